// auto-generated by cutlass_sweep.fmha — config: {"arch": "sm_90", "direction": "fwd", "dtype": "fp16", "head_dim": 224, "mask": "residual", "schedule": "tma", "tile_kv": 128, "tile_q": 64}
#include "cutlass/cutlass.h"
#include "cute/tensor.hpp"
#include "cutlass/device_kernel.h"
#include "cutlass/kernel_hardware_info.h"
#include "88_hopper_fmha/collective/fmha_fusion.hpp"
#include "88_hopper_fmha/kernel/fmha_kernel_builder.hpp"

using namespace cute;
using Element = cutlass::half_t;
using TileShape = Shape<_64, _128, _224>;
using StrideQ = cute::tuple<int, _1, cute::tuple<int, int>>;
using StrideK = cute::tuple<int, _1, cute::tuple<int, int>>;
using StrideV = cute::tuple<int, cute::_1, cute::tuple<int, int>>;

using Kernel = typename cutlass::fmha::kernel::FmhaBuilder<
    Element, float, float,
    TileShape, StrideQ, StrideK, StrideV,
    cutlass::fmha::collective::ResidualFusion,
    cutlass::gemm::KernelTma
  >::Kernel;

auto* _anchor = &cutlass::device_kernel<Kernel>;


// ===== COMPILED SASS (sm_90a) =====

	.target	sm_90a

	.elftype	@"ET_EXEC"


//--------------------- .note.nv.tkinfo           --------------------------
	.section	.note.nv.tkinfo,"",@"SHT_NOTE"
	.sectionflags	@"SHF_NOTE_NV_TKINFO"
	.tkinfo
        /*0018*/ 	.word	0x00000002
        /*0030*/ 	.string	""
        /*0030*/ 	.string	"ptxas"
        /*0030*/ 	.string	"Cuda compilation tools, release 13.0, V13.0.88"
        /*0030*/ 	.string	"Build cuda_13.0.r13.0/compiler.36424714_0"
        /*0030*/ 	.string	"-arch sm_90a -m 64 "



//--------------------- .note.nv.cuinfo           --------------------------
	.section	.note.nv.cuinfo,"",@"SHT_NOTE"
	.sectionflags	@"SHF_NOTE_NV_CUINFO"
        /*0018*/ 	.short	0x0002
        /*001a*/ 	.short	0x005a
        /*001c*/ 	.short	0x0082
	.zero		2


//--------------------- .nv.info                  --------------------------
	.section	.nv.info,"",@"SHT_CUDA_INFO"
	.align	4


	//----- nvinfo : EIATTR_REGCOUNT
	.align		4
        /*0000*/ 	.byte	0x04, 0x2f
        /*0002*/ 	.short	(.L_16 - .L_15)
	.align		4
.L_15:
        /*0004*/ 	.word	index@(_ZN7cutlass13device_kernelINS_4fmha6kernel13FmhaKernelTmaINS1_10collective15FmhaMainloopTmaINS_6half_tEfN4cute5tupleIJNS7_1CILi64EEENS9_ILi128EEENS9_ILi224EEEEEENS4_14ResidualFusionEJEEENS4_15FmhaFwdEpilogueIS6_fNS8_IJSA_SC_SB_EEEEEJEEEEEvNT_6ParamsE)
        /*0008*/ 	.word	0x000000ee


	//----- nvinfo : EIATTR_FRAME_SIZE
	.align		4
.L_16:
        /*000c*/ 	.byte	0x04, 0x11
        /*000e*/ 	.short	(.L_18 - .L_17)
	.align		4
.L_17:
        /*0010*/ 	.word	index@($__internal_0_$__cuda_sm20_rcp_rn_f32_slowpath)
        /*0014*/ 	.word	0x00000000


	//----- nvinfo : EIATTR_FRAME_SIZE
	.align		4
.L_18:
        /*0018*/ 	.byte	0x04, 0x11
        /*001a*/ 	.short	(.L_20 - .L_19)
	.align		4
.L_19:
        /*001c*/ 	.word	index@(_ZN7cutlass13device_kernelINS_4fmha6kernel13FmhaKernelTmaINS1_10collective15FmhaMainloopTmaINS_6half_tEfN4cute5tupleIJNS7_1CILi64EEENS9_ILi128EEENS9_ILi224EEEEEENS4_14ResidualFusionEJEEENS4_15FmhaFwdEpilogueIS6_fNS8_IJSA_SC_SB_EEEEEJEEEEEvNT_6ParamsE)
        /*0020*/ 	.word	0x00000000


	//----- nvinfo : EIATTR_MIN_STACK_SIZE
	.align		4
.L_20:
        /*0024*/ 	.byte	0x04, 0x12
        /*0026*/ 	.short	(.L_22 - .L_21)
	.align		4
.L_21:
        /*0028*/ 	.word	index@(_ZN7cutlass13device_kernelINS_4fmha6kernel13FmhaKernelTmaINS1_10collective15FmhaMainloopTmaINS_6half_tEfN4cute5tupleIJNS7_1CILi64EEENS9_ILi128EEENS9_ILi224EEEEEENS4_14ResidualFusionEJEEENS4_15FmhaFwdEpilogueIS6_fNS8_IJSA_SC_SB_EEEEEJEEEEEvNT_6ParamsE)
        /*002c*/ 	.word	0x00000000
.L_22:


//--------------------- .nv.compat                --------------------------
	.section	.nv.compat,"",@"SHT_CUDA_COMPAT_INFO"
	.align	4
        /*0000*/ 	.byte	0x02, 0x09, 0x01, 0x00, 0x02, 0x02, 0x04, 0x00, 0x02, 0x05, 0x05, 0x00, 0x03, 0x07, 0x01, 0x01
        /*0010*/ 	.byte	0x02, 0x03, 0x01, 0x00, 0x02, 0x06, 0x01, 0x00, 0x04, 0x0b, 0x08, 0x00, 0x00, 0x00, 0x00, 0x00
        /*0020*/ 	.byte	0x00, 0x00, 0x00, 0x00


//--------------------- .nv.info._ZN7cutlass13device_kernelINS_4fmha6kernel13FmhaKernelTmaINS1_10collective15FmhaMainloopTmaINS_6half_tEfN4cute5tupleIJNS7_1CILi64EEENS9_ILi128EEENS9_ILi224EEEEEENS4_14ResidualFusionEJEEENS4_15FmhaFwdEpilogueIS6_fNS8_IJSA_SC_SB_EEEEEJEEEEEvNT_6ParamsE --------------------------
	.section	.nv.info._ZN7cutlass13device_kernelINS_4fmha6kernel13FmhaKernelTmaINS1_10collective15FmhaMainloopTmaINS_6half_tEfN4cute5tupleIJNS7_1CILi64EEENS9_ILi128EEENS9_ILi224EEEEEENS4_14ResidualFusionEJEEENS4_15FmhaFwdEpilogueIS6_fNS8_IJSA_SC_SB_EEEEEJEEEEEvNT_6ParamsE,"",@"SHT_CUDA_INFO"
	.sectionflags	@""
	.align	4


	//----- nvinfo : EIATTR_CUDA_API_VERSION
	.align		4
        /*0000*/ 	.byte	0x04, 0x37
        /*0002*/ 	.short	(.L_24 - .L_23)
.L_23:
        /*0004*/ 	.word	0x00000082


	//----- nvinfo : EIATTR_KPARAM_INFO
	.align		4
.L_24:
        /*0008*/ 	.byte	0x04, 0x17
        /*000a*/ 	.short	(.L_26 - .L_25)
.L_25:
        /*000c*/ 	.word	0x00000000
        /*0010*/ 	.short	0x0000
        /*0012*/ 	.short	0x0070
        /*0014*/ 	.byte	0x00, 0xf0, 0x01, 0x20


	//----- nvinfo : EIATTR_SPARSE_MMA_MASK
	.align		4
.L_26:
        /*0018*/ 	.byte	0x03, 0x50
        /*001a*/ 	.short	0x0000


	//----- nvinfo : EIATTR_MAXREG_COUNT
	.align		4
        /*001c*/ 	.byte	0x03, 0x1b
        /*001e*/ 	.short	0x00ff


	//----- nvinfo : EIATTR_NUM_BARRIERS
	.align		4
        /*0020*/ 	.byte	0x02, 0x4c
        /*0022*/ 	.byte	0x02
	.zero		1


	//----- nvinfo : EIATTR_EXTERNS
	.align		4
        /*0024*/ 	.byte	0x04, 0x0f
        /*0026*/ 	.short	(.L_28 - .L_27)


	//   ....[0]....
	.align		4
.L_27:
        /*0028*/ 	.word	index@(__assertfail)


	//----- nvinfo : EIATTR_MERCURY_ISA_VERSION
	.align		4
.L_28:
        /*002c*/ 	.byte	0x03, 0x5f
        /*002e*/ 	.short	0x0101


	//----- nvinfo : EIATTR_COOP_GROUP_MASK_REGIDS
	.align		4
        /*0030*/ 	.byte	0x04, 0x29
        /*0032*/ 	.short	(.L_30 - .L_29)


	//   ....[0]....
.L_29:
        /*0034*/ 	.word	0xffffffff


	//   ....[1]....
        /*0038*/ 	.word	0xffffffff


	//   ....[2]....
        /*003c*/ 	.word	0xffffffff


	//   ....[3]....
        /*0040*/ 	.word	0xffffffff


	//   ....[4]....
        /*0044*/ 	.word	0xffffffff


	//   ....[5]....
        /*0048*/ 	.word	0xffffffff


	//   ....[6]....
        /*004c*/ 	.word	0xffffffff


	//   ....[7]....
        /*0050*/ 	.word	0xffffffff


	//   ....[8]....
        /*0054*/ 	.word	0xffffffff


	//   ....[9]....
        /*0058*/ 	.word	0xffffffff


	//   ....[10]....
        /*005c*/ 	.word	0xffffffff


	//   ....[11]....
        /*0060*/ 	.word	0xffffffff


	//   ....[12]....
        /*0064*/ 	.word	0xffffffff


	//   ....[13]....
        /*0068*/ 	.word	0xffffffff


	//   ....[14]....
        /*006c*/ 	.word	0xffffffff


	//   ....[15]....
        /*0070*/ 	.word	0xffffffff


	//   ....[16]....
        /*0074*/ 	.word	0xffffffff


	//   ....[17]....
        /*0078*/ 	.word	0xffffffff


	//   ....[18]....
        /*007c*/ 	.word	0xffffffff


	//   ....[19]....
        /*0080*/ 	.word	0xffffffff


	//   ....[20]....
        /*0084*/ 	.word	0xffffffff


	//----- nvinfo : EIATTR_COOP_GROUP_INSTR_OFFSETS
	.align		4
.L_30:
        /*0088*/ 	.byte	0x04, 0x28
        /*008a*/ 	.short	(.L_32 - .L_31)


	//   ....[0]....
.L_31:
        /*008c*/ 	.word	0x00000050


	//   ....[1]....
        /*0090*/ 	.word	0x00000140


	//   ....[2]....
        /*0094*/ 	.word	0x00000270


	//   ....[3]....
        /*0098*/ 	.word	0x00000410


	//   ....[4]....
        /*009c*/ 	.word	0x000005b0


	//   ....[5]....
        /*00a0*/ 	.word	0x00003550


	//   ....[6]....
        /*00a4*/ 	.word	0x00003630


	//   ....[7]....
        /*00a8*/ 	.word	0x00003650


	//   ....[8]....
        /*00ac*/ 	.word	0x000036a0


	//   ....[9]....
        /*00b0*/ 	.word	0x00007640


	//   ....[10]....
        /*00b4*/ 	.word	0x00007680


	//   ....[11]....
        /*00b8*/ 	.word	0x000076b0


	//   ....[12]....
        /*00bc*/ 	.word	0x000076d0


	//   ....[13]....
        /*00c0*/ 	.word	0x0000cbd0


	//   ....[14]....
        /*00c4*/ 	.word	0x0000cc00


	//   ....[15]....
        /*00c8*/ 	.word	0x0000cc50


	//   ....[16]....
        /*00cc*/ 	.word	0x0000cc60


	//   ....[17]....
        /*00d0*/ 	.word	0x00010c90


	//   ....[18]....
        /*00d4*/ 	.word	0x00010cd0


	//   ....[19]....
        /*00d8*/ 	.word	0x00010d20


	//   ....[20]....
        /*00dc*/ 	.word	0x00010d30


	//----- nvinfo : EIATTR_SYSCALL_OFFSETS
	.align		4
.L_32:
        /*00e0*/ 	.byte	0x04, 0x46
        /*00e2*/ 	.short	(.L_34 - .L_33)


	//   ....[0]....
.L_33:
        /*00e4*/ 	.word	0x00011b60


	//   ....[1]....
        /*00e8*/ 	.word	0x00011c80


	//----- nvinfo : EIATTR_MBARRIER_INSTR_OFFSETS
	.align		4
.L_34:
        /*00ec*/ 	.byte	0x04, 0x39
        /*00ee*/ 	.short	(.L_36 - .L_35)


	//   ....[0]....
.L_35:
        /*00f0*/ 	.word	0x00000240
        /*00f4*/ 	.word	0x000000ff
        /*00f8*/ 	.word	0x0003f040
        /*00fc*/ 	.short	0x0100
        /*00fe*/ 	.byte	0x08
	.zero		1


	//   ....[1]....
        /*0100*/ 	.word	0x00000250
        /*0104*/ 	.word	0x000000ff
        /*0108*/ 	.word	0x0003f048
        /*010c*/ 	.short	0x0100
        /*010e*/ 	.byte	0x08
	.zero		1


	//   ....[2]....
        /*0110*/ 	.word	0x00000380
        /*0114*/ 	.word	0x000000ff
        /*0118*/ 	.word	0x0003f000
        /*011c*/ 	.short	0x0100
        /*011e*/ 	.byte	0x08
	.zero		1


	//   ....[3]....
        /*0120*/ 	.word	0x00000390
        /*0124*/ 	.word	0x000000ff
        /*0128*/ 	.word	0x0003f020
        /*012c*/ 	.short	0x0100
        /*012e*/ 	.byte	0x08
	.zero		1


	//   ....[4]....
        /*0130*/ 	.word	0x000003a0
        /*0134*/ 	.word	0x000000ff
        /*0138*/ 	.word	0x0003f008
        /*013c*/ 	.short	0x0100
        /*013e*/ 	.byte	0x08
	.zero		1


	//   ....[5]....
        /*0140*/ 	.word	0x000003b0
        /*0144*/ 	.word	0x000000ff
        /*0148*/ 	.word	0x0003f028
        /*014c*/ 	.short	0x0100
        /*014e*/ 	.byte	0x08
	.zero		1


	//   ....[6]....
        /*0150*/ 	.word	0x000003c0
        /*0154*/ 	.word	0x000000ff
        /*0158*/ 	.word	0x0003f010
        /*015c*/ 	.short	0x0100
        /*015e*/ 	.byte	0x08
	.zero		1


	//   ....[7]....
        /*0160*/ 	.word	0x000003d0
        /*0164*/ 	.word	0x000000ff
        /*0168*/ 	.word	0x0003f030
        /*016c*/ 	.short	0x0100
        /*016e*/ 	.byte	0x08
	.zero		1


	//   ....[8]....
        /*0170*/ 	.word	0x000003e0
        /*0174*/ 	.word	0x000000ff
        /*0178*/ 	.word	0x0003f018
        /*017c*/ 	.short	0x0100
        /*017e*/ 	.byte	0x08
	.zero		1


	//   ....[9]....
        /*0180*/ 	.word	0x000003f0
        /*0184*/ 	.word	0x000000ff
        /*0188*/ 	.word	0x0003f038
        /*018c*/ 	.short	0x0100
        /*018e*/ 	.byte	0x08
	.zero		1


	//   ....[10]....
        /*0190*/ 	.word	0x00000520
        /*0194*/ 	.word	0x000000ff
        /*0198*/ 	.word	0x0003f050
        /*019c*/ 	.short	0x0100
        /*019e*/ 	.byte	0x08
	.zero		1


	//   ....[11]....
        /*01a0*/ 	.word	0x00000530
        /*01a4*/ 	.word	0x000000ff
        /*01a8*/ 	.word	0x0003f070
        /*01ac*/ 	.short	0x0100
        /*01ae*/ 	.byte	0x08
	.zero		1


	//   ....[12]....
        /*01b0*/ 	.word	0x00000540
        /*01b4*/ 	.word	0x000000ff
        /*01b8*/ 	.word	0x0003f058
        /*01bc*/ 	.short	0x0100
        /*01be*/ 	.byte	0x08
	.zero		1


	//   ....[13]....
        /*01c0*/ 	.word	0x00000550
        /*01c4*/ 	.word	0x000000ff
        /*01c8*/ 	.word	0x0003f078
        /*01cc*/ 	.short	0x0100
        /*01ce*/ 	.byte	0x08
	.zero		1


	//   ....[14]....
        /*01d0*/ 	.word	0x00000560
        /*01d4*/ 	.word	0x000000ff
        /*01d8*/ 	.word	0x0003f060
        /*01dc*/ 	.short	0x0100
        /*01de*/ 	.byte	0x08
	.zero		1


	//   ....[15]....
        /*01e0*/ 	.word	0x00000570
        /*01e4*/ 	.word	0x000000ff
        /*01e8*/ 	.word	0x0003f080
        /*01ec*/ 	.short	0x0100
        /*01ee*/ 	.byte	0x08
	.zero		1


	//   ....[16]....
        /*01f0*/ 	.word	0x00000580
        /*01f4*/ 	.word	0x000000ff
        /*01f8*/ 	.word	0x0003f068
        /*01fc*/ 	.short	0x0100
        /*01fe*/ 	.byte	0x08
	.zero		1


	//   ....[17]....
        /*0200*/ 	.word	0x00000590
        /*0204*/ 	.word	0x000000ff
        /*0208*/ 	.word	0x0003f088
        /*020c*/ 	.short	0x0100
        /*020e*/ 	.byte	0x08
	.zero		1


	//   ....[18]....
        /*0210*/ 	.word	0x000006f0
        /*0214*/ 	.word	0x00000003
        /*0218*/ 	.word	0x0003f048
        /*021c*/ 	.short	0x010a
        /*021e*/ 	.byte	0x3f
	.zero		1


	//   ....[19]....
        /*0220*/ 	.word	0x00000c00
        /*0224*/ 	.word	0x00000003
        /*0228*/ 	.word	0x0003f020
        /*022c*/ 	.short	0x010a
        /*022e*/ 	.byte	0x3f
	.zero		1


	//   ....[20]....
        /*0230*/ 	.word	0x00000f70
        /*0234*/ 	.word	0x00000002
        /*0238*/ 	.word	0x0003f020
        /*023c*/ 	.short	0x010a
        /*023e*/ 	.byte	0x3f
	.zero		1


	//   ....[21]....
        /*0240*/ 	.word	0x000013f0
        /*0244*/ 	.word	0x00000003
        /*0248*/ 	.word	0x0003f020
        /*024c*/ 	.short	0x010a
        /*024e*/ 	.byte	0x3f
	.zero		1


	//   ....[22]....
        /*0250*/ 	.word	0x00001820
        /*0254*/ 	.word	0x00000003
        /*0258*/ 	.word	0x0003f020
        /*025c*/ 	.short	0x010a
        /*025e*/ 	.byte	0x3f
	.zero		1


	//   ....[23]....
        /*0260*/ 	.word	0x00001cb0
        /*0264*/ 	.word	0x00000002
        /*0268*/ 	.word	0x0003f040
        /*026c*/ 	.short	0x010a
        /*026e*/ 	.byte	0x3f
	.zero		1


	//   ....[24]....
        /*0270*/ 	.word	0x00001cd0
        /*0274*/ 	.word	0x00000002
        /*0278*/ 	.word	0x0003f000
        /*027c*/ 	.short	0x010a
        /*027e*/ 	.byte	0x3f
	.zero		1


	//   ....[25]....
        /*0280*/ 	.word	0x000043a0
        /*0284*/ 	.word	0x00000002
        /*0288*/ 	.word	0x0003f008
        /*028c*/ 	.short	0x010a
        /*028e*/ 	.byte	0x3f
	.zero		1


	//   ....[26]....
        /*0290*/ 	.word	0x00006690
        /*0294*/ 	.word	0x0000000f
        /*0298*/ 	.word	0x00000000
        /*029c*/ 	.short	0x0101
        /*029e*/ 	.byte	0x3f
	.zero		1


	//   ....[27]....
        /*02a0*/ 	.word	0x00006770
        /*02a4*/ 	.word	0x00000011
        /*02a8*/ 	.word	0x0003f000
        /*02ac*/ 	.short	0x010a
        /*02ae*/ 	.byte	0x3f
	.zero		1


	//   ....[28]....
        /*02b0*/ 	.word	0x00006e40
        /*02b4*/ 	.word	0x0000000e
        /*02b8*/ 	.word	0x0003f020
        /*02bc*/ 	.short	0x010a
        /*02be*/ 	.byte	0x3f
	.zero		1


	//   ....[29]....
        /*02c0*/ 	.word	0x00007710
        /*02c4*/ 	.word	0x000000d8
        /*02c8*/ 	.word	0x00000000
        /*02cc*/ 	.short	0x0101
        /*02ce*/ 	.byte	0x3f
	.zero		1


	//   ....[30]....
        /*02d0*/ 	.word	0x00007740
        /*02d4*/ 	.word	0x000000db
        /*02d8*/ 	.word	0x0003f000
        /*02dc*/ 	.short	0x010a
        /*02de*/ 	.byte	0x3f
	.zero		1


	//   ....[31]....
        /*02e0*/ 	.word	0x0000adf0
        /*02e4*/ 	.word	0x00000018
        /*02e8*/ 	.word	0x00000000
        /*02ec*/ 	.short	0x0101
        /*02ee*/ 	.byte	0x3f
	.zero		1


	//   ....[32]....
        /*02f0*/ 	.word	0x0000aea0
        /*02f4*/ 	.word	0x00000018
        /*02f8*/ 	.word	0x0003f020
        /*02fc*/ 	.short	0x010a
        /*02fe*/ 	.byte	0x3f
	.zero		1


	//   ....[33]....
        /*0300*/ 	.word	0x0000b330
        /*0304*/ 	.word	0x00000011
        /*0308*/ 	.word	0x0003f000
        /*030c*/ 	.short	0x010a
        /*030e*/ 	.byte	0x3f
	.zero		1


	//   ....[34]....
        /*0310*/ 	.word	0x0000bba0
        /*0314*/ 	.word	0x0000000e
        /*0318*/ 	.word	0x0003f020
        /*031c*/ 	.short	0x010a
        /*031e*/ 	.byte	0x3f
	.zero		1


	//   ....[35]....
        /*0320*/ 	.word	0x0000cc10
        /*0324*/ 	.word	0x0000003b
        /*0328*/ 	.word	0x00000000
        /*032c*/ 	.short	0x0101
        /*032e*/ 	.byte	0x3f
	.zero		1


	//   ....[36]....
        /*0330*/ 	.word	0x0000cc20
        /*0334*/ 	.word	0x00000041
        /*0338*/ 	.word	0x0003f000
        /*033c*/ 	.short	0x010a
        /*033e*/ 	.byte	0x3f
	.zero		1


	//   ....[37]....
        /*0340*/ 	.word	0x00010750
        /*0344*/ 	.word	0x00000006
        /*0348*/ 	.word	0x00000000
        /*034c*/ 	.short	0x0101
        /*034e*/ 	.byte	0x3f
	.zero		1


	//   ....[38]....
        /*0350*/ 	.word	0x000107d0
        /*0354*/ 	.word	0x00000006
        /*0358*/ 	.word	0x0003f020
        /*035c*/ 	.short	0x010a
        /*035e*/ 	.byte	0x3f
	.zero		1


	//   ....[39]....
        /*0360*/ 	.word	0x000133e0
        /*0364*/ 	.word	0x00000003
        /*0368*/ 	.word	0x0003f048
        /*036c*/ 	.short	0x010a
        /*036e*/ 	.byte	0x3f
	.zero		1


	//   ....[40]....
        /*0370*/ 	.word	0x00013430
        /*0374*/ 	.word	0x00000003
        /*0378*/ 	.word	0x0003f020
        /*037c*/ 	.short	0x010a
        /*037e*/ 	.byte	0x3f
	.zero		1


	//   ....[41]....
        /*0380*/ 	.word	0x00013480
        /*0384*/ 	.word	0x00000002
        /*0388*/ 	.word	0x0003f020
        /*038c*/ 	.short	0x010a
        /*038e*/ 	.byte	0x3f
	.zero		1


	//   ....[42]....
        /*0390*/ 	.word	0x000134d0
        /*0394*/ 	.word	0x00000003
        /*0398*/ 	.word	0x0003f020
        /*039c*/ 	.short	0x010a
        /*039e*/ 	.byte	0x3f
	.zero		1


	//   ....[43]....
        /*03a0*/ 	.word	0x00013520
        /*03a4*/ 	.word	0x00000003
        /*03a8*/ 	.word	0x0003f020
        /*03ac*/ 	.short	0x010a
        /*03ae*/ 	.byte	0x3f
	.zero		1


	//   ....[44]....
        /*03b0*/ 	.word	0x00013570
        /*03b4*/ 	.word	0x00000002
        /*03b8*/ 	.word	0x0003f040
        /*03bc*/ 	.short	0x010a
        /*03be*/ 	.byte	0x3f
	.zero		1


	//   ....[45]....
        /*03c0*/ 	.word	0x000135c0
        /*03c4*/ 	.word	0x00000002
        /*03c8*/ 	.word	0x0003f000
        /*03cc*/ 	.short	0x010a
        /*03ce*/ 	.byte	0x3f
	.zero		1


	//   ....[46]....
        /*03d0*/ 	.word	0x00013610
        /*03d4*/ 	.word	0x00000002
        /*03d8*/ 	.word	0x0003f008
        /*03dc*/ 	.short	0x010a
        /*03de*/ 	.byte	0x3f
	.zero		1


	//   ....[47]....
        /*03e0*/ 	.word	0x00013660
        /*03e4*/ 	.word	0x00000011
        /*03e8*/ 	.word	0x0003f000
        /*03ec*/ 	.short	0x010a
        /*03ee*/ 	.byte	0x3f
	.zero		1


	//   ....[48]....
        /*03f0*/ 	.word	0x000136b0
        /*03f4*/ 	.word	0x0000000e
        /*03f8*/ 	.word	0x0003f020
        /*03fc*/ 	.short	0x010a
        /*03fe*/ 	.byte	0x3f
	.zero		1


	//   ....[49]....
        /*0400*/ 	.word	0x00013700
        /*0404*/ 	.word	0x000000db
        /*0408*/ 	.word	0x0003f000
        /*040c*/ 	.short	0x010a
        /*040e*/ 	.byte	0x3f
	.zero		1


	//   ....[50]....
        /*0410*/ 	.word	0x00013750
        /*0414*/ 	.word	0x00000018
        /*0418*/ 	.word	0x0003f020
        /*041c*/ 	.short	0x010a
        /*041e*/ 	.byte	0x3f
	.zero		1


	//   ....[51]....
        /*0420*/ 	.word	0x000137a0
        /*0424*/ 	.word	0x00000011
        /*0428*/ 	.word	0x0003f000
        /*042c*/ 	.short	0x010a
        /*042e*/ 	.byte	0x3f
	.zero		1


	//   ....[52]....
        /*0430*/ 	.word	0x000137f0
        /*0434*/ 	.word	0x0000000e
        /*0438*/ 	.word	0x0003f020
        /*043c*/ 	.short	0x010a
        /*043e*/ 	.byte	0x3f
	.zero		1


	//   ....[53]....
        /*0440*/ 	.word	0x00013840
        /*0444*/ 	.word	0x00000041
        /*0448*/ 	.word	0x0003f000
        /*044c*/ 	.short	0x010a
        /*044e*/ 	.byte	0x3f
	.zero		1


	//   ....[54]....
        /*0450*/ 	.word	0x00013890
        /*0454*/ 	.word	0x00000006
        /*0458*/ 	.word	0x0003f020
        /*045c*/ 	.short	0x010a
        /*045e*/ 	.byte	0x3f
	.zero		1


	//----- nvinfo : EIATTR_NUM_MBARRIERS
	.align		4
.L_36:
        /*0460*/ 	.byte	0x03, 0x38
        /*0462*/ 	.short	0x0012


	//----- nvinfo : EIATTR_EXIT_INSTR_OFFSETS
	.align		4
        /*0464*/ 	.byte	0x04, 0x1c
        /*0466*/ 	.short	(.L_38 - .L_37)


	//   ....[0]....
.L_37:
        /*0468*/ 	.word	0x000133d0


	//----- nvinfo : EIATTR_MAX_THREADS
	.align		4
.L_38:
        /*046c*/ 	.byte	0x04, 0x05
        /*046e*/ 	.short	(.L_40 - .L_39)
.L_39:
        /*0470*/ 	.word	0x00000080
        /*0474*/ 	.word	0x00000001
        /*0478*/ 	.word	0x00000001


	//----- nvinfo : EIATTR_CRS_STACK_SIZE
	.align		4
.L_40:
        /*047c*/ 	.byte	0x04, 0x1e
        /*047e*/ 	.short	(.L_42 - .L_41)
.L_41:
        /*0480*/ 	.word	0x00000000


	//----- nvinfo : EIATTR_CBANK_PARAM_SIZE
	.align		4
.L_42:
        /*0484*/ 	.byte	0x03, 0x19
        /*0486*/ 	.short	0x0870


	//----- nvinfo : EIATTR_PARAM_CBANK
	.align		4
        /*0488*/ 	.byte	0x04, 0x0a
        /*048a*/ 	.short	(.L_44 - .L_43)
	.align		4
.L_43:
        /*048c*/ 	.word	index@(.nv.constant0._ZN7cutlass13device_kernelINS_4fmha6kernel13FmhaKernelTmaINS1_10collective15FmhaMainloopTmaINS_6half_tEfN4cute5tupleIJNS7_1CILi64EEENS9_ILi128EEENS9_ILi224EEEEEENS4_14ResidualFusionEJEEENS4_15FmhaFwdEpilogueIS6_fNS8_IJSA_SC_SB_EEEEEJEEEEEvNT_6ParamsE)
        /*0490*/ 	.short	0x0210
        /*0492*/ 	.short	0x0870


	//----- nvinfo : EIATTR_SW_WAR
	.align		4
.L_44:
        /*0494*/ 	.byte	0x04, 0x36
        /*0496*/ 	.short	(.L_46 - .L_45)
.L_45:
        /*0498*/ 	.word	0x00000008
.L_46:


//--------------------- .nv.callgraph             --------------------------
	.section	.nv.callgraph,"",@"SHT_CUDA_CALLGRAPH"
	.align	4
	.sectionentsize	8
	.align		4
        /*0000*/ 	.word	0x00000000
	.align		4
        /*0004*/ 	.word	0xffffffff
	.align		4
        /*0008*/ 	.word	index@(_ZN7cutlass13device_kernelINS_4fmha6kernel13FmhaKernelTmaINS1_10collective15FmhaMainloopTmaINS_6half_tEfN4cute5tupleIJNS7_1CILi64EEENS9_ILi128EEENS9_ILi224EEEEEENS4_14ResidualFusionEJEEENS4_15FmhaFwdEpilogueIS6_fNS8_IJSA_SC_SB_EEEEEJEEEEEvNT_6ParamsE)
	.align		4
        /*000c*/ 	.word	index@(__assertfail)
	.align		4
        /*0010*/ 	.word	0x00000000
	.align		4
        /*0014*/ 	.word	0xfffffffe
	.align		4
        /*0018*/ 	.word	0x00000000
	.align		4
        /*001c*/ 	.word	0xfffffffd
	.align		4
        /*0020*/ 	.word	0x00000000
	.align		4
        /*0024*/ 	.word	0xfffffffc


//--------------------- .nv.constant4             --------------------------
	.section	.nv.constant4,"a",@progbits
	.align	8
	.align		8
.nv.constant4:
        /*0000*/ 	.dword	__assertfail
	.align		8
        /*0008*/ 	.dword	__unnamed_1
	.align		8
        /*0010*/ 	.dword	__unnamed_2
	.align		8
        /*0018*/ 	.dword	_ZN39_INTERNAL_5afac3fc_4_k_cu_73b0bed3_31144cuda3std3__45__cpo5beginE
	.align		8
        /*0020*/ 	.dword	_ZN39_INTERNAL_5afac3fc_4_k_cu_73b0bed3_31144cuda3std3__45__cpo3endE
	.align		8
        /*0028*/ 	.dword	_ZN39_INTERNAL_5afac3fc_4_k_cu_73b0bed3_31144cuda3std3__45__cpo6cbeginE
	.align		8
        /*0030*/ 	.dword	_ZN39_INTERNAL_5afac3fc_4_k_cu_73b0bed3_31144cuda3std3__45__cpo4cendE
	.align		8
        /*0038*/ 	.dword	_ZN39_INTERNAL_5afac3fc_4_k_cu_73b0bed3_31144cuda3std3__441_GLOBAL__N__5afac3fc_4_k_cu_73b0bed3_31146ignoreE
	.align		8
        /*0040*/ 	.dword	_ZN39_INTERNAL_5afac3fc_4_k_cu_73b0bed3_31144cuda3std3__419piecewise_constructE
	.align		8
        /*0048*/ 	.dword	_ZN39_INTERNAL_5afac3fc_4_k_cu_73b0bed3_31144cuda3std3__48in_placeE
	.align		8
        /*0050*/ 	.dword	_ZN39_INTERNAL_5afac3fc_4_k_cu_73b0bed3_31144cuda3std6ranges3__45__cpo4swapE
	.align		8
        /*0058*/ 	.dword	_ZN39_INTERNAL_5afac3fc_4_k_cu_73b0bed3_31144cuda3std6ranges3__45__cpo9iter_moveE
	.align		8
        /*0060*/ 	.dword	_ZN39_INTERNAL_5afac3fc_4_k_cu_73b0bed3_31144cute7productE
	.align		8
        /*0068*/ 	.dword	_ZN39_INTERNAL_5afac3fc_4_k_cu_73b0bed3_31144cute1_E
	.align		8
        /*0070*/ 	.dword	$str$23
	.align		8
        /*0078*/ 	.dword	$str$24


//--------------------- .text._ZN7cutlass13device_kernelINS_4fmha6kernel13FmhaKernelTmaINS1_10collective15FmhaMainloopTmaINS_6half_tEfN4cute5tupleIJNS7_1CILi64EEENS9_ILi128EEENS9_ILi224EEEEEENS4_14ResidualFusionEJEEENS4_15FmhaFwdEpilogueIS6_fNS8_IJSA_SC_SB_EEEEEJEEEEEvNT_6ParamsE --------------------------
	.section	.text._ZN7cutlass13device_kernelINS_4fmha6kernel13FmhaKernelTmaINS1_10collective15FmhaMainloopTmaINS_6half_tEfN4cute5tupleIJNS7_1CILi64EEENS9_ILi128EEENS9_ILi224EEEEEENS4_14ResidualFusionEJEEENS4_15FmhaFwdEpilogueIS6_fNS8_IJSA_SC_SB_EEEEEJEEEEEvNT_6ParamsE,"ax",@progbits
	.align	128
.text._ZN7cutlass13device_kernelINS_4fmha6kernel13FmhaKernelTmaINS1_10collective15FmhaMainloopTmaINS_6half_tEfN4cute5tupleIJNS7_1CILi64EEENS9_ILi128EEENS9_ILi224EEEEEENS4_14ResidualFusionEJEEENS4_15FmhaFwdEpilogueIS6_fNS8_IJSA_SC_SB_EEEEEJEEEEEvNT_6ParamsE:
        .type           _ZN7cutlass13device_kernelINS_4fmha6kernel13FmhaKernelTmaINS1_10collective15FmhaMainloopTmaINS_6half_tEfN4cute5tupleIJNS7_1CILi64EEENS9_ILi128EEENS9_ILi224EEEEEENS4_14ResidualFusionEJEEENS4_15FmhaFwdEpilogueIS6_fNS8_IJSA_SC_SB_EEEEEJEEEEEvNT_6ParamsE,@function
        .size           _ZN7cutlass13device_kernelINS_4fmha6kernel13FmhaKernelTmaINS1_10collective15FmhaMainloopTmaINS_6half_tEfN4cute5tupleIJNS7_1CILi64EEENS9_ILi128EEENS9_ILi224EEEEEENS4_14ResidualFusionEJEEENS4_15FmhaFwdEpilogueIS6_fNS8_IJSA_SC_SB_EEEEEJEEEEEvNT_6ParamsE,(.L_x_103 - _ZN7cutlass13device_kernelINS_4fmha6kernel13FmhaKernelTmaINS1_10collective15FmhaMainloopTmaINS_6half_tEfN4cute5tupleIJNS7_1CILi64EEENS9_ILi128EEENS9_ILi224EEEEEENS4_14ResidualFusionEJEEENS4_15FmhaFwdEpilogueIS6_fNS8_IJSA_SC_SB_EEEEEJEEEEEvNT_6ParamsE)
        .other          _ZN7cutlass13device_kernelINS_4fmha6kernel13FmhaKernelTmaINS1_10collective15FmhaMainloopTmaINS_6half_tEfN4cute5tupleIJNS7_1CILi64EEENS9_ILi128EEENS9_ILi224EEEEEENS4_14ResidualFusionEJEEENS4_15FmhaFwdEpilogueIS6_fNS8_IJSA_SC_SB_EEEEEJEEEEEvNT_6ParamsE,@"STO_CUDA_ENTRY STV_DEFAULT"
_ZN7cutlass13device_kernelINS_4fmha6kernel13FmhaKernelTmaINS1_10collective15FmhaMainloopTmaINS_6half_tEfN4cute5tupleIJNS7_1CILi64EEENS9_ILi128EEENS9_ILi224EEEEEENS4_14ResidualFusionEJEEENS4_15FmhaFwdEpilogueIS6_fNS8_IJSA_SC_SB_EEEEEJEEEEEvNT_6ParamsE:
[----:B------:R-:W1:Y:S01]  /*0000*/  LDC R1, c[0x0][0x28] ;  /* 0x00000a00ff017b82 */ /* 0x000e620000000800 */
[----:B------:R-:W2:Y:S01]  /*0010*/  S2R R16, SR_TID.X ;  /* 0x0000000000107919 */ /* 0x000ea20000002100 */
[----:B------:R-:W-:Y:S01]  /*0020*/  ELECT P0, URZ, PT ;  /* 0x00000000003f782f */ /* 0x000fe20003800000 */
[----:B------:R-:W-:Y:S01]  /*0030*/  BSSY B0, `(.L_x_0) ;  /* 0x0000010000007945 */ /* 0x000fe20003800000 */
[----:B--2---:R-:W-:-:S05]  /*0040*/  SHF.R.U32.HI R9, RZ, 0x5, R16 ;  /* 0x00000005ff097819 */ /* 0x004fca0000011610 */
[----:B------:R-:W2:Y:S02]  /*0050*/  SHFL.IDX PT, R0, R9, RZ, 0x1f ;  /* 0x00001fff09007589 */ /* 0x000ea400000e0000 */
[----:B--2---:R-:W-:-:S13]  /*0060*/  ISETP.NE.OR P0, PT, R0, RZ, !P0 ;  /* 0x000000ff0000720c */ /* 0x004fda0004705670 */
[----:B-1----:R-:W-:Y:S05]  /*0070*/  @P0 BRA `(.L_x_1) ;  /* 0x00000000002c0947 */ /* 0x002fea0003800000 */
[----:B------:R-:W-:Y:S02]  /*0080*/  ULDC.64 UR4, c[0x0][0x198] ;  /* 0x0000660000047ab9 */ /* 0x000fe40000000a00 */
[----:B------:R-:W-:Y:S02]  /*0090*/  UIADD3 UR6, UP0, UR4, 0xf0, URZ ;  /* 0x000000f004067890 */ /* 0x000fe4000ff1e03f */
[----:B------:R-:W-:Y:S02]  /*00a0*/  UIADD3 UR8, UP1, UR4, 0x1f0, URZ ;  /* 0x000001f004087890 */ /* 0x000fe4000ff3e03f */
[----:B------:R-:W-:Y:S02]  /*00b0*/  UIADD3 UR4, UP2, UR4, 0x2f0, URZ ;  /* 0x000002f004047890 */ /* 0x000fe4000ff5e03f */
[----:B------:R-:W-:Y:S02]  /*00c0*/  UIADD3.X UR7, URZ, UR5, URZ, UP0, !UPT ;  /* 0x000000053f077290 */ /* 0x000fe400087fe43f */
[----:B------:R-:W-:-:S02]  /*00d0*/  UIADD3.X UR9, URZ, UR5, URZ, UP1, !UPT ;  /* 0x000000053f097290 */ /* 0x000fc40008ffe43f */
[----:B------:R-:W-:-:S05]  /*00e0*/  UIADD3.X UR5, URZ, UR5, URZ, UP2, !UPT ;  /* 0x000000053f057290 */ /* 0x000fca00097fe43f */
[----:B------:R1:W-:Y:S02]  /*00f0*/  UTMACCTL.PF [UR6] ;  /* 0x00000000060079b9 */ /* 0x0003e40008040000 */
[----:B------:R1:W-:Y:S02]  /*0100*/  UTMACCTL.PF [UR8] ;  /* 0x00000000080079b9 */ /* 0x0003e40008040000 */
[----:B------:R1:W-:Y:S02]  /*0110*/  UTMACCTL.PF [UR4] ;  /* 0x00000000040079b9 */ /* 0x0003e40008040000 */
[----:B-1----:R-:W-:Y:S01]  /*0120*/  NOP ;  /* 0x0000000000007918 */ /* 0x002fe20000000000 */
.L_x_1:
[----:B------:R-:W-:Y:S05]  /*0130*/  BSYNC B0 ;  /* 0x0000000000007941 */ /* 0x000fea0003800000 */
.L_x_0:
[----:B------:R-:W1:Y:S02]  /*0140*/  SHFL.IDX PT, R0, R9, RZ, 0x1f ;  /* 0x00001fff09007589 */ /* 0x000e6400000e0000 */
[----:B-1----:R-:W-:-:S13]  /*0150*/  ISETP.NE.AND P0, PT, R0, RZ, PT ;  /* 0x000000ff0000720c */ /* 0x002fda0003f05270 */
[----:B------:R-:W-:Y:S05]  /*0160*/  @P0 BRA `(.L_x_2) ;  /* 0x0000000000400947 */ /* 0x000fea0003800000 */
[----:B------:R-:W1:Y:S01]  /*0170*/  S2UR UR8, SR_CgaCtaId ;  /* 0x00000000000879c3 */ /* 0x000e620000008800 */
[----:B------:R-:W-:Y:S01]  /*0180*/  UMOV UR4, 0x400 ;  /* 0x0000040000047882 */ /* 0x000fe20000000000 */
[----:B------:R-:W-:Y:S01]  /*0190*/  UMOV UR5, 0x1 ;  /* 0x0000000100057882 */ /* 0x000fe20000000000 */
[----:B------:R-:W-:Y:S01]  /*01a0*/  UMOV UR6, 0x80 ;  /* 0x0000008000067882 */ /* 0x000fe20000000000 */
[----:B------:R-:W-:Y:S01]  /*01b0*/  ELECT P0, URZ, PT ;  /* 0x00000000003f782f */ /* 0x000fe20003800000 */
[----:B------:R-:W-:-:S04]  /*01c0*/  UIADD3 UR6, -UR6, 0x100000, URZ ;  /* 0x0010000006067890 */ /* 0x000fc8000fffe13f */
[----:B------:R-:W-:Y:S02]  /*01d0*/  USHF.L.U32 UR7, UR6, 0xb, URZ ;  /* 0x0000000b06077899 */ /* 0x000fe4000800063f */
[----:B------:R-:W-:Y:S02]  /*01e0*/  USHF.L.U32 UR6, UR6, 0x1, URZ ;  /* 0x0000000106067899 */ /* 0x000fe4000800063f */
[----:B-1----:R-:W-:Y:S02]  /*01f0*/  ULEA UR8, UR8, UR4, 0x18 ;  /* 0x0000000408087291 */ /* 0x002fe4000f8ec03f */
[----:B------:R-:W-:-:S04]  /*0200*/  UIADD3 UR4, -UR5, 0x100000, URZ ;  /* 0x0010000005047890 */ /* 0x000fc8000fffe13f */
[----:B------:R-:W-:Y:S02]  /*0210*/  USHF.L.U32 UR5, UR4, 0xb, URZ ;  /* 0x0000000b04057899 */ /* 0x000fe4000800063f */
[----:B------:R-:W-:Y:S01]  /*0220*/  USHF.L.U32 UR4, UR4, 0x1, URZ ;  /* 0x0000000104047899 */ /* 0x000fe2000800063f */
[----:B------:R-:W1:Y:S11]  /*0230*/  FENCE.VIEW.ASYNC.S ;  /* 0x00000000000073c6 */ /* 0x000e760000000000 */
[----:B-1----:R1:W2:Y:S01]  /*0240*/  SYNCS.EXCH.64 URZ, [UR8+0x3f040], UR4 ;  /* 0x03f04004083f75b2 */ /* 0x0022a20008000100 */
[----:B------:R1:W3:Y:S01]  /*0250*/  SYNCS.EXCH.64 URZ, [UR8+0x3f048], UR6 ;  /* 0x03f04806083f75b2 */ /* 0x0002e20008000100 */
[----:B------:R-:W-:Y:S01]  /*0260*/  NOP ;  /* 0x0000000000007918 */ /* 0x000fe20000000000 */
.L_x_2:
[----:B------:R-:W4:Y:S01]  /*0270*/  SHFL.IDX PT, R0, R9, RZ, 0x1f ;  /* 0x00001fff09007589 */ /* 0x000f2200000e0000 */
[----:B------:R-:W-:Y:S01]  /*0280*/  NOP ;  /* 0x0000000000007918 */ /* 0x000fe20000000000 */
[----:B----4-:R-:W-:-:S13]  /*0290*/  ISETP.NE.AND P0, PT, R0, RZ, PT ;  /* 0x000000ff0000720c */ /* 0x010fda0003f05270 */
[----:B------:R-:W-:Y:S05]  /*02a0*/  @P0 BRA `(.L_x_3) ;  /* 0x0000000000580947 */ /* 0x000fea0003800000 */
[----:B-1----:R-:W1:Y:S01]  /*02b0*/  S2UR UR5, SR_CgaCtaId ;  /* 0x00000000000579c3 */ /* 0x002e620000008800 */
[----:B------:R-:W-:Y:S01]  /*02c0*/  UMOV UR4, 0x400 ;  /* 0x0000040000047882 */ /* 0x000fe20000000000 */
[----:B------:R-:W-:Y:S01]  /*02d0*/  UMOV UR6, 0x1 ;  /* 0x0000000100067882 */ /* 0x000fe20000000000 */
[----:B------:R-:W-:Y:S01]  /*02e0*/  UMOV UR7, 0x80 ;  /* 0x0000008000077882 */ /* 0x000fe20000000000 */
[----:B------:R-:W-:Y:S01]  /*02f0*/  ELECT P0, URZ, PT ;  /* 0x00000000003f782f */ /* 0x000fe20003800000 */
[----:B-1----:R-:W-:Y:S02]  /*0300*/  ULEA UR8, UR5, UR4, 0x18 ;  /* 0x0000000405087291 */ /* 0x002fe4000f8ec03f */
[----:B------:R-:W-:-:S04]  /*0310*/  UIADD3 UR4, -UR6, 0x100000, URZ ;  /* 0x0010000006047890 */ /* 0x000fc8000fffe13f */
[----:B------:R-:W-:Y:S02]  /*0320*/  USHF.L.U32 UR5, UR4, 0xb, URZ ;  /* 0x0000000b04057899 */ /* 0x000fe4000800063f */
[----:B------:R-:W-:Y:S02]  /*0330*/  USHF.L.U32 UR4, UR4, 0x1, URZ ;  /* 0x0000000104047899 */ /* 0x000fe4000800063f */
[----:B------:R-:W-:-:S04]  /*0340*/  UIADD3 UR6, -UR7, 0x100000, URZ ;  /* 0x0010000007067890 */ /* 0x000fc8000fffe13f */
[----:B------:R-:W-:Y:S02]  /*0350*/  USHF.L.U32 UR7, UR6, 0xb, URZ ;  /* 0x0000000b06077899 */ /* 0x000fe4000800063f */
[----:B------:R-:W-:Y:S01]  /*0360*/  USHF.L.U32 UR6, UR6, 0x1, URZ ;  /* 0x0000000106067899 */ /* 0x000fe2000800063f */
[----:B------:R-:W1:Y:S03]  /*0370*/  FENCE.VIEW.ASYNC.S ;  /* 0x00000000000073c6 */ /* 0x000e660000000000 */
[----:B-1----:R4:W1:Y:S08]  /*0380*/  SYNCS.EXCH.64 URZ, [UR8+0x3f000], UR4 ;  /* 0x03f00004083f75b2 */ /* 0x0028700008000100 */
[----:B------:R4:W1:Y:S01]  /*0390*/  SYNCS.EXCH.64 URZ, [UR8+0x3f020], UR6 ;  /* 0x03f02006083f75b2 */ /* 0x0008620008000100 */
[----:B------:R4:W1:Y:S01]  /*03a0*/  SYNCS.EXCH.64 URZ, [UR8+0x3f008], UR4 ;  /* 0x03f00804083f75b2 */ /* 0x0008620008000100 */
[----:B------:R4:W1:Y:S01]  /*03b0*/  SYNCS.EXCH.64 URZ, [UR8+0x3f028], UR6 ;  /* 0x03f02806083f75b2 */ /* 0x0008620008000100 */
[----:B------:R4:W1:Y:S01]  /*03c0*/  SYNCS.EXCH.64 URZ, [UR8+0x3f010], UR4 ;  /* 0x03f01004083f75b2 */ /* 0x0008620008000100 */
[----:B------:R4:W1:Y:S01]  /*03d0*/  SYNCS.EXCH.64 URZ, [UR8+0x3f030], UR6 ;  /* 0x03f03006083f75b2 */ /* 0x0008620008000100 */
[----:B------:R4:W1:Y:S01]  /*03e0*/  SYNCS.EXCH.64 URZ, [UR8+0x3f018], UR4 ;  /* 0x03f01804083f75b2 */ /* 0x0008620008000100 */
[----:B------:R4:W1:Y:S02]  /*03f0*/  SYNCS.EXCH.64 URZ, [UR8+0x3f038], UR6 ;  /* 0x03f03806083f75b2 */ /* 0x0008640008000100 */
[----:B----4-:R-:W-:Y:S01]  /*0400*/  NOP ;  /* 0x0000000000007918 */ /* 0x010fe20000000000 */
.L_x_3:
        /* <DEDUP_REMOVED lines=26> */
.L_x_4:
[----:B------:R-:W4:Y:S01]  /*05b0*/  SHFL.IDX PT, R9, R9, RZ, 0x1f ;  /* 0x00001fff09097589 */ /* 0x000f2200000e0000 */
[----:B------:R-:W-:Y:S02]  /*05c0*/  ELECT P0, URZ, PT ;  /* 0x00000000003f782f */ /* 0x000fe40003800000 */
[----:B------:R-:W-:Y:S01]  /*05d0*/  SHF.R.S32.HI R3, RZ, 0x1f, R16 ;  /* 0x0000001fff037819 */ /* 0x000fe20000011410 */
[----:B------:R-:W-:Y:S01]  /*05e0*/  NOP ;  /* 0x0000000000007918 */ /* 0x000fe20000000000 */
[----:B------:R-:W4:Y:S01]  /*05f0*/  S2UR UR36, SR_CTAID.Y ;  /* 0x00000000002479c3 */ /* 0x000f220000002600 */
[----:B------:R-:W-:Y:S01]  /*0600*/  BSSY B0, `(.L_x_5) ;  /* 0x0000049000007945 */ /* 0x000fe20003800000 */
[----:B------:R-:W-:Y:S02]  /*0610*/  LEA.HI R3, R3, R16, RZ, 0x7 ;  /* 0x0000001003037211 */ /* 0x000fe400078f38ff */
[----:B------:R-:W-:Y:S02]  /*0620*/  MOV R8, RZ ;  /* 0x000000ff00087202 */ /* 0x000fe40000000f00 */
[----:B------:R-:W-:-:S02]  /*0630*/  LOP3.LUT R3, R3, 0xffffff80, RZ, 0xc0, !PT ;  /* 0xffffff8003037812 */ /* 0x000fc400078ec0ff */
[----:B------:R-:W4:Y:S03]  /*0640*/  S2UR UR37, SR_CTAID.Z ;  /* 0x00000000002579c3 */ /* 0x000f260000002700 */
[----:B------:R-:W-:-:S05]  /*0650*/  IMAD.IADD R0, R16, 0x1, -R3 ;  /* 0x0000000110007824 */ /* 0x000fca00078e0a03 */
[----:B-123--:R-:W-:Y:S01]  /*0660*/  BAR.SYNC.DEFER_BLOCKING 0x0 ;  /* 0x0000000000007b1d */ /* 0x00efe20000010000 */
[----:B----4-:R-:W-:-:S13]  /*0670*/  ISETP.EQ.AND P1, PT, R9, RZ, P0 ;  /* 0x000000ff0900720c */ /* 0x010fda0000722270 */
[----:B------:R-:W-:Y:S05]  /*0680*/  @!P1 BRA `(.L_x_6) ;  /* 0x0000000400009947 */ /* 0x000fea0003800000 */
[----:B------:R-:W1:Y:S01]  /*0690*/  S2R R3, SR_CgaCtaId ;  /* 0x0000000000037919 */ /* 0x000e620000008800 */
[----:B------:R-:W-:Y:S02]  /*06a0*/  MOV R2, 0x400 ;  /* 0x0000040000027802 */ /* 0x000fe40000000f00 */
[----:B------:R-:W-:Y:S02]  /*06b0*/  MOV R4, 0x1 ;  /* 0x0000000100047802 */ /* 0x000fe40000000f00 */
[----:B------:R-:W-:Y:S02]  /*06c0*/  ISETP.NE.AND P3, PT, R0, RZ, PT ;  /* 0x000000ff0000720c */ /* 0x000fe40003f65270 */
[----:B-1----:R-:W-:Y:S02]  /*06d0*/  LEA R3, R3, R2, 0x18 ;  /* 0x0000000203037211 */ /* 0x002fe400078ec0ff */
[----:B------:R-:W-:-:S04]  /*06e0*/  SHF.L.U32 R2, R4, 0x1f, RZ ;  /* 0x0000001f04027819 */ /* 0x000fc800000006ff */
[----:B------:R-:W1:Y:S02]  /*06f0*/  SYNCS.PHASECHK.TRANS64.TRYWAIT P2, [R3+URZ+0x3f048], R2 ;  /* 0x03f04802030075a7 */ /* 0x000e64000804017f */
[----:B-1----:R-:W-:Y:S05]  /*0700*/  @!P2 BRA `(.L_x_7) ;  /* 0x0000012c0034a947 */ /* 0x002fea0003800000 */
.L_x_82:
[----:B------:R-:W-:Y:S05]  /*0710*/  @P3 BRA `(.L_x_8) ;  /* 0x0000000000143947 */ /* 0x000fea0003800000 */
[----:B------:R-:W-:Y:S01]  /*0720*/  LOP3.LUT P2, RZ, R16, 0x1f, RZ, 0xc0, !PT ;  /* 0x0000001f10ff7812 */ /* 0x000fe2000784c0ff */
[----:B-1----:R-:W-:-:S04]  /*0730*/  IMAD.MOV.U32 R2, RZ, RZ, 0x7000 ;  /* 0x00007000ff027424 */ /* 0x002fc800078e00ff */
[----:B------:R2:W-:Y:S08]  /*0740*/  SYNCS.ARRIVE.TRANS64 RZ, [R3+URZ+0x3f040], R2 ;  /* 0x03f0400203ff79a7 */ /* 0x0005f0000800003f */
[----:B------:R-:W-:Y:S05]  /*0750*/  @!P2 BRA `(.L_x_8) ;  /* 0x000000000004a947 */ /* 0x000fea0003800000 */
[----:B------:R-:W-:Y:S01]  /*0760*/  BPT.TRAP 0x1 ;  /* 0x000000040000795c */ /* 0x000fe20000300000 */
.L_x_8:
[----:B------:R-:W3:Y:S01]  /*0770*/  S2UR UR11, SR_CTAID.X ;  /* 0x00000000000b79c3 */ /* 0x000ee20000002500 */
[----:B------:R-:W-:Y:S01]  /*0780*/  R2UR UR8, R3 ;  /* 0x00000000030872ca */ /* 0x000fe200000e0000 */
[----:B------:R-:W-:Y:S01]  /*0790*/  ULDC.64 UR4, c[0x0][0x198] ;  /* 0x0000660000047ab9 */ /* 0x000fe20000000a00 */
[----:B------:R-:W-:Y:S01]  /*07a0*/  UMOV UR6, 0x0 ;  /* 0x0000000000067882 */ /* 0x000fe20000000000 */
[----:B------:R-:W-:Y:S01]  /*07b0*/  UIADD3 UR4, UP0, UR4, 0xf0, URZ ;  /* 0x000000f004047890 */ /* 0x000fe2000ff1e03f */
[----:B------:R-:W-:Y:S01]  /*07c0*/  UMOV UR7, 0x10000000 ;  /* 0x1000000000077882 */ /* 0x000fe20000000000 */
[----:B------:R-:W-:Y:S02]  /*07d0*/  UMOV UR10, URZ ;  /* 0x0000003f000a7c82 */ /* 0x000fe40008000000 */
[----:B------:R-:W-:Y:S01]  /*07e0*/  UIADD3.X UR5, URZ, UR5, URZ, UP0, !UPT ;  /* 0x000000053f057290 */ /* 0x000fe200087fe43f */
[----:B------:R-:W-:Y:S01]  /*07f0*/  UMOV UR12, UR36 ;  /* 0x00000024000c7c82 */ /* 0x000fe20008000000 */
[----:B------:R-:W-:Y:S01]  /*0800*/  UMOV UR13, UR37 ;  /* 0x00000025000d7c82 */ /* 0x000fe20008000000 */
[----:B------:R-:W-:Y:S01]  /*0810*/  UMOV UR50, 0x20 ;  /* 0x0000002000327882 */ /* 0x000fe20000000000 */
[----:B------:R-:W-:-:S02]  /*0820*/  UMOV UR52, UR36 ;  /* 0x0000002400347c82 */ /* 0x000fc40008000000 */
[----:B------:R-:W-:Y:S02]  /*0830*/  UIADD3 UR9, UR8, 0x3f040, URZ ;  /* 0x0003f04008097890 */ /* 0x000fe4000fffe03f */
[----:B------:R-:W-:Y:S02]  /*0840*/  UIADD3 UR48, UR8, 0x1000, URZ ;  /* 0x0000100008307890 */ /* 0x000fe4000fffe03f */
[----:B------:R-:W-:Y:S02]  /*0850*/  UIADD3 UR40, UR8, 0x2000, URZ ;  /* 0x0000200008287890 */ /* 0x000fe4000fffe03f */
[----:B------:R-:W-:Y:S02]  /*0860*/  UIADD3 UR32, UR8, 0x3000, URZ ;  /* 0x0000300008207890 */ /* 0x000fe4000fffe03f */
[----:B------:R-:W-:Y:S02]  /*0870*/  UIADD3 UR24, UR8, 0x4000, URZ ;  /* 0x0000400008187890 */ /* 0x000fe4000fffe03f */
[----:B---3--:R-:W-:-:S02]  /*0880*/  USHF.L.U32 UR11, UR11, 0x6, URZ ;  /* 0x000000060b0b7899 */ /* 0x008fc4000800063f */
[----:B------:R-:W-:Y:S01]  /*0890*/  UIADD3 UR16, UR8, 0x5000, URZ ;  /* 0x0000500008107890 */ /* 0x000fe2000fffe03f */
[----:B------:R-:W-:Y:S01]  /*08a0*/  UMOV UR53, UR37 ;  /* 0x0000002500357c82 */ /* 0x000fe20008000000 */
[----:B------:R-:W-:Y:S01]  /*08b0*/  UMOV UR49, UR9 ;  /* 0x0000000900317c82 */ /* 0x000fe20008000000 */
[----:B------:R-:W-:Y:S02]  /*08c0*/  UMOV UR42, 0x40 ;  /* 0x00000040002a7882 */ /* 0x000fe40000000000 */
[----:B------:R-:W-:Y:S01]  /*08d0*/  UMOV UR51, UR11 ;  /* 0x0000000b00337c82 */ /* 0x000fe20008000000 */
[----:B------:R-:W-:Y:S01]  /*08e0*/  UMOV UR44, UR36 ;  /* 0x00000024002c7c82 */ /* 0x000fe20008000000 */
[----:B------:R3:W-:Y:S01]  /*08f0*/  UTMALDG.4D [UR8], [UR4], desc[UR6] ;  /* 0x00000608040075b4 */ /* 0x0007e20008019000 */
[----:B------:R-:W-:Y:S01]  /*0900*/  UMOV UR45, UR37 ;  /* 0x00000025002d7c82 */ /* 0x000fe20008000000 */
[----:B------:R-:W-:Y:S01]  /*0910*/  UMOV UR41, UR9 ;  /* 0x0000000900297c82 */ /* 0x000fe20008000000 */
[----:B------:R-:W-:Y:S01]  /*0920*/  UMOV UR43, UR11 ;  /* 0x0000000b002b7c82 */ /* 0x000fe20008000000 */
[----:B------:R-:W-:Y:S01]  /*0930*/  UMOV UR34, 0x60 ;  /* 0x0000006000227882 */ /* 0x000fe20000000000 */
[----:B------:R-:W-:Y:S01]  /*0940*/  UMOV UR33, UR9 ;  /* 0x0000000900217c82 */ /* 0x000fe20008000000 */
[----:B------:R-:W-:Y:S01]  /*0950*/  UMOV UR35, UR11 ;  /* 0x0000000b00237c82 */ /* 0x000fe20008000000 */
[----:B------:R-:W-:Y:S01]  /*0960*/  UMOV UR26, 0x80 ;  /* 0x00000080001a7882 */ /* 0x000fe20000000000 */
[----:B------:R4:W-:Y:S01]  /*0970*/  UTMALDG.4D [UR48], [UR4], desc[UR6] ;  /* 0x00000630040075b4 */ /* 0x0009e20008019000 */
[----:B------:R-:W-:Y:S01]  /*0980*/  UMOV UR28, UR36 ;  /* 0x00000024001c7c82 */ /* 0x000fe20008000000 */
[----:B------:R-:W-:Y:S01]  /*0990*/  UMOV UR29, UR37 ;  /* 0x00000025001d7c82 */ /* 0x000fe20008000000 */
[----:B------:R-:W-:Y:S01]  /*09a0*/  UMOV UR25, UR9 ;  /* 0x0000000900197c82 */ /* 0x000fe20008000000 */
[----:B------:R-:W-:Y:S01]  /*09b0*/  UMOV UR27, UR11 ;  /* 0x0000000b001b7c82 */ /* 0x000fe20008000000 */
[----:B------:R-:W-:Y:S01]  /*09c0*/  UMOV UR18, 0xa0 ;  /* 0x000000a000127882 */ /* 0x000fe20000000000 */
[----:B------:R-:W-:Y:S01]  /*09d0*/  UMOV UR20, UR36 ;  /* 0x0000002400147c82 */ /* 0x000fe20008000000 */
[----:B------:R-:W-:Y:S01]  /*09e0*/  UMOV UR21, UR37 ;  /* 0x0000002500157c82 */ /* 0x000fe20008000000 */
[----:B------:R4:W-:Y:S01]  /*09f0*/  UTMALDG.4D [UR40], [UR4], desc[UR6] ;  /* 0x00000628040075b4 */ /* 0x0009e20008019000 */
[----:B------:R-:W-:Y:S01]  /*0a00*/  UMOV UR17, UR9 ;  /* 0x0000000900117c82 */ /* 0x000fe20008000000 */
[----:B------:R-:W-:Y:S01]  /*0a10*/  UMOV UR19, UR11 ;  /* 0x0000000b00137c82 */ /* 0x000fe20008000000 */
[----:B------:R4:W-:Y:S01]  /*0a20*/  UTMALDG.4D [UR32], [UR4], desc[UR6] ;  /* 0x00000620040075b4 */ /* 0x0009e20008019000 */
[----:B---3--:R-:W-:Y:S01]  /*0a30*/  UIADD3 UR8, UR8, 0x6000, URZ ;  /* 0x0000600008087890 */ /* 0x008fe2000fffe03f */
[----:B------:R-:W-:Y:S01]  /*0a40*/  UMOV UR10, 0xc0 ;  /* 0x000000c0000a7882 */ /* 0x000fe20000000000 */
[----:B------:R4:W-:Y:S01]  /*0a50*/  UTMALDG.4D [UR24], [UR4], desc[UR6] ;  /* 0x00000618040075b4 */ /* 0x0009e20008019000 */
[----:B------:R4:W-:Y:S06]  /*0a60*/  UTMALDG.4D [UR16], [UR4], desc[UR6] ;  /* 0x00000610040075b4 */ /* 0x0009ec0008019000 */
[----:B------:R4:W-:Y:S02]  /*0a70*/  UTMALDG.4D [UR8], [UR4], desc[UR6] ;  /* 0x00000608040075b4 */ /* 0x0009e40008019000 */
[----:B----4-:R-:W-:Y:S01]  /*0a80*/  NOP ;  /* 0x0000000000007918 */ /* 0x010fe20000000000 */
.L_x_6:
[----:B------:R-:W-:Y:S05]  /*0a90*/  BSYNC B0 ;  /* 0x0000000000007941 */ /* 0x000fea0003800000 */
.L_x_5:
[----:B------:R-:W3:Y:S01]  /*0aa0*/  LDC R10, c[0x0][0x28c] ;  /* 0x0000a300ff0a7b82 */ /* 0x000ee20000000800 */
[----:B------:R-:W-:Y:S01]  /*0ab0*/  BSSY B0, `(.L_x_9) ;  /* 0x000011b000007945 */ /* 0x000fe20003800000 */
[----:B------:R-:W-:Y:S01]  /*0ac0*/  IMAD.MOV.U32 R6, RZ, RZ, 0x1 ;  /* 0x00000001ff067424 */ /* 0x000fe200078e00ff */
[----:B------:R-:W-:Y:S01]  /*0ad0*/  MOV R4, 0x1 ;  /* 0x0000000100047802 */ /* 0x000fe20000000f00 */
[----:B------:R-:W-:Y:S01]  /*0ae0*/  IMAD.MOV.U32 R5, RZ, RZ, RZ ;  /* 0x000000ffff057224 */ /* 0x000fe200078e00ff */
[----:B---3--:R-:W-:-:S04]  /*0af0*/  IADD3 R210, R10, 0x7f, RZ ;  /* 0x0000007f0ad27810 */ /* 0x008fc80007ffe0ff */
[----:B-12---:R-:W-:-:S04]  /*0b00*/  SHF.R.S32.HI R3, RZ, 0x1f, R210 ;  /* 0x0000001fff037819 */ /* 0x006fc800000114d2 */
[----:B------:R-:W-:-:S04]  /*0b10*/  LEA.HI R210, R3, R210, RZ, 0x7 ;  /* 0x000000d203d27211 */ /* 0x000fc800078f38ff */
[----:B------:R-:W-:-:S04]  /*0b20*/  SHF.R.S32.HI R7, RZ, 0x7, R210 ;  /* 0x00000007ff077819 */ /* 0x000fc800000114d2 */
[----:B------:R-:W-:Y:S01]  /*0b30*/  SHF.L.U32 R7, R7, 0x1, RZ ;  /* 0x0000000107077819 */ /* 0x000fe200000006ff */
[----:B------:R-:W-:Y:S06]  /*0b40*/  @!P1 BRA `(.L_x_10) ;  /* 0x0000001000449947 */ /* 0x000fec0003800000 */
[----:B------:R-:W-:Y:S01]  /*0b50*/  ISETP.GE.AND P1, PT, R10, 0x1, PT ;  /* 0x000000010a00780c */ /* 0x000fe20003f26270 */
[----:B------:R-:W-:Y:S01]  /*0b60*/  IMAD.MOV.U32 R8, RZ, RZ, RZ ;  /* 0x000000ffff087224 */ /* 0x000fe200078e00ff */
[----:B------:R-:W-:Y:S02]  /*0b70*/  LOP3.LUT R12, R16, 0x1f, RZ, 0xc0, !PT ;  /* 0x0000001f100c7812 */ /* 0x000fe400078ec0ff */
[----:B------:R-:W-:-:S09]  /*0b80*/  MOV R5, RZ ;  /* 0x000000ff00057202 */ /* 0x000fd20000000f00 */
[----:B------:R-:W-:Y:S05]  /*0b90*/  @!P1 BRA `(.L_x_11) ;  /* 0x0000000400ec9947 */ /* 0x000fea0003800000 */
[----:B------:R-:W1:Y:S01]  /*0ba0*/  S2R R3, SR_CgaCtaId ;  /* 0x0000000000037919 */ /* 0x000e620000008800 */
[----:B------:R-:W-:Y:S01]  /*0bb0*/  MOV R2, 0x400 ;  /* 0x0000040000027802 */ /* 0x000fe20000000f00 */
[----:B------:R-:W-:Y:S01]  /*0bc0*/  IMAD.MOV.U32 R4, RZ, RZ, 0x1 ;  /* 0x00000001ff047424 */ /* 0x000fe200078e00ff */
[----:B------:R-:W-:Y:S02]  /*0bd0*/  ISETP.NE.AND P2, PT, R0, RZ, PT ;  /* 0x000000ff0000720c */ /* 0x000fe40003f45270 */
[----:B-1----:R-:W-:Y:S02]  /*0be0*/  LEA R3, R3, R2, 0x18 ;  /* 0x0000000203037211 */ /* 0x002fe400078ec0ff */
[----:B------:R-:W-:-:S04]  /*0bf0*/  SHF.L.U32 R2, R4, 0x1f, RZ ;  /* 0x0000001f04027819 */ /* 0x000fc800000006ff */
[----:B------:R-:W1:Y:S02]  /*0c00*/  SYNCS.PHASECHK.TRANS64.TRYWAIT P1, [R3+URZ+0x3f020], R2 ;  /* 0x03f02002030075a7 */ /* 0x000e64000802017f */
[----:B-1----:R-:W-:Y:S05]  /*0c10*/  @!P1 BRA `(.L_x_12) ;  /* 0x0000012800049947 */ /* 0x002fea0003800000 */
.L_x_83:
[----:B------:R-:W-:Y:S01]  /*0c20*/  MOV R5, 0x1 ;  /* 0x0000000100057802 */ /* 0x000fe20000000f00 */
[----:B------:R-:W-:Y:S06]  /*0c30*/  @P2 BRA `(.L_x_13) ;  /* 0x0000000000142947 */ /* 0x000fec0003800000 */
[----:B------:R-:W-:Y:S01]  /*0c40*/  ISETP.NE.AND P1, PT, R12, RZ, PT ;  /* 0x000000ff0c00720c */ /* 0x000fe20003f25270 */
[----:B-1----:R-:W-:-:S04]  /*0c50*/  IMAD.MOV.U32 R2, RZ, RZ, 0xe000 ;  /* 0x0000e000ff027424 */ /* 0x002fc800078e00ff */
[----:B------:R2:W-:Y:S08]  /*0c60*/  SYNCS.ARRIVE.TRANS64 RZ, [R3+URZ+0x3f000], R2 ;  /* 0x03f0000203ff79a7 */ /* 0x0005f0000800003f */
[----:B------:R-:W-:Y:S05]  /*0c70*/  @!P1 BRA `(.L_x_13) ;  /* 0x0000000000049947 */ /* 0x000fea0003800000 */
[----:B------:R-:W-:Y:S01]  /*0c80*/  BPT.TRAP 0x1 ;  /* 0x000000040000795c */ /* 0x000fe20000300000 */
.L_x_13:
[----:B------:R-:W-:Y:S01]  /*0c90*/  R2UR UR14, R3 ;  /* 0x00000000030e72ca */ /* 0x000fe200000e0000 */
[----:B------:R-:W3:Y:S01]  /*0ca0*/  S2R R11, SR_CgaCtaId ;  /* 0x00000000000b7919 */ /* 0x000ee20000008800 */
[----:B------:R-:W-:Y:S01]  /*0cb0*/  ULDC.64 UR4, c[0x0][0x198] ;  /* 0x0000660000047ab9 */ /* 0x000fe20000000a00 */
[----:B------:R-:W-:Y:S01]  /*0cc0*/  UMOV UR27, URZ ;  /* 0x0000003f001b7c82 */ /* 0x000fe20008000000 */
[----:B------:R-:W-:Y:S01]  /*0cd0*/  UIADD3 UR4, UP0, UR4, 0x1f0, URZ ;  /* 0x000001f004047890 */ /* 0x000fe2000ff1e03f */
[----:B-12---:R-:W-:Y:S01]  /*0ce0*/  MOV R2, 0x400 ;  /* 0x0000040000027802 */ /* 0x006fe20000000f00 */
[----:B------:R-:W-:Y:S01]  /*0cf0*/  UMOV UR6, 0x0 ;  /* 0x0000000000067882 */ /* 0x000fe20000000000 */
[----:B------:R-:W-:Y:S01]  /*0d00*/  UMOV UR7, 0x10000000 ;  /* 0x1000000000077882 */ /* 0x000fe20000000000 */
[----:B------:R-:W-:Y:S01]  /*0d10*/  UIADD3.X UR5, URZ, UR5, URZ, UP0, !UPT ;  /* 0x000000053f057290 */ /* 0x000fe200087fe43f */
[----:B------:R-:W-:Y:S01]  /*0d20*/  MOV R3, 0x1 ;  /* 0x0000000100037802 */ /* 0x000fe20000000f00 */
[----:B------:R-:W-:Y:S01]  /*0d30*/  UMOV UR26, URZ ;  /* 0x0000003f001a7c82 */ /* 0x000fe20008000000 */
[----:B------:R-:W-:Y:S01]  /*0d40*/  UMOV UR28, UR36 ;  /* 0x00000024001c7c82 */ /* 0x000fe20008000000 */
[----:B------:R-:W-:Y:S01]  /*0d50*/  UMOV UR29, UR37 ;  /* 0x00000025001d7c82 */ /* 0x000fe20008000000 */
[----:B------:R-:W-:Y:S01]  /*0d60*/  UIADD3 UR24, UR14, 0x7000, URZ ;  /* 0x000070000e187890 */ /* 0x000fe2000fffe03f */
[----:B------:R-:W-:Y:S01]  /*0d70*/  SHF.L.U32 R3, R3, 0x1f, RZ ;  /* 0x0000001f03037819 */ /* 0x000fe200000006ff */
[----:B------:R-:W-:Y:S01]  /*0d80*/  UIADD3 UR25, UR14, 0x3f000, URZ ;  /* 0x0003f0000e197890 */ /* 0x000fe2000fffe03f */
[----:B------:R-:W-:Y:S01]  /*0d90*/  ISETP.NE.AND P2, PT, R0, RZ, PT ;  /* 0x000000ff0000720c */ /* 0x000fe20003f45270 */
[----:B------:R-:W-:Y:S01]  /*0da0*/  UIADD3 UR8, UR14, 0x9000, URZ ;  /* 0x000090000e087890 */ /* 0x000fe2000fffe03f */
[----:B------:R-:W-:Y:S01]  /*0db0*/  UMOV UR10, 0x20 ;  /* 0x00000020000a7882 */ /* 0x000fe20000000000 */
[----:B------:R-:W-:Y:S01]  /*0dc0*/  UMOV UR12, UR36 ;  /* 0x00000024000c7c82 */ /* 0x000fe20008000000 */
[----:B------:R-:W-:Y:S01]  /*0dd0*/  UMOV UR13, UR37 ;  /* 0x00000025000d7c82 */ /* 0x000fe20008000000 */
[----:B------:R-:W-:Y:S01]  /*0de0*/  UMOV UR11, UR27 ;  /* 0x0000001b000b7c82 */ /* 0x000fe20008000000 */
[----:B------:R-:W-:-:S02]  /*0df0*/  UMOV UR9, UR25 ;  /* 0x0000001900097c82 */ /* 0x000fc40008000000 */
[----:B------:R1:W-:Y:S01]  /*0e00*/  UTMALDG.4D [UR24], [UR4], desc[UR6] ;  /* 0x00000618040075b4 */ /* 0x0003e20008019000 */
[----:B------:R-:W-:Y:S01]  /*0e10*/  UIADD3 UR16, UR14, 0xb000, URZ ;  /* 0x0000b0000e107890 */ /* 0x000fe2000fffe03f */
[----:B------:R-:W-:Y:S01]  /*0e20*/  UMOV UR18, 0x40 ;  /* 0x0000004000127882 */ /* 0x000fe20000000000 */
[----:B------:R-:W-:Y:S01]  /*0e30*/  UMOV UR20, UR36 ;  /* 0x0000002400147c82 */ /* 0x000fe20008000000 */
[----:B------:R-:W-:Y:S01]  /*0e40*/  UMOV UR21, UR37 ;  /* 0x0000002500157c82 */ /* 0x000fe20008000000 */
[----:B------:R-:W-:Y:S01]  /*0e50*/  UMOV UR19, UR27 ;  /* 0x0000001b00137c82 */ /* 0x000fe20008000000 */
[----:B------:R-:W-:Y:S01]  /*0e60*/  UMOV UR17, UR25 ;  /* 0x0000001900117c82 */ /* 0x000fe20008000000 */
[----:B------:R2:W-:Y:S01]  /*0e70*/  UTMALDG.4D [UR8], [UR4], desc[UR6] ;  /* 0x00000608040075b4 */ /* 0x0005e20008019000 */
[----:B---3--:R-:W-:-:S05]  /*0e80*/  LEA R4, R11, R2, 0x18 ;  /* 0x000000020b047211 */ /* 0x008fca00078ec0ff */
[----:B------:R-:W-:Y:S01]  /*0e90*/  IMAD R2, R5, 0x8, R4 ;  /* 0x0000000805027824 */ /* 0x000fe200078e0204 */
[----:B------:R3:W-:Y:S01]  /*0ea0*/  UTMALDG.4D [UR16], [UR4], desc[UR6] ;  /* 0x00000610040075b4 */ /* 0x0007e20008019000 */
[----:B-1----:R-:W-:Y:S01]  /*0eb0*/  UIADD3 UR24, UR14, 0xf000, URZ ;  /* 0x0000f0000e187890 */ /* 0x002fe2000fffe03f */
[----:B------:R-:W-:Y:S01]  /*0ec0*/  UMOV UR26, 0x80 ;  /* 0x00000080001a7882 */ /* 0x000fe20000000000 */
[----:B--2---:R-:W-:Y:S01]  /*0ed0*/  UIADD3 UR8, UR14, 0xd000, URZ ;  /* 0x0000d0000e087890 */ /* 0x004fe2000fffe03f */
[----:B------:R-:W-:Y:S01]  /*0ee0*/  UMOV UR10, 0x60 ;  /* 0x00000060000a7882 */ /* 0x000fe20000000000 */
[----:B---3--:R-:W-:-:S07]  /*0ef0*/  UIADD3 UR16, UR14, 0x11000, URZ ;  /* 0x000110000e107890 */ /* 0x008fce000fffe03f */
[----:B------:R1:W-:Y:S01]  /*0f00*/  UTMALDG.4D [UR8], [UR4], desc[UR6] ;  /* 0x00000608040075b4 */ /* 0x0003e20008019000 */
[----:B------:R-:W-:Y:S01]  /*0f10*/  UMOV UR18, 0xa0 ;  /* 0x000000a000127882 */ /* 0x000fe20000000000 */
[----:B------:R2:W-:Y:S01]  /*0f20*/  UTMALDG.4D [UR24], [UR4], desc[UR6] ;  /* 0x00000618040075b4 */ /* 0x0005e20008019000 */
[----:B------:R2:W-:Y:S01]  /*0f30*/  UTMALDG.4D [UR16], [UR4], desc[UR6] ;  /* 0x00000610040075b4 */ /* 0x0005e20008019000 */
[----:B-1----:R-:W-:Y:S01]  /*0f40*/  UIADD3 UR8, UR14, 0x13000, URZ ;  /* 0x000130000e087890 */ /* 0x002fe2000fffe03f */
[----:B------:R-:W-:-:S08]  /*0f50*/  UMOV UR10, 0xc0 ;  /* 0x000000c0000a7882 */ /* 0x000fd00000000000 */
[----:B------:R2:W-:Y:S01]  /*0f60*/  UTMALDG.4D [UR8], [UR4], desc[UR6] ;  /* 0x00000608040075b4 */ /* 0x0005e20008019000 */
[----:B------:R-:W1:Y:S02]  /*0f70*/  SYNCS.PHASECHK.TRANS64.TRYWAIT P1, [R2+URZ+0x3f020], R3 ;  /* 0x03f02003020075a7 */ /* 0x000e64000802017f */
[----:B-12---:R-:W-:Y:S05]  /*0f80*/  @!P1 BRA `(.L_x_14) ;  /* 0x00000124003c9947 */ /* 0x006fea0003800000 */
.L_x_84:
[----:B------:R-:W-:Y:S01]  /*0f90*/  MOV R8, 0x1 ;  /* 0x0000000100087802 */ /* 0x000fe20000000f00 */
[----:B------:R-:W-:Y:S06]  /*0fa0*/  @P2 BRA `(.L_x_15) ;  /* 0x0000000000142947 */ /* 0x000fec0003800000 */
[----:B------:R-:W-:Y:S01]  /*0fb0*/  ISETP.NE.AND P1, PT, R12, RZ, PT ;  /* 0x000000ff0c00720c */ /* 0x000fe20003f25270 */
[----:B-1----:R-:W-:-:S04]  /*0fc0*/  IMAD.MOV.U32 R3, RZ, RZ, 0xe000 ;  /* 0x0000e000ff037424 */ /* 0x002fc800078e00ff */
[----:B------:R2:W-:Y:S08]  /*0fd0*/  SYNCS.ARRIVE.TRANS64 RZ, [R2+URZ+0x3f000], R3 ;  /* 0x03f0000302ff79a7 */ /* 0x0005f0000800003f */
[----:B------:R-:W-:Y:S05]  /*0fe0*/  @!P1 BRA `(.L_x_15) ;  /* 0x0000000000049947 */ /* 0x000fea0003800000 */
[----:B------:R-:W-:Y:S01]  /*0ff0*/  BPT.TRAP 0x1 ;  /* 0x000000040000795c */ /* 0x000fe20000300000 */
.L_x_15:
[C---:B------:R-:W-:Y:S01]  /*1000*/  IMAD R4, R5.reuse, 0xe000, R4 ;  /* 0x0000e00005047824 */ /* 0x040fe200078e0204 */
[----:B------:R-:W-:Y:S01]  /*1010*/  R2UR UR49, R2 ;  /* 0x00000000023172ca */ /* 0x000fe200000e0000 */
[----:B------:R-:W-:Y:S01]  /*1020*/  ULDC.64 UR4, c[0x0][0x198] ;  /* 0x0000660000047ab9 */ /* 0x000fe20000000a00 */
[----:B------:R-:W-:Y:S01]  /*1030*/  UMOV UR51, URZ ;  /* 0x0000003f00337c82 */ /* 0x000fe20008000000 */
[----:B------:R-:W-:Y:S01]  /*1040*/  UIADD3 UR4, UP0, UR4, 0x2f0, URZ ;  /* 0x000002f004047890 */ /* 0x000fe2000ff1e03f */
[----:B------:R-:W-:Y:S01]  /*1050*/  R2UR UR14, R4 ;  /* 0x00000000040e72ca */ /* 0x000fe200000e0000 */
[----:B------:R-:W-:Y:S01]  /*1060*/  UMOV UR6, 0x0 ;  /* 0x0000000000067882 */ /* 0x000fe20000000000 */
[----:B------:R-:W-:Y:S01]  /*1070*/  UMOV UR7, 0x10000000 ;  /* 0x1000000000077882 */ /* 0x000fe20000000000 */
[----:B------:R-:W-:Y:S01]  /*1080*/  UIADD3.X UR5, URZ, UR5, URZ, UP0, !UPT ;  /* 0x000000053f057290 */ /* 0x000fe200087fe43f */
[----:B------:R-:W-:Y:S01]  /*1090*/  IADD3 R5, R5, 0x1, RZ ;  /* 0x0000000105057810 */ /* 0x000fe20007ffe0ff */
[----:B------:R-:W-:Y:S01]  /*10a0*/  UMOV UR50, URZ ;  /* 0x0000003f00327c82 */ /* 0x000fe20008000000 */
[----:B------:R-:W-:Y:S01]  /*10b0*/  UMOV UR52, UR36 ;  /* 0x0000002400347c82 */ /* 0x000fe20008000000 */
[----:B------:R-:W-:Y:S01]  /*10c0*/  UMOV UR53, UR37 ;  /* 0x0000002500357c82 */ /* 0x000fe20008000000 */
[----:B------:R-:W-:Y:S01]  /*10d0*/  UMOV UR42, 0x20 ;  /* 0x00000020002a7882 */ /* 0x000fe20000000000 */
[----:B------:R-:W-:Y:S01]  /*10e0*/  UIADD3 UR49, UR49, 0x3f000, URZ ;  /* 0x0003f00031317890 */ /* 0x000fe2000fffe03f */
[----:B------:R-:W-:Y:S01]  /*10f0*/  UMOV UR44, UR36 ;  /* 0x00000024002c7c82 */ /* 0x000fe20008000000 */
[----:B------:R-:W-:-:S02]  /*1100*/  UMOV UR45, UR37 ;  /* 0x00000025002d7c82 */ /* 0x000fc40008000000 */
[----:B------:R-:W-:Y:S02]  /*1110*/  UIADD3 UR48, UR14, 0x7000, URZ ;  /* 0x000070000e307890 */ /* 0x000fe4000fffe03f */
[----:B------:R-:W-:Y:S02]  /*1120*/  UIADD3 UR40, UR14, 0x9000, URZ ;  /* 0x000090000e287890 */ /* 0x000fe4000fffe03f */
[----:B------:R-:W-:Y:S01]  /*1130*/  UIADD3 UR8, UR14, 0xb000, URZ ;  /* 0x0000b0000e087890 */ /* 0x000fe2000fffe03f */
[----:B------:R-:W-:Y:S01]  /*1140*/  UMOV UR43, UR51 ;  /* 0x00000033002b7c82 */ /* 0x000fe20008000000 */
[----:B------:R-:W-:Y:S01]  /*1150*/  UMOV UR41, UR49 ;  /* 0x0000003100297c82 */ /* 0x000fe20008000000 */
[----:B------:R-:W-:Y:S01]  /*1160*/  UMOV UR10, 0x40 ;  /* 0x00000040000a7882 */ /* 0x000fe20000000000 */
[----:B------:R-:W-:Y:S01]  /*1170*/  UMOV UR12, UR36 ;  /* 0x00000024000c7c82 */ /* 0x000fe20008000000 */
[----:B------:R-:W-:Y:S01]  /*1180*/  UMOV UR13, UR37 ;  /* 0x00000025000d7c82 */ /* 0x000fe20008000000 */
[----:B------:R-:W-:Y:S01]  /*1190*/  UMOV UR11, UR51 ;  /* 0x00000033000b7c82 */ /* 0x000fe20008000000 */
[----:B------:R-:W-:Y:S01]  /*11a0*/  UMOV UR9, UR49 ;  /* 0x0000003100097c82 */ /* 0x000fe20008000000 */
[----:B------:R-:W-:Y:S01]  /*11b0*/  UTMALDG.4D [UR48], [UR4], desc[UR6] ;  /* 0x00000630040075b4 */ /* 0x000fe20008019000 */
[----:B------:R-:W-:-:S02]  /*11c0*/  UIADD3 UR24, UR14, 0xd000, URZ ;  /* 0x0000d0000e187890 */ /* 0x000fc4000fffe03f */
[----:B------:R-:W-:Y:S02]  /*11d0*/  UIADD3 UR32, UR14, 0xf000, URZ ;  /* 0x0000f0000e207890 */ /* 0x000fe4000fffe03f */
[----:B------:R-:W-:Y:S01]  /*11e0*/  UIADD3 UR16, UR14, 0x11000, URZ ;  /* 0x000110000e107890 */ /* 0x000fe2000fffe03f */
[----:B------:R-:W-:Y:S01]  /*11f0*/  UMOV UR26, 0x60 ;  /* 0x00000060001a7882 */ /* 0x000fe20000000000 */
[----:B------:R-:W-:Y:S01]  /*1200*/  UTMALDG.4D [UR40], [UR4], desc[UR6] ;  /* 0x00000628040075b4 */ /* 0x000fe20008019000 */
        /* <DEDUP_REMOVED lines=8> */
[----:B------:R-:W-:Y:S01]  /*1290*/  UMOV UR18, 0xa0 ;  /* 0x000000a000127882 */ /* 0x000fe20000000000 */
[----:B------:R-:W-:Y:S01]  /*12a0*/  UMOV UR20, UR36 ;  /* 0x0000002400147c82 */ /* 0x000fe20008000000 */
[----:B------:R-:W-:Y:S01]  /*12b0*/  UMOV UR21, UR37 ;  /* 0x0000002500157c82 */ /* 0x000fe20008000000 */
[----:B------:R-:W-:Y:S01]  /*12c0*/  UMOV UR19, UR51 ;  /* 0x0000003300137c82 */ /* 0x000fe20008000000 */
[----:B------:R-:W-:Y:S01]  /*12d0*/  UMOV UR17, UR49 ;  /* 0x0000003100117c82 */ /* 0x000fe20008000000 */
[----:B------:R4:W-:Y:S01]  /*12e0*/  UTMALDG.4D [UR24], [UR4], desc[UR6] ;  /* 0x00000618040075b4 */ /* 0x0009e20008019000 */
[----:B------:R4:W-:Y:S01]  /*12f0*/  UTMALDG.4D [UR32], [UR4], desc[UR6] ;  /* 0x00000620040075b4 */ /* 0x0009e20008019000 */
[----:B------:R4:W-:Y:S01]  /*1300*/  UTMALDG.4D [UR16], [UR4], desc[UR6] ;  /* 0x00000610040075b4 */ /* 0x0009e20008019000 */
[----:B---3--:R-:W-:Y:S01]  /*1310*/  UIADD3 UR8, UR14, 0x13000, URZ ;  /* 0x000130000e087890 */ /* 0x008fe2000fffe03f */
[----:B------:R-:W-:-:S08]  /*1320*/  UMOV UR10, 0xc0 ;  /* 0x000000c0000a7882 */ /* 0x000fd00000000000 */
[----:B------:R4:W-:Y:S02]  /*1330*/  UTMALDG.4D [UR8], [UR4], desc[UR6] ;  /* 0x00000608040075b4 */ /* 0x0009e40008019000 */
[----:B----4-:R-:W-:Y:S01]  /*1340*/  NOP ;  /* 0x0000000000007918 */ /* 0x010fe20000000000 */
.L_x_11:
[----:B------:R-:W-:Y:S01]  /*1350*/  ISETP.GE.AND P1, PT, R10, 0x81, PT ;  /* 0x000000810a00780c */ /* 0x000fe20003f26270 */
[----:B------:R-:W-:-:S12]  /*1360*/  IMAD.MOV.U32 R4, RZ, RZ, 0x1 ;  /* 0x00000001ff047424 */ /* 0x000fd800078e00ff */
[----:B------:R-:W-:Y:S05]  /*1370*/  @!P1 BRA `(.L_x_16) ;  /* 0x0000000800349947 */ /* 0x000fea0003800000 */
[----:B-12---:R-:W1:Y:S01]  /*1380*/  S2R R3, SR_CgaCtaId ;  /* 0x0000000000037919 */ /* 0x006e620000008800 */
[----:B------:R-:W-:Y:S02]  /*1390*/  MOV R2, 0x400 ;  /* 0x0000040000027802 */ /* 0x000fe40000000f00 */
[----:B------:R-:W-:Y:S02]  /*13a0*/  MOV R4, 0x1 ;  /* 0x0000000100047802 */ /* 0x000fe40000000f00 */
[----:B------:R-:W-:Y:S02]  /*13b0*/  ISETP.NE.AND P2, PT, R0, RZ, PT ;  /* 0x000000ff0000720c */ /* 0x000fe40003f45270 */
[----:B------:R-:W-:Y:S02]  /*13c0*/  SHF.L.U32 R4, R4, 0x1f, RZ ;  /* 0x0000001f04047819 */ /* 0x000fe400000006ff */
[----:B-1----:R-:W-:-:S04]  /*13d0*/  LEA R2, R3, R2, 0x18 ;  /* 0x0000000203027211 */ /* 0x002fc800078ec0ff */
[----:B------:R-:W-:-:S04]  /*13e0*/  LEA R3, R5, R2, 0x3 ;  /* 0x0000000205037211 */ /* 0x000fc800078e18ff */
[----:B------:R-:W1:Y:S02]  /*13f0*/  SYNCS.PHASECHK.TRANS64.TRYWAIT P1, [R3+URZ+0x3f020], R4 ;  /* 0x03f02004030075a7 */ /* 0x000e64000802017f */
[----:B-1----:R-:W-:Y:S05]  /*1400*/  @!P1 BRA `(.L_x_17) ;  /* 0x0000012000309947 */ /* 0x002fea0003800000 */
.L_x_85:
[----:B------:R-:W-:Y:S05]  /*1410*/  @P2 BRA `(.L_x_18) ;  /* 0x0000000000142947 */ /* 0x000fea0003800000 */
[----:B------:R-:W-:Y:S01]  /*1420*/  ISETP.NE.AND P1, PT, R12, RZ, PT ;  /* 0x000000ff0c00720c */ /* 0x000fe20003f25270 */
[----:B-1----:R-:W-:-:S04]  /*1430*/  IMAD.MOV.U32 R4, RZ, RZ, 0xe000 ;  /* 0x0000e000ff047424 */ /* 0x002fc800078e00ff */
[----:B------:R2:W-:Y:S08]  /*1440*/  SYNCS.ARRIVE.TRANS64 RZ, [R3+URZ+0x3f000], R4 ;  /* 0x03f0000403ff79a7 */ /* 0x0005f0000800003f */
[----:B------:R-:W-:Y:S05]  /*1450*/  @!P1 BRA `(.L_x_18) ;  /* 0x0000000000049947 */ /* 0x000fea0003800000 */
[----:B------:R-:W-:Y:S01]  /*1460*/  BPT.TRAP 0x1 ;  /* 0x000000040000795c */ /* 0x000fe20000300000 */
.L_x_18:
[----:B------:R-:W-:Y:S01]  /*1470*/  IMAD R2, R5, 0xe000, R2 ;  /* 0x0000e00005027824 */ /* 0x000fe200078e0202 */
[----:B------:R-:W3:Y:S01]  /*1480*/  S2R R11, SR_CgaCtaId ;  /* 0x00000000000b7919 */ /* 0x000ee20000008800 */
[----:B------:R-:W-:Y:S01]  /*1490*/  R2UR UR41, R3 ;  /* 0x00000000032972ca */ /* 0x000fe200000e0000 */
[----:B------:R-:W-:Y:S01]  /*14a0*/  ULDC.64 UR4, c[0x0][0x198] ;  /* 0x0000660000047ab9 */ /* 0x000fe20000000a00 */
[----:B------:R-:W-:Y:S01]  /*14b0*/  R2UR UR43, R8 ;  /* 0x00000000082b72ca */ /* 0x000fe200000e0000 */
        /* <DEDUP_REMOVED lines=11> */
[----:B------:R-:W-:Y:S01]  /*1570*/  MOV R2, 0x400 ;  /* 0x0000040000027802 */ /* 0x000fe20000000f00 */
[----:B------:R-:W-:Y:S01]  /*1580*/  USHF.L.U32 UR43, UR43, 0x7, URZ ;  /* 0x000000072b2b7899 */ /* 0x000fe2000800063f */
[C---:B------:R-:W-:Y:S01]  /*1590*/  ISETP.NE.AND P2, PT, R5.reuse, 0x4, PT ;  /* 0x000000040500780c */ /* 0x040fe20003f45270 */
[----:B------:R-:W-:Y:S01]  /*15a0*/  UIADD3 UR40, UR14, 0x7000, URZ ;  /* 0x000070000e287890 */ /* 0x000fe2000fffe03f */
[C---:B------:R-:W-:Y:S01]  /*15b0*/  ISETP.NE.AND P1, PT, R5.reuse, 0x4, PT ;  /* 0x000000040500780c */ /* 0x040fe20003f25270 */
[----:B------:R-:W-:Y:S01]  /*15c0*/  UIADD3 UR32, UR14, 0x9000, URZ ;  /* 0x000090000e207890 */ /* 0x000fe2000fffe03f */
[----:B------:R-:W-:Y:S01]  /*15d0*/  SEL R5, R5, RZ, P2 ;  /* 0x000000ff05057207 */ /* 0x000fe20001000000 */
[----:B------:R-:W-:Y:S01]  /*15e0*/  UIADD3 UR24, UR14, 0xb000, URZ ;  /* 0x0000b0000e187890 */ /* 0x000fe2000fffe03f */
[----:B-12---:R-:W-:Y:S01]  /*15f0*/  SEL R4, RZ, 0x1, !P1 ;  /* 0x00000001ff047807 */ /* 0x006fe20004800000 */
[----:B------:R-:W-:Y:S01]  /*1600*/  UIADD3 UR16, UR14, 0xd000, URZ ;  /* 0x0000d0000e107890 */ /* 0x000fe2000fffe03f */
[----:B------:R-:W-:Y:S01]  /*1610*/  ISETP.NE.AND P2, PT, R0, RZ, PT ;  /* 0x000000ff0000720c */ /* 0x000fe20003f45270 */
[----:B------:R-:W-:Y:S01]  /*1620*/  UIADD3 UR8, UR14, 0xf000, URZ ;  /* 0x0000f0000e087890 */ /* 0x000fe2000fffe03f */
[----:B------:R-:W-:Y:S01]  /*1630*/  UTMALDG.4D [UR40], [UR4], desc[UR6] ;  /* 0x00000628040075b4 */ /* 0x000fe20008019000 */
[----:B------:R-:W-:Y:S01]  /*1640*/  UMOV UR33, UR41 ;  /* 0x0000002900217c82 */ /* 0x000fe20008000000 */
[----:B------:R-:W-:Y:S01]  /*1650*/  UMOV UR35, UR43 ;  /* 0x0000002b00237c82 */ /* 0x000fe20008000000 */
[----:B------:R-:W-:Y:S01]  /*1660*/  UMOV UR26, 0x40 ;  /* 0x00000040001a7882 */ /* 0x000fe20000000000 */
[----:B------:R-:W-:Y:S01]  /*1670*/  UMOV UR28, UR36 ;  /* 0x00000024001c7c82 */ /* 0x000fe20008000000 */
[----:B------:R-:W-:Y:S01]  /*1680*/  UMOV UR29, UR37 ;  /* 0x00000025001d7c82 */ /* 0x000fe20008000000 */
        /* <DEDUP_REMOVED lines=8> */
[----:B------:R-:W-:Y:S01]  /*1710*/  UMOV UR10, 0x80 ;  /* 0x00000080000a7882 */ /* 0x000fe20000000000 */
[----:B------:R-:W-:Y:S01]  /*1720*/  UMOV UR12, UR36 ;  /* 0x00000024000c7c82 */ /* 0x000fe20008000000 */
[----:B------:R-:W-:Y:S01]  /*1730*/  UMOV UR13, UR37 ;  /* 0x00000025000d7c82 */ /* 0x000fe20008000000 */
[----:B------:R-:W-:Y:S01]  /*1740*/  UMOV UR9, UR41 ;  /* 0x0000002900097c82 */ /* 0x000fe20008000000 */
[----:B------:R-:W-:Y:S01]  /*1750*/  UMOV UR11, UR43 ;  /* 0x0000002b000b7c82 */ /* 0x000fe20008000000 */
[----:B---3--:R-:W-:Y:S01]  /*1760*/  LEA R10, R11, R2, 0x18 ;  /* 0x000000020b0a7211 */ /* 0x008fe200078ec0ff */
[----:B------:R-:W-:Y:S01]  /*1770*/  UTMALDG.4D [UR24], [UR4], desc[UR6] ;  /* 0x00000618040075b4 */ /* 0x000fe20008019000 */
[----:B------:R-:W-:-:S02]  /*1780*/  SHF.L.U32 R2, R4, 0x1f, RZ ;  /* 0x0000001f04027819 */ /* 0x000fc400000006ff */
[----:B------:R-:W-:Y:S01]  /*1790*/  LEA R3, R5, R10, 0x3 ;  /* 0x0000000a05037211 */ /* 0x000fe200078e18ff */
[----:B------:R1:W-:Y:S01]  /*17a0*/  UTMALDG.4D [UR16], [UR4], desc[UR6] ;  /* 0x00000610040075b4 */ /* 0x0003e20008019000 */
[----:B------:R2:W-:Y:S01]  /*17b0*/  UTMALDG.4D [UR8], [UR4], desc[UR6] ;  /* 0x00000608040075b4 */ /* 0x0005e20008019000 */
[----:B-1----:R-:W-:Y:S01]  /*17c0*/  UIADD3 UR16, UR14, 0x11000, URZ ;  /* 0x000110000e107890 */ /* 0x002fe2000fffe03f */
[----:B------:R-:W-:Y:S01]  /*17d0*/  UMOV UR18, 0xa0 ;  /* 0x000000a000127882 */ /* 0x000fe20000000000 */
[----:B--2---:R-:W-:-:S07]  /*17e0*/  UIADD3 UR8, UR14, 0x13000, URZ ;  /* 0x000130000e087890 */ /* 0x004fce000fffe03f */
[----:B------:R1:W-:Y:S01]  /*17f0*/  UTMALDG.4D [UR16], [UR4], desc[UR6] ;  /* 0x00000610040075b4 */ /* 0x0003e20008019000 */
[----:B------:R-:W-:Y:S02]  /*1800*/  UMOV UR10, 0xc0 ;  /* 0x000000c0000a7882 */ /* 0x000fe40000000000 */
[----:B------:R1:W-:Y:S01]  /*1810*/  UTMALDG.4D [UR8], [UR4], desc[UR6] ;  /* 0x00000608040075b4 */ /* 0x0003e20008019000 */
[----:B------:R-:W2:Y:S02]  /*1820*/  SYNCS.PHASECHK.TRANS64.TRYWAIT P1, [R3+URZ+0x3f020], R2 ;  /* 0x03f02002030075a7 */ /* 0x000ea4000802017f */
[----:B-12---:R-:W-:Y:S05]  /*1830*/  @!P1 BRA `(.L_x_19) ;  /* 0x0000011c00389947 */ /* 0x006fea0003800000 */
.L_x_86:
[----:B------:R-:W-:Y:S05]  /*1840*/  @P2 BRA `(.L_x_20) ;  /* 0x0000000000142947 */ /* 0x000fea0003800000 */
[----:B------:R-:W-:Y:S01]  /*1850*/  ISETP.NE.AND P1, PT, R12, RZ, PT ;  /* 0x000000ff0c00720c */ /* 0x000fe20003f25270 */
[----:B-1----:R-:W-:-:S04]  /*1860*/  IMAD.MOV.U32 R2, RZ, RZ, 0xe000 ;  /* 0x0000e000ff027424 */ /* 0x002fc800078e00ff */
[----:B------:R2:W-:Y:S08]  /*1870*/  SYNCS.ARRIVE.TRANS64 RZ, [R3+URZ+0x3f000], R2 ;  /* 0x03f0000203ff79a7 */ /* 0x0005f0000800003f */
[----:B------:R-:W-:Y:S05]  /*1880*/  @!P1 BRA `(.L_x_20) ;  /* 0x0000000000049947 */ /* 0x000fea0003800000 */
[----:B------:R-:W-:Y:S01]  /*1890*/  BPT.TRAP 0x1 ;  /* 0x000000040000795c */ /* 0x000fe20000300000 */
.L_x_20:
[----:B------:R-:W-:Y:S01]  /*18a0*/  IMAD R10, R5, 0xe000, R10 ;  /* 0x0000e000050a7824 */ /* 0x000fe200078e020a */
        /* <DEDUP_REMOVED lines=14> */
[C---:B------:R-:W-:Y:S01]  /*1990*/  ISETP.NE.AND P1, PT, R5.reuse, 0x4, PT ;  /* 0x000000040500780c */ /* 0x040fe20003f25270 */
[----:B------:R-:W-:Y:S01]  /*19a0*/  USHF.L.U32 UR51, UR51, 0x7, URZ ;  /* 0x0000000733337899 */ /* 0x000fe2000800063f */
[----:B------:R-:W-:Y:S01]  /*19b0*/  IADD3 R8, R8, 0x1, RZ ;  /* 0x0000000108087810 */ /* 0x000fe20007ffe0ff */
[----:B------:R-:W-:Y:S01]  /*19c0*/  UIADD3 UR48, UR14, 0x7000, URZ ;  /* 0x000070000e307890 */ /* 0x000fe2000fffe03f */
[----:B-12---:R-:W-:Y:S01]  /*19d0*/  SEL R3, RZ, 0x1, P1 ;  /* 0x00000001ff037807 */ /* 0x006fe20000800000 */
[----:B------:R-:W-:Y:S01]  /*19e0*/  UIADD3 UR40, UR14, 0x9000, URZ ;  /* 0x000090000e287890 */ /* 0x000fe2000fffe03f */
[----:B------:R-:W-:Y:S01]  /*19f0*/  SEL R5, R5, RZ, P1 ;  /* 0x000000ff05057207 */ /* 0x000fe20000800000 */
[----:B------:R-:W-:Y:S01]  /*1a00*/  UIADD3 UR8, UR14, 0xb000, URZ ;  /* 0x0000b0000e087890 */ /* 0x000fe2000fffe03f */
[----:B------:R-:W-:Y:S01]  /*1a10*/  LOP3.LUT R4, R4, R3, RZ, 0x3c, !PT ;  /* 0x0000000304047212 */ /* 0x000fe200078e3cff */
        /* <DEDUP_REMOVED lines=31> */
[----:B-1----:R-:W-:Y:S01]  /*1c10*/  UIADD3 UR8, UR14, 0x13000, URZ ;  /* 0x000130000e087890 */ /* 0x002fe2000fffe03f */
[----:B------:R-:W-:-:S08]  /*1c20*/  UMOV UR10, 0xc0 ;  /* 0x000000c0000a7882 */ /* 0x000fd00000000000 */
[----:B------:R3:W-:Y:S02]  /*1c30*/  UTMALDG.4D [UR8], [UR4], desc[UR6] ;  /* 0x00000608040075b4 */ /* 0x0007e40008019000 */
[----:B---3--:R-:W-:Y:S01]  /*1c40*/  NOP ;  /* 0x0000000000007918 */ /* 0x008fe20000000000 */
.L_x_16:
[----:B------:R-:W-:-:S07]  /*1c50*/  VIADD R7, R7, 0xfffffffc ;  /* 0xfffffffc07077836 */ /* 0x000fce0000000000 */
.L_x_10:
[----:B------:R-:W-:Y:S05]  /*1c60*/  BSYNC B0 ;  /* 0x0000000000007941 */ /* 0x000fea0003800000 */
.L_x_9:
[----:B-12---:R-:W1:Y:S01]  /*1c70*/  S2R R3, SR_CgaCtaId ;  /* 0x0000000000037919 */ /* 0x006e620000008800 */
[----:B------:R-:W-:Y:S02]  /*1c80*/  MOV R2, 0x400 ;  /* 0x0000040000027802 */ /* 0x000fe40000000f00 */
[----:B------:R-:W-:Y:S02]  /*1c90*/  SHF.L.U32 R89, RZ, 0x1f, RZ ;  /* 0x0000001fff597819 */ /* 0x000fe400000006ff */
[----:B-1----:R-:W-:-:S04]  /*1ca0*/  LEA R2, R3, R2, 0x18 ;  /* 0x0000000203027211 */ /* 0x002fc800078ec0ff */
[----:B------:R-:W1:Y:S02]  /*1cb0*/  SYNCS.PHASECHK.TRANS64.TRYWAIT P1, [R2+URZ+0x3f040], R89 ;  /* 0x03f04059020075a7 */ /* 0x000e64000802017f */
[----:B-1----:R-:W-:Y:S05]  /*1cc0*/  @!P1 BRA `(.L_x_21) ;  /* 0x0000011800289947 */ /* 0x002fea0003800000 */
.L_x_87:
[----:B------:R-:W2:Y:S01]  /*1cd0*/  SYNCS.PHASECHK.TRANS64.TRYWAIT P1, [R2+URZ+0x3f000], R89 ;  /* 0x03f00059020075a7 */ /* 0x000ea2000802017f */
[----:B------:R-:W-:-:S04]  /*1ce0*/  SHF.R.S32.HI R3, RZ, 0x1f, R0 ;  /* 0x0000001fff037819 */ /* 0x000fc80000011400 */
[----:B------:R-:W-:-:S04]  /*1cf0*/  LEA.HI R3, R3, R0, RZ, 0x2 ;  /* 0x0000000003037211 */ /* 0x000fc800078f10ff */
[----:B------:R-:W-:-:S04]  /*1d00*/  LOP3.LUT R3, R3, 0x7ffffffc, RZ, 0xc0, !PT ;  /* 0x7ffffffc03037812 */ /* 0x000fc800078ec0ff */
[----:B------:R-:W-:Y:S02]  /*1d10*/  IADD3 R10, -R3, R0, RZ ;  /* 0x00000000030a7210 */ /* 0x000fe40007ffe1ff */
[----:B------:R-:W-:-:S03]  /*1d20*/  MOV R3, RZ ;  /* 0x000000ff00037202 */ /* 0x000fc60000000f00 */
[----:B------:R-:W-:Y:S01]  /*1d30*/  IMAD.SHL.U32 R10, R10, 0x2, RZ ;  /* 0x000000020a0a7824 */ /* 0x000fe200078e00ff */
[----:B--2---:R-:W-:Y:S06]  /*1d40*/  @!P1 BRA `(.L_x_22) ;  /* 0x00000118001c9947 */ /* 0x004fec0003800000 */
.L_x_88:
[----:B------:R-:W-:Y:S05]  /*1d50*/  WARPSYNC.ALL ;  /* 0x0000000000007948 */ /* 0x000fea0003800000 */
[C---:B------:R-:W-:Y:S01]  /*1d60*/  R2UR UR15, R2.reuse ;  /* 0x00000000020f72ca */ /* 0x040fe200000e0000 */
[----:B------:R-:W-:Y:S01]  /*1d70*/  WARPGROUP.ARRIVE ;  /* 0x00000000000079c5 */ /* 0x000fe20000000000 */
[----:B------:R-:W-:Y:S01]  /*1d80*/  R2UR UR4, R2 ;  /* 0x00000000020472ca */ /* 0x000fe200000e0000 */
[----:B------:R-:W-:Y:S01]  /*1d90*/  UMOV UR7, 0x80000020 ;  /* 0x8000002000077882 */ /* 0x000fe20000000000 */
[----:B------:R-:W-:Y:S01]  /*1da0*/  UMOV UR11, 0x80000020 ;  /* 0x80000020000b7882 */ /* 0x000fe20000000000 */
[----:B------:R-:W-:Y:S01]  /*1db0*/  UMOV UR5, UR7 ;  /* 0x0000000700057c82 */ /* 0x000fe20008000000 */
[----:B------:R-:W-:Y:S01]  /*1dc0*/  MOV R209, UR7 ;  /* 0x0000000700d17c02 */ /* 0x000fe20008000f00 */
[----:B------:R-:W-:Y:S01]  /*1dd0*/  UMOV UR57, 0x80000020 ;  /* 0x8000002000397882 */ /* 0x000fe20000000000 */
[----:B------:R-:W-:Y:S01]  /*1de0*/  MOV R207, UR11 ;  /* 0x0000000b00cf7c02 */ /* 0x000fe20008000f00 */
[----:B------:R-:W-:Y:S01]  /*1df0*/  UMOV UR59, 0x80000020 ;  /* 0x80000020003b7882 */ /* 0x000fe20000000000 */
[----:B------:R-:W-:Y:S01]  /*1e00*/  UMOV UR53, 0x80000020 ;  /* 0x8000002000357882 */ /* 0x000fe20000000000 */
[----:B------:R-:W-:Y:S01]  /*1e10*/  UMOV UR55, 0x80000020 ;  /* 0x8000002000377882 */ /* 0x000fe20000000000 */
[----:B------:R-:W-:Y:S01]  /*1e20*/  UMOV UR49, 0x80000020 ;  /* 0x8000002000317882 */ /* 0x000fe20000000000 */
[----:B------:R-:W-:Y:S01]  /*1e30*/  UIADD3 UR15, UR15, 0x7000, URZ ;  /* 0x000070000f0f7890 */ /* 0x000fe2000fffe03f */
[C---:B------:R-:W-:Y:S01]  /*1e40*/  VIADD R12, R10.reuse, 0x8 ;  /* 0x000000080a0c7836 */ /* 0x040fe20000000000 */
[----:B------:R-:W-:Y:S01]  /*1e50*/  USHF.R.U32.HI UR4, URZ, 0x4, UR4 ;  /* 0x000000043f047899 */ /* 0x000fe20008011604 */
[C---:B------:R-:W-:Y:S01]  /*1e60*/  IADD3 R11, R10.reuse, 0x1, RZ ;  /* 0x000000010a0b7810 */ /* 0x040fe20007ffe0ff */
[----:B------:R-:W-:Y:S01]  /*1e70*/  USHF.R.U32.HI UR15, URZ, 0x4, UR15 ;  /* 0x000000043f0f7899 */ /* 0x000fe2000801160f */
[----:B------:R-:W-:Y:S01]  /*1e80*/  VIADD R14, R10, 0x50 ;  /* 0x000000500a0e7836 */ /* 0x000fe20000000000 */
[----:B------:R-:W-:-:S02]  /*1e90*/  ULOP3.LUT UR4, UR4, 0x3fff, URZ, 0xc0, !UPT ;  /* 0x00003fff04047892 */ /* 0x000fc4000f8ec03f */
[----:B------:R-:W-:Y:S02]  /*1ea0*/  ULOP3.LUT UR15, UR15, 0x3fff, URZ, 0xc0, !UPT ;  /* 0x00003fff0f0f7892 */ /* 0x000fe4000f8ec03f */
[----:B------:R-:W-:Y:S02]  /*1eb0*/  ULOP3.LUT UR8, UR4, 0x10000, URZ, 0xfc, !UPT ;  /* 0x0001000004087892 */ /* 0x000fe4000f8efc3f */
[----:B------:R-:W-:Y:S02]  /*1ec0*/  ULOP3.LUT UR14, UR15, 0x10000, URZ, 0xfc, !UPT ;  /* 0x000100000f0e7892 */ /* 0x000fe4000f8efc3f */
[----:B------:R-:W-:Y:S02]  /*1ed0*/  UIADD3 UR56, UR8, 0x400, URZ ;  /* 0x0000040008387890 */ /* 0x000fe4000fffe03f */
[----:B------:R-:W-:Y:S01]  /*1ee0*/  UIADD3 UR58, UR14, 0x800, URZ ;  /* 0x000008000e3a7890 */ /* 0x000fe2000fffe03f */
[----:B------:R-:W-:Y:S01]  /*1ef0*/  UMOV UR6, UR8 ;  /* 0x0000000800067c82 */ /* 0x000fe20008000000 */
[----:B------:R-:W-:Y:S01]  /*1f00*/  UIADD3 UR52, UR8, 0x402, URZ ;  /* 0x0000040208347890 */ /* 0x000fe2000fffe03f */
[----:B------:R-:W-:Y:S01]  /*1f10*/  MOV R208, UR6 ;  /* 0x0000000600d07c02 */ /* 0x000fe20008000f00 */
[----:B------:R-:W-:Y:S01]  /*1f20*/  UMOV UR4, UR6 ;  /* 0x0000000600047c82 */ /* 0x000fe20008000000 */
[----:B------:R-:W-:Y:S01]  /*1f30*/  UMOV UR6, UR14 ;  /* 0x0000000e00067c82 */ /* 0x000fe20008000000 */
[----:B------:R-:W-:Y:S01]  /*1f40*/  UIADD3 UR54, UR14, 0x802, URZ ;  /* 0x000008020e367890 */ /* 0x000fe2000fffe03f */
[----:B------:R-:W-:Y:S01]  /*1f50*/  HGMMA.64x128x16.F32 R24, gdesc[UR4], RZ, !UPT, gsb0 ;  /* 0x01e00000041879f0 */ /* 0x000fe2000c0008ff */
[----:B------:R-:W-:-:S02]  /*1f60*/  UIADD3 UR4, UR8, 0x2, URZ ;  /* 0x0000000208047890 */ /* 0x000fc4000fffe03f */
[----:B------:R-:W-:Y:S01]  /*1f70*/  UIADD3 UR6, UR14, 0x2, URZ ;  /* 0x000000020e067890 */ /* 0x000fe2000fffe03f */
[----:B------:R-:W-:Y:S01]  /*1f80*/  UMOV UR5, UR11 ;  /* 0x0000000b00057c82 */ /* 0x000fe20008000000 */
[----:B------:R-:W-:Y:S01]  /*1f90*/  UMOV UR7, 0x80000020 ;  /* 0x8000002000077882 */ /* 0x000fe20000000000 */
[----:B------:R-:W-:Y:S02]  /*1fa0*/  UMOV UR11, 0x80000020 ;  /* 0x80000020000b7882 */ /* 0x000fe40000000000 */
[----:B------:R-:W-:Y:S01]  /*1fb0*/  UMOV UR10, UR4 ;  /* 0x00000004000a7c82 */ /* 0x000fe20008000000 */
[----:B------:R-:W-:Y:S01]  /*1fc0*/  IMAD.U32 R205, RZ, RZ, UR11 ;  /* 0x0000000bffcd7e24 */ /* 0x000fe2000f8e00ff */
[----:B------:R-:W-:Y:S01]  /*1fd0*/  UMOV UR4, UR10 ;  /* 0x0000000a00047c82 */ /* 0x000fe20008000000 */
[----:B------:R-:W-:Y:S01]  /*1fe0*/  IMAD.U32 R206, RZ, RZ, UR10 ;  /* 0x0000000affce7e24 */ /* 0x000fe2000f8e00ff */
[----:B------:R-:W-:Y:S02]  /*1ff0*/  UIADD3 UR48, UR8, 0x500, URZ ;  /* 0x0000050008307890 */ /* 0x000fe4000fffe03f */
[----:B------:R-:W-:Y:S01]  /*2000*/  UIADD3 UR50, UR14, 0xa00, URZ ;  /* 0x00000a000e327890 */ /* 0x000fe2000fffe03f */
[----:B------:R-:W-:Y:S01]  /*2010*/  UMOV UR51, 0x80000020 ;  /* 0x8000002000337882 */ /* 0x000fe20000000000 */
[----:B------:R-:W-:Y:S01]  /*2020*/  UIADD3 UR44, UR8, 0x502, URZ ;  /* 0x00000502082c7890 */ /* 0x000fe2000fffe03f */
[----:B------:R-:W-:Y:S01]  /*2030*/  UMOV UR45, 0x80000020 ;  /* 0x80000020002d7882 */ /* 0x000fe20000000000 */
[----:B------:R-:W-:Y:S01]  /*2040*/  UIADD3 UR40, UR8, 0x600, URZ ;  /* 0x0000060008287890 */ /* 0x000fe2000fffe03f */
[----:B------:R-:W-:Y:S01]  /*2050*/  UMOV UR41, 0x80000020 ;  /* 0x8000002000297882 */ /* 0x000fe20000000000 */
[----:B------:R-:W-:Y:S01]  /*2060*/  ULDC UR9, c[0x0][0x604] ;  /* 0x0001810000097ab9 */ /* 0x000fe20000000800 */
        /* <DEDUP_REMOVED lines=20> */
[----:B------:R-:W-:-:S02]  /*21b0*/  WARPGROUP.DEPBAR.LE gsb0, 0x0 ;  /* 0x00008000000079c5 */ /* 0x000fc40000010000 */
[----:B------:R-:W-:-:S06]  /*21c0*/  WARPGROUP.ARRIVE ;  /* 0x00000000000079c5 */ /* 0x000fcc0000000000 */
[----:B------:R-:W-:Y:S01]  /*21d0*/  HGMMA.64x128x16.F32 R24, gdesc[UR4], R24, gsb0 ;  /* 0x01e00000041879f0 */ /* 0x000fe20008000818 */
[----:B------:R-:W-:Y:S02]  /*21e0*/  UIADD3 UR4, UR8, 0x100, URZ ;  /* 0x0000010008047890 */ /* 0x000fe4000fffe03f */
[----:B------:R-:W-:Y:S01]  /*21f0*/  UIADD3 UR6, UR14, 0x200, URZ ;  /* 0x000002000e067890 */ /* 0x000fe2000fffe03f */
[----:B------:R-:W-:Y:S01]  /*2200*/  UMOV UR5, UR11 ;  /* 0x0000000b00057c82 */ /* 0x000fe20008000000 */
[----:B------:R-:W-:Y:S01]  /*2210*/  UMOV UR7, 0x80000020 ;  /* 0x8000002000077882 */ /* 0x000fe20000000000 */
[----:B------:R-:W-:Y:S02]  /*2220*/  UMOV UR11, 0x80000020 ;  /* 0x80000020000b7882 */ /* 0x000fe40000000000 */
[----:B------:R-:W-:Y:S01]  /*2230*/  UMOV UR10, UR4 ;  /* 0x00000004000a7c82 */ /* 0x000fe20008000000 */
[----:B------:R-:W-:Y:S01]  /*2240*/  MOV R203, UR11 ;  /* 0x0000000b00cb7c02 */ /* 0x000fe20008000f00 */
[----:B------:R-:W-:Y:S01]  /*2250*/  UMOV UR4, UR10 ;  /* 0x0000000a00047c82 */ /* 0x000fe20008000000 */
[----:B------:R-:W-:Y:S01]  /*2260*/  MOV R204, UR10 ;  /* 0x0000000a00cc7c02 */ /* 0x000fe20008000f00 */
        /* <DEDUP_REMOVED lines=55> */
[----:B------:R-:W-:Y:S02]  /*25e0*/  ULDC UR11, c[0x0][0x604] ;  /* 0x00018100000b7ab9 */ /* 0x000fe40000000800 */
[----:B------:R-:W-:Y:S02]  /*25f0*/  UMOV UR10, UR4 ;  /* 0x00000004000a7c82 */ /* 0x000fe40008000000 */
[----:B------:R-:W-:Y:S01]  /*2600*/  UMOV UR4, UR10 ;  /* 0x0000000a00047c82 */ /* 0x000fe20008000000 */
[----:B------:R-:W-:Y:S01]  /*2610*/  IMAD.U32 R18, RZ, RZ, UR10 ;  /* 0x0000000aff127e24 */ /* 0x000fe2000f8e00ff */
[----:B------:R-:W-:Y:S01]  /*2620*/  ULDC UR10, c[0x0][0x604] ;  /* 0x00018100000a7ab9 */ /* 0x000fe20000000800 */
[----:B------:R-:W-:-:S02]  /*2630*/  WARPGROUP.DEPBAR.LE gsb0, 0x0 ;  /* 0x00008000000079c5 */ /* 0x000fc40000010000 */
[----:B------:R-:W-:-:S06]  /*2640*/  WARPGROUP.ARRIVE ;  /* 0x00000000000079c5 */ /* 0x000fcc0000000000 */
[----:B------:R-:W-:Y:S01]  /*2650*/  HGMMA.64x128x16.F32 R24, gdesc[UR4], R24, gsb0 ;  /* 0x01e00000041879f0 */ /* 0x000fe20008000818 */
[----:B------:R-:W-:Y:S01]  /*2660*/  UIADD3 UR6, UR14, 0xa02, URZ ;  /* 0x00000a020e067890 */ /* 0x000fe2000fffe03f */
[----:B------:R-:W-:Y:S01]  /*2670*/  UMOV UR4, UR44 ;  /* 0x0000002c00047c82 */ /* 0x000fe20008000000 */
[----:B------:R-:W-:Y:S01]  /*2680*/  UMOV UR5, UR45 ;  /* 0x0000002d00057c82 */ /* 0x000fe20008000000 */
[----:B------:R-:W-:Y:S01]  /*2690*/  UMOV UR7, 0x80000020 ;  /* 0x8000002000077882 */ /* 0x000fe20000000000 */
[----:B------:R-:W-:Y:S02]  /*26a0*/  WARPGROUP.DEPBAR.LE gsb0, 0x0 ;  /* 0x00008000000079c5 */ /* 0x000fe40000010000 */
[----:B------:R-:W-:-:S06]  /*26b0*/  WARPGROUP.ARRIVE ;  /* 0x00000000000079c5 */ /* 0x000fcc0000000000 */
[----:B------:R-:W-:Y:S03]  /*26c0*/  HGMMA.64x128x16.F32 R24, gdesc[UR56], R24, gsb0 ;  /* 0x01e00000381879f0 */ /* 0x000fe60008000818 */
[----:B------:R-:W-:Y:S02]  /*26d0*/  WARPGROUP.DEPBAR.LE gsb0, 0x0 ;  /* 0x00008000000079c5 */ /* 0x000fe40000010000 */
[----:B------:R-:W-:-:S07]  /*26e0*/  WARPGROUP.ARRIVE ;  /* 0x00000000000079c5 */ /* 0x000fce0000000000 */
[----:B------:R-:W-:Y:S03]  /*26f0*/  HGMMA.64x128x16.F32 R24, gdesc[UR52], R24, gsb0 ;  /* 0x01e00000341879f0 */ /* 0x000fe60008000818 */
[----:B------:R-:W-:Y:S02]  /*2700*/  WARPGROUP.DEPBAR.LE gsb0, 0x0 ;  /* 0x00008000000079c5 */ /* 0x000fe40000010000 */
[----:B------:R-:W-:-:S07]  /*2710*/  WARPGROUP.ARRIVE ;  /* 0x00000000000079c5 */ /* 0x000fce0000000000 */
[----:B------:R-:W-:Y:S03]  /*2720*/  HGMMA.64x128x16.F32 R24, gdesc[UR48], R24, gsb0 ;  /* 0x01e00000301879f0 */ /* 0x000fe60008000818 */
[----:B------:R-:W-:Y:S02]  /*2730*/  WARPGROUP.DEPBAR.LE gsb0, 0x0 ;  /* 0x00008000000079c5 */ /* 0x000fe40000010000 */
[----:B------:R-:W-:-:S07]  /*2740*/  WARPGROUP.ARRIVE ;  /* 0x00000000000079c5 */ /* 0x000fce0000000000 */
[----:B------:R-:W-:Y:S01]  /*2750*/  HGMMA.64x128x16.F32 R24, gdesc[UR4], R24, gsb0 ;  /* 0x01e00000041879f0 */ /* 0x000fe20008000818 */
[----:B------:R-:W-:Y:S01]  /*2760*/  UIADD3 UR6, UR14, 0xc00, URZ ;  /* 0x00000c000e067890 */ /* 0x000fe2000fffe03f */
[----:B------:R-:W-:Y:S01]  /*2770*/  UMOV UR4, UR40 ;  /* 0x0000002800047c82 */ /* 0x000fe20008000000 */
[----:B------:R-:W-:Y:S01]  /*2780*/  UMOV UR5, UR41 ;  /* 0x0000002900057c82 */ /* 0x000fe20008000000 */
[----:B------:R-:W-:Y:S01]  /*2790*/  UMOV UR7, 0x80000020 ;  /* 0x8000002000077882 */ /* 0x000fe20000000000 */
[----:B------:R-:W-:Y:S02]  /*27a0*/  WARPGROUP.DEPBAR.LE gsb0, 0x0 ;  /* 0x00008000000079c5 */ /* 0x000fe40000010000 */
[----:B------:R-:W-:-:S06]  /*27b0*/  WARPGROUP.ARRIVE ;  /* 0x00000000000079c5 */ /* 0x000fcc0000000000 */
[----:B------:R-:W-:Y:S01]  /*27c0*/  HGMMA.64x128x16.F32 R24, gdesc[UR4], R24, gsb0 ;  /* 0x01e00000041879f0 */ /* 0x000fe20008000818 */
[----:B------:R-:W-:Y:S02]  /*27d0*/  UIADD3 UR4, UR8, 0x602, URZ ;  /* 0x0000060208047890 */ /* 0x000fe4000fffe03f */
[----:B------:R-:W-:Y:S01]  /*27e0*/  UIADD3 UR6, UR14, 0xc02, URZ ;  /* 0x00000c020e067890 */ /* 0x000fe2000fffe03f */
[----:B------:R-:W-:Y:S01]  /*27f0*/  UMOV UR5, 0x80000020 ;  /* 0x8000002000057882 */ /* 0x000fe20000000000 */
[----:B------:R-:W-:Y:S01]  /*2800*/  UMOV UR7, 0x80000020 ;  /* 0x8000002000077882 */ /* 0x000fe20000000000 */
[----:B------:R-:W-:Y:S01]  /*2810*/  ULDC UR8, c[0x0][0x604] ;  /* 0x0001810000087ab9 */ /* 0x000fe20000000800 */
[----:B------:R-:W-:Y:S02]  /*2820*/  WARPGROUP.DEPBAR.LE gsb0, 0x0 ;  /* 0x00008000000079c5 */ /* 0x000fe40000010000 */
[----:B------:R-:W-:-:S06]  /*2830*/  WARPGROUP.ARRIVE ;  /* 0x00000000000079c5 */ /* 0x000fcc0000000000 */
[----:B------:R-:W-:Y:S01]  /*2840*/  HGMMA.64x128x16.F32 R24, gdesc[UR4], R24, gsb0 ;  /* 0x01e00000041879f0 */ /* 0x000fe20008000818 */
[----:B------:R-:W-:Y:S01]  /*2850*/  ULDC UR7, c[0x0][0x28c] ;  /* 0x0000a30000077ab9 */ /* 0x000fe20000000800 */
[----:B------:R-:W-:Y:S01]  /*2860*/  ULDC UR6, c[0x0][0x28c] ;  /* 0x0000a30000067ab9 */ /* 0x000fe20000000800 */
[----:B------:R-:W-:Y:S01]  /*2870*/  ISETP.GE.AND P5, PT, R12, UR7, PT ;  /* 0x000000070c007c0c */ /* 0x000fe2000bfa6270 */
[----:B------:R-:W-:Y:S01]  /*2880*/  ULDC UR7, c[0x0][0x28c] ;  /* 0x0000a30000077ab9 */ /* 0x000fe20000000800 */
[----:B------:R-:W-:Y:S01]  /*2890*/  ISETP.GE.AND P6, PT, R11, UR6, PT ;  /* 0x000000060b007c0c */ /* 0x000fe2000bfc6270 */
[----:B------:R-:W-:Y:S01]  /*28a0*/  ULDC UR6, c[0x0][0x28c] ;  /* 0x0000a30000067ab9 */ /* 0x000fe20000000800 */
[C---:B------:R-:W-:Y:S02]  /*28b0*/  IADD3 R12, R10.reuse, 0x10, RZ ;  /* 0x000000100a0c7810 */ /* 0x040fe40007ffe0ff */
[----:B------:R-:W-:Y:S02]  /*28c0*/  IADD3 R11, R10, 0x9, RZ ;  /* 0x000000090a0b7810 */ /* 0x000fe40007ffe0ff */
[----:B------:R-:W-:Y:S01]  /*28d0*/  ISETP.GE.AND P2, PT, R12, UR7, PT ;  /* 0x000000070c007c0c */ /* 0x000fe2000bf46270 */
[----:B------:R-:W-:Y:S01]  /*28e0*/  ULDC UR7, c[0x0][0x28c] ;  /* 0x0000a30000077ab9 */ /* 0x000fe20000000800 */
[----:B------:R-:W-:Y:S01]  /*28f0*/  ISETP.GE.AND P3, PT, R11, UR6, PT ;  /* 0x000000060b007c0c */ /* 0x000fe2000bf66270 */
[C---:B------:R-:W-:Y:S01]  /*2900*/  VIADD R11, R10.reuse, 0x11 ;  /* 0x000000110a0b7836 */ /* 0x040fe20000000000 */
[----:B------:R-:W-:Y:S01]  /*2910*/  IADD3 R12, R10, 0x18, RZ ;  /* 0x000000180a0c7810 */ /* 0x000fe20007ffe0ff */
[----:B------:R-:W-:-:S03]  /*2920*/  ULDC UR6, c[0x0][0x28c] ;  /* 0x0000a30000067ab9 */ /* 0x000fc60000000800 */
[----:B------:R-:W-:Y:S01]  /*2930*/  ISETP.GE.AND P4, PT, R12, UR7, PT ;  /* 0x000000070c007c0c */ /* 0x000fe2000bf86270 */
[----:B------:R-:W-:Y:S01]  /*2940*/  ULDC UR7, c[0x0][0x28c] ;  /* 0x0000a30000077ab9 */ /* 0x000fe20000000800 */
[----:B------:R-:W-:Y:S02]  /*2950*/  IADD3 R12, R10, 0x19, RZ ;  /* 0x000000190a0c7810 */ /* 0x000fe40007ffe0ff */
[----:B------:R-:W-:Y:S01]  /*2960*/  ISETP.GE.AND P1, PT, R11, UR6, PT ;  /* 0x000000060b007c0c */ /* 0x000fe2000bf26270 */
[----:B------:R-:W-:Y:S01]  /*2970*/  ULDC UR6, c[0x0][0x28c] ;  /* 0x0000a30000067ab9 */ /* 0x000fe20000000800 */
[----:B------:R-:W-:Y:S02]  /*2980*/  WARPGROUP.DEPBAR.LE gsb0, 0x0 ;  /* 0x00008000000079c5 */ /* 0x000fe40000010000 */
[----:B------:R-:W-:Y:S02]  /*2990*/  FSEL R25, R25, -INF , !P6 ;  /* 0xff80000019197808 */ /* 0x000fe40007000000 */
[----:B------:R-:W-:-:S02]  /*29a0*/  FSEL R11, R27, -INF , !P6 ;  /* 0xff8000001b0b7808 */ /* 0x000fc40007000000 */
[----:B------:R-:W-:Y:S01]  /*29b0*/  ISETP.GE.AND P6, PT, R12, UR6, PT ;  /* 0x000000060c007c0c */ /* 0x000fe2000bfc6270 */
[----:B------:R-:W-:Y:S01]  /*29c0*/  VIADD R12, R10, 0x20 ;  /* 0x000000200a0c7836 */ /* 0x000fe20000000000 */
[----:B------:R-:W-:Y:S01]  /*29d0*/  ULDC UR6, c[0x0][0x28c] ;  /* 0x0000a30000067ab9 */ /* 0x000fe20000000800 */
[----:B------:R-:W-:Y:S02]  /*29e0*/  FSEL R27, R28, -INF , !P5 ;  /* 0xff8000001c1b7808 */ /* 0x000fe40006800000 */
[----:B------:R-:W-:Y:S02]  /*29f0*/  FSEL R30, R30, -INF , !P5 ;  /* 0xff8000001e1e7808 */ /* 0x000fe40006800000 */
[----:B------:R-:W-:Y:S01]  /*2a00*/  ISETP.GE.AND P5, PT, R12, UR6, PT ;  /* 0x000000060c007c0c */ /* 0x000fe2000bfa6270 */
[----:B------:R-:W-:Y:S01]  /*2a10*/  ULDC UR6, c[0x0][0x28c] ;  /* 0x0000a30000067ab9 */ /* 0x000fe20000000800 */
[----:B------:R-:W-:Y:S02]  /*2a20*/  IADD3 R12, R10, 0x21, RZ ;  /* 0x000000210a0c7810 */ /* 0x000fe40007ffe0ff */
[----:B------:R-:W-:-:S02]  /*2a30*/  FSEL R88, R29, -INF , !P3 ;  /* 0xff8000001d587808 */ /* 0x000fc40005800000 */
[----:B------:R-:W-:Y:S02]  /*2a40*/  FSEL R31, R31, -INF , !P3 ;  /* 0xff8000001f1f7808 */ /* 0x000fe40005800000 */
[----:B------:R-:W-:Y:S01]  /*2a50*/  ISETP.GE.AND P3, PT, R12, UR6, PT ;  /* 0x000000060c007c0c */ /* 0x000fe2000bf66270 */
[----:B------:R-:W-:Y:S01]  /*2a60*/  ULDC UR6, c[0x0][0x28c] ;  /* 0x0000a30000067ab9 */ /* 0x000fe20000000800 */
[----:B------:R-:W-:Y:S02]  /*2a70*/  IADD3 R12, R10, 0x28, RZ ;  /* 0x000000280a0c7810 */ /* 0x000fe40007ffe0ff */
[----:B------:R-:W-:Y:S01]  /*2a80*/  FSEL R90, R32, -INF , !P2 ;  /* 0xff800000205a7808 */ /* 0x000fe20005000000 */
[----:B------:R-:W-:Y:S01]  /*2a90*/  VIADD R32, R10, 0x68 ;  /* 0x000000680a207836 */ /* 0x000fe20000000000 */
[----:B------:R-:W-:Y:S02]  /*2aa0*/  FSEL R34, R34, -INF , !P2 ;  /* 0xff80000022227808 */ /* 0x000fe40005000000 */
[----:B------:R-:W-:Y:S01]  /*2ab0*/  ISETP.GE.AND P2, PT, R12, UR6, PT ;  /* 0x000000060c007c0c */ /* 0x000fe2000bf46270 */
[----:B------:R-:W-:Y:S01]  /*2ac0*/  VIADD R12, R10, 0x29 ;  /* 0x000000290a0c7836 */ /* 0x000fe20000000000 */
[----:B------:R-:W-:Y:S01]  /*2ad0*/  ULDC UR6, c[0x0][0x28c] ;  /* 0x0000a30000067ab9 */ /* 0x000fe20000000800 */
[----:B------:R-:W-:-:S02]  /*2ae0*/  FSEL R91, R33, -INF , !P1 ;  /* 0xff800000215b7808 */ /* 0x000fc40004800000 */
[----:B------:R-:W-:Y:S02]  /*2af0*/  FSEL R13, R35, -INF , !P1 ;  /* 0xff800000230d7808 */ /* 0x000fe40004800000 */
[----:B------:R-:W-:Y:S01]  /*2b00*/  ISETP.GE.AND P1, PT, R12, UR6, PT ;  /* 0x000000060c007c0c */ /* 0x000fe2000bf26270 */
[----:B------:R-:W-:Y:S01]  /*2b10*/  ULDC UR6, c[0x0][0x28c] ;  /* 0x0000a30000067ab9 */ /* 0x000fe20000000800 */
[----:B------:R-:W-:Y:S02]  /*2b20*/  IADD3 R12, R10, 0x30, RZ ;  /* 0x000000300a0c7810 */ /* 0x000fe40007ffe0ff */
[----:B------:R-:W-:Y:S02]  /*2b30*/  FSEL R92, R36, -INF , !P4 ;  /* 0xff800000245c7808 */ /* 0x000fe40006000000 */
[----:B------:R-:W-:Y:S02]  /*2b40*/  FSEL R38, R38, -INF , !P4 ;  /* 0xff80000026267808 */ /* 0x000fe40006000000 */
[----:B------:R-:W-:Y:S01]  /*2b50*/  ISETP.GE.AND P4, PT, R12, UR6, PT ;  /* 0x000000060c007c0c */ /* 0x000fe2000bf86270 */
[----:B------:R-:W-:Y:S01]  /*2b60*/  ULDC UR6, c[0x0][0x28c] ;  /* 0x0000a30000067ab9 */ /* 0x000fe20000000800 */
[----:B------:R-:W-:-:S02]  /*2b70*/  IADD3 R12, R10, 0x31, RZ ;  /* 0x000000310a0c7810 */ /* 0x000fc40007ffe0ff */
[----:B------:R-:W-:Y:S02]  /*2b80*/  FSEL R93, R37, -INF , !P6 ;  /* 0xff800000255d7808 */ /* 0x000fe40007000000 */
[----:B------:R-:W-:Y:S02]  /*2b90*/  FSEL R39, R39, -INF , !P6 ;  /* 0xff80000027277808 */ /* 0x000fe40007000000 */
[----:B------:R-:W-:Y:S01]  /*2ba0*/  ISETP.GE.AND P6, PT, R12, UR6, PT ;  /* 0x000000060c007c0c */ /* 0x000fe2000bfc6270 */
[----:B------:R-:W-:Y:S01]  /*2bb0*/  VIADD R12, R10, 0x38 ;  /* 0x000000380a0c7836 */ /* 0x000fe20000000000 */
[----:B------:R-:W-:Y:S01]  /*2bc0*/  ULDC UR6, c[0x0][0x28c] ;  /* 0x0000a30000067ab9 */ /* 0x000fe20000000800 */
        /* <DEDUP_REMOVED lines=8> */
[----:B------:R-:W-:Y:S01]  /*2c50*/  ULDC UR6, c[0x0][0x28c] ;  /* 0x0000a30000067ab9 */ /* 0x000fe20000000800 */
[----:B------:R-:W-:Y:S02]  /*2c60*/  IADD3 R12, R10, 0x40, RZ ;  /* 0x000000400a0c7810 */ /* 0x000fe40007ffe0ff */
        /* <DEDUP_REMOVED lines=14> */
[----:B------:R-:W-:Y:S02]  /*2d50*/  FSEL R49, R49, -INF , !P6 ;  /* 0xff80000031317808 */ /* 0x000fe40007000000 */
[----:B------:R-:W-:Y:S02]  /*2d60*/  FSEL R51, R51, -INF , !P6 ;  /* 0xff80000033337808 */ /* 0x000fe40007000000 */
[C---:B------:R-:W-:Y:S01]  /*2d70*/  ISETP.GE.AND P6, PT, R10.reuse, UR6, PT ;  /* 0x000000060a007c0c */ /* 0x040fe2000bfc6270 */
[----:B------:R-:W-:Y:S01]  /*2d80*/  ULDC UR6, c[0x0][0x28c] ;  /* 0x0000a30000067ab9 */ /* 0x000fe20000000800 */
[----:B------:R-:W-:-:S02]  /*2d90*/  IADD3 R12, R10, 0x49, RZ ;  /* 0x000000490a0c7810 */ /* 0x000fc40007ffe0ff */
[----:B------:R-:W-:Y:S02]  /*2da0*/  FSEL R26, R26, -INF , !P6 ;  /* 0xff8000001a1a7808 */ /* 0x000fe40007000000 */
[----:B------:R-:W-:Y:S02]  /*2db0*/  FSEL R52, R52, -INF , !P5 ;  /* 0xff80000034347808 */ /* 0x000fe40006800000 */
[----:B------:R-:W-:Y:S02]  /*2dc0*/  FMNMX R17, R26, R11, !PT ;  /* 0x0000000b1a117209 */ /* 0x000fe40007800000 */
[----:B------:R-:W-:Y:S02]  /*2dd0*/  FSEL R54, R54, -INF , !P5 ;  /* 0xff80000036367808 */ /* 0x000fe40006800000 */
[----:B------:R-:W-:Y:S01]  /*2de0*/  ISETP.GE.AND P5, PT, R12, UR6, PT ;  /* 0x000000060c007c0c */ /* 0x000fe2000bfa6270 */
[----:B------:R-:W-:Y:S01]  /*2df0*/  ULDC UR6, c[0x0][0x28c] ;  /* 0x0000a30000067ab9 */ /* 0x000fe20000000800 */
[----:B------:R-:W-:-:S02]  /*2e00*/  FMNMX R12, R30, R17, !PT ;  /* 0x000000111e0c7209 */ /* 0x000fc40007800000 */
[----:B------:R-:W-:Y:S02]  /*2e10*/  FSEL R53, R53, -INF , !P3 ;  /* 0xff80000035357808 */ /* 0x000fe40005800000 */
[----:B------:R-:W-:Y:S02]  /*2e20*/  FMNMX R17, R31, R12, !PT ;  /* 0x0000000c1f117209 */ /* 0x000fe40007800000 */
[----:B------:R-:W-:Y:S02]  /*2e30*/  FSEL R55, R55, -INF , !P3 ;  /* 0xff80000037377808 */ /* 0x000fe40005800000 */
[----:B------:R-:W-:Y:S02]  /*2e40*/  FMNMX R12, R34, R17, !PT ;  /* 0x00000011220c7209 */ /* 0x000fe40007800000 */
[----:B------:R-:W-:Y:S01]  /*2e50*/  ISETP.GE.AND P3, PT, R14, UR6, PT ;  /* 0x000000060e007c0c */ /* 0x000fe2000bf66270 */
[----:B------:R-:W-:Y:S01]  /*2e60*/  ULDC UR6, c[0x0][0x28c] ;  /* 0x0000a30000067ab9 */ /* 0x000fe20000000800 */
[----:B------:R-:W-:-:S02]  /*2e70*/  FMNMX R17, R13, R12, !PT ;  /* 0x0000000c0d117209 */ /* 0x000fc40007800000 */
[----:B------:R-:W-:Y:S02]  /*2e80*/  IADD3 R14, R10, 0x51, RZ ;  /* 0x000000510a0e7810 */ /* 0x000fe40007ffe0ff */
[----:B------:R-:W-:Y:S01]  /*2e90*/  FMNMX R12, R38, R17, !PT ;  /* 0x00000011260c7209 */ /* 0x000fe20007800000 */
[----:B------:R-:W-:Y:S01]  /*2ea0*/  VIADD R17, R10, 0x59 ;  /* 0x000000590a117836 */ /* 0x000fe20000000000 */
[----:B------:R-:W-:Y:S02]  /*2eb0*/  FSEL R56, R56, -INF , !P2 ;  /* 0xff80000038387808 */ /* 0x000fe40005000000 */
[----:B------:R-:W-:Y:S02]  /*2ec0*/  FSEL R58, R58, -INF , !P2 ;  /* 0xff8000003a3a7808 */ /* 0x000fe40005000000 */
[----:B------:R-:W-:Y:S01]  /*2ed0*/  ISETP.GE.AND P2, PT, R14, UR6, PT ;  /* 0x000000060e007c0c */ /* 0x000fe2000bf46270 */
[----:B------:R-:W-:Y:S01]  /*2ee0*/  ULDC UR6, c[0x0][0x28c] ;  /* 0x0000a30000067ab9 */ /* 0x000fe20000000800 */
[----:B------:R-:W-:-:S02]  /*2ef0*/  IADD3 R14, R10, 0x58, RZ ;  /* 0x000000580a0e7810 */ /* 0x000fc40007ffe0ff */
[----:B------:R-:W-:Y:S02]  /*2f00*/  FMNMX R12, R39, R12, !PT ;  /* 0x0000000c270c7209 */ /* 0x000fe40007800000 */
[----:B------:R-:W-:Y:S02]  /*2f10*/  FSEL R57, R57, -INF , !P1 ;  /* 0xff80000039397808 */ /* 0x000fe40004800000 */
[----:B------:R-:W-:Y:S02]  /*2f20*/  FSEL R59, R59, -INF , !P1 ;  /* 0xff8000003b3b7808 */ /* 0x000fe40004800000 */
[----:B------:R-:W-:Y:S01]  /*2f30*/  ISETP.GE.AND P1, PT, R14, UR6, PT ;  /* 0x000000060e007c0c */ /* 0x000fe2000bf26270 */
[----:B------:R-:W-:Y:S01]  /*2f40*/  ULDC UR6, c[0x0][0x28c] ;  /* 0x0000a30000067ab9 */ /* 0x000fe20000000800 */
[----:B------:R-:W-:Y:S02]  /*2f50*/  IADD3 R29, R10, 0x60, RZ ;  /* 0x000000600a1d7810 */ /* 0x000fe40007ffe0ff */
[----:B------:R-:W-:-:S02]  /*2f60*/  FSEL R24, R24, -INF , !P6 ;  /* 0xff80000018187808 */ /* 0x000fc40007000000 */
[----:B------:R-:W-:Y:S02]  /*2f70*/  FMNMX R14, R15, R12, !PT ;  /* 0x0000000c0f0e7209 */ /* 0x000fe40007800000 */
[----:B------:R-:W-:Y:S02]  /*2f80*/  FSEL R60, R60, -INF , !P4 ;  /* 0xff8000003c3c7808 */ /* 0x000fe40006000000 */
[----:B------:R-:W-:Y:S02]  /*2f90*/  FSEL R62, R62, -INF , !P4 ;  /* 0xff8000003e3e7808 */ /* 0x000fe40006000000 */
[----:B------:R-:W-:Y:S01]  /*2fa0*/  ISETP.GE.AND P4, PT, R29, UR7, PT ;  /* 0x000000071d007c0c */ /* 0x000fe2000bf86270 */
[----:B------:R-:W-:Y:S01]  /*2fb0*/  ULDC UR7, c[0x0][0x604] ;  /* 0x0001810000077ab9 */ /* 0x000fe20000000800 */
[----:B------:R-:W-:Y:S02]  /*2fc0*/  FMNMX R12, R24, R25, !PT ;  /* 0x00000019180c7209 */ /* 0x000fe40007800000 */
[----:B------:R-:W-:-:S02]  /*2fd0*/  FMNMX R29, R43, R14, !PT ;  /* 0x0000000e2b1d7209 */ /* 0x000fc40007800000 */
[----:B------:R-:W-:Y:S01]  /*2fe0*/  ISETP.GE.AND P6, PT, R17, UR6, PT ;  /* 0x0000000611007c0c */ /* 0x000fe2000bfc6270 */
[----:B------:R-:W-:Y:S01]  /*2ff0*/  ULDC UR6, c[0x0][0x28c] ;  /* 0x0000a30000067ab9 */ /* 0x000fe20000000800 */
[----:B------:R-:W-:Y:S02]  /*3000*/  FMNMX R17, R27, R12, !PT ;  /* 0x0000000c1b117209 */ /* 0x000fe40007800000 */
[----:B------:R-:W-:Y:S02]  /*3010*/  FMNMX R29, R46, R29, !PT ;  /* 0x0000001d2e1d7209 */ /* 0x000fe40007800000 */
[----:B------:R-:W-:Y:S02]  /*3020*/  IADD3 R14, R10, 0x61, RZ ;  /* 0x000000610a0e7810 */ /* 0x000fe40007ffe0ff */
[----:B------:R-:W-:Y:S02]  /*3030*/  FMNMX R17, R88, R17, !PT ;  /* 0x0000001158117209 */ /* 0x000fe40007800000 */
[----:B------:R-:W-:-:S02]  /*3040*/  FMNMX R29, R28, R29, !PT ;  /* 0x0000001d1c1d7209 */ /* 0x000fc40007800000 */
[----:B------:R-:W-:Y:S02]  /*3050*/  FSEL R61, R61, -INF , !P5 ;  /* 0xff8000003d3d7808 */ /* 0x000fe40006800000 */
[----:B------:R-:W-:Y:S02]  /*3060*/  FSEL R63, R63, -INF , !P5 ;  /* 0xff8000003f3f7808 */ /* 0x000fe40006800000 */
[----:B------:R-:W-:Y:S01]  /*3070*/  ISETP.GE.AND P5, PT, R14, UR6, PT ;  /* 0x000000060e007c0c */ /* 0x000fe2000bfa6270 */
[----:B------:R-:W-:Y:S01]  /*3080*/  ULDC UR6, c[0x0][0x28c] ;  /* 0x0000a30000067ab9 */ /* 0x000fe20000000800 */
[----:B------:R-:W-:Y:S02]  /*3090*/  FMNMX R12, R90, R17, !PT ;  /* 0x000000115a0c7209 */ /* 0x000fe40007800000 */
[----:B------:R-:W-:Y:S02]  /*30a0*/  FMNMX R14, R50, R29, !PT ;  /* 0x0000001d320e7209 */ /* 0x000fe40007800000 */
[----:B------:R-:W-:-:S02]  /*30b0*/  FMNMX R17, R91, R12, !PT ;  /* 0x0000000c5b117209 */ /* 0x000fc40007800000 */
[----:B------:R-:W-:Y:S02]  /*30c0*/  FMNMX R29, R51, R14, !PT ;  /* 0x0000000e331d7209 */ /* 0x000fe40007800000 */
[----:B------:R-:W-:Y:S02]  /*30d0*/  FMNMX R12, R92, R17, !PT ;  /* 0x000000115c0c7209 */ /* 0x000fe40007800000 */
[----:B------:R-:W-:Y:S02]  /*30e0*/  FMNMX R14, R54, R29, !PT ;  /* 0x0000001d360e7209 */ /* 0x000fe40007800000 */
[----:B------:R-:W-:Y:S02]  /*30f0*/  FMNMX R17, R93, R12, !PT ;  /* 0x0000000c5d117209 */ /* 0x000fe40007800000 */
[----:B------:R-:W-:Y:S02]  /*3100*/  FMNMX R29, R55, R14, !PT ;  /* 0x0000000e371d7209 */ /* 0x000fe40007800000 */
[----:B------:R-:W-:-:S02]  /*3110*/  FMNMX R17, R94, R17, !PT ;  /* 0x000000115e117209 */ /* 0x000fc40007800000 */
[----:B------:R-:W-:Y:S02]  /*3120*/  FMNMX R14, R58, R29, !PT ;  /* 0x0000001d3a0e7209 */ /* 0x000fe40007800000 */
[----:B------:R-:W-:Y:S02]  /*3130*/  FMNMX R12, R96, R17, !PT ;  /* 0x00000011600c7209 */ /* 0x000fe40007800000 */
[----:B------:R-:W-:Y:S02]  /*3140*/  FMNMX R17, R59, R14, !PT ;  /* 0x0000000e3b117209 */ /* 0x000fe40007800000 */
[----:B------:R-:W-:Y:S02]  /*3150*/  FSEL R64, R64, -INF , !P3 ;  /* 0xff80000040407808 */ /* 0x000fe40005800000 */
[----:B------:R-:W-:Y:S02]  /*3160*/  FMNMX R14, R62, R17, !PT ;  /* 0x000000113e0e7209 */ /* 0x000fe40007800000 */
[----:B------:R-:W-:-:S02]  /*3170*/  FSEL R66, R66, -INF , !P3 ;  /* 0xff80000042427808 */ /* 0x000fc40005800000 */
[----:B------:R-:W-:Y:S01]  /*3180*/  ISETP.GE.AND P3, PT, R32, UR6, PT ;  /* 0x0000000620007c0c */ /* 0x000fe2000bf66270 */
[----:B------:R-:W-:Y:S01]  /*3190*/  ULDC UR6, c[0x0][0x28c] ;  /* 0x0000a30000067ab9 */ /* 0x000fe20000000800 */
[----:B------:R-:W-:Y:S02]  /*31a0*/  IADD3 R32, R10, 0x69, RZ ;  /* 0x000000690a207810 */ /* 0x000fe40007ffe0ff */
[----:B------:R-:W-:Y:S02]  /*31b0*/  FMNMX R12, R95, R12, !PT ;  /* 0x0000000c5f0c7209 */ /* 0x000fe40007800000 */
[----:B------:R-:W-:Y:S02]  /*31c0*/  FMNMX R17, R63, R14, !PT ;  /* 0x0000000e3f117209 */ /* 0x000fe40007800000 */
[----:B------:R-:W-:Y:S02]  /*31d0*/  FSEL R65, R65, -INF , !P2 ;  /* 0xff80000041417808 */ /* 0x000fe40005000000 */
[----:B------:R-:W-:-:S02]  /*31e0*/  FSEL R67, R67, -INF , !P2 ;  /* 0xff80000043437808 */ /* 0x000fc40005000000 */
[----:B------:R-:W-:Y:S02]  /*31f0*/  IADD3 R29, R10, 0x70, RZ ;  /* 0x000000700a1d7810 */ /* 0x000fe40007ffe0ff */
[----:B------:R-:W-:Y:S01]  /*3200*/  ISETP.GE.AND P2, PT, R32, UR6, PT ;  /* 0x0000000620007c0c */ /* 0x000fe2000bf46270 */
[----:B------:R-:W-:Y:S01]  /*3210*/  ULDC UR6, c[0x0][0x28c] ;  /* 0x0000a30000067ab9 */ /* 0x000fe20000000800 */
[----:B------:R-:W-:Y:S01]  /*3220*/  FMNMX R12, R97, R12, !PT ;  /* 0x0000000c610c7209 */ /* 0x000fe20007800000 */
[----:B------:R-:W-:Y:S01]  /*3230*/  VIADD R32, R10, 0x71 ;  /* 0x000000710a207836 */ /* 0x000fe20000000000 */
[----:B------:R-:W-:Y:S02]  /*3240*/  FMNMX R14, R66, R17, !PT ;  /* 0x00000011420e7209 */ /* 0x000fe40007800000 */
[----:B------:R-:W-:Y:S02]  /*3250*/  FSEL R98, R68, -INF , !P1 ;  /* 0xff80000044627808 */ /* 0x000fe40004800000 */
[----:B------:R-:W-:-:S02]  /*3260*/  FSEL R70, R70, -INF , !P1 ;  /* 0xff80000046467808 */ /* 0x000fc40004800000 */
[----:B------:R-:W-:Y:S01]  /*3270*/  ISETP.GE.AND P1, PT, R29, UR6, PT ;  /* 0x000000061d007c0c */ /* 0x000fe2000bf26270 */
[----:B------:R-:W-:Y:S01]  /*3280*/  ULDC UR6, c[0x0][0x28c] ;  /* 0x0000a30000067ab9 */ /* 0x000fe20000000800 */
[----:B------:R-:W-:Y:S02]  /*3290*/  FMNMX R12, R47, R12, !PT ;  /* 0x0000000c2f0c7209 */ /* 0x000fe40007800000 */
[----:B------:R-:W-:Y:S02]  /*32a0*/  FMNMX R29, R67, R14, !PT ;  /* 0x0000000e431d7209 */ /* 0x000fe40007800000 */
[----:B------:R-:W-:Y:S02]  /*32b0*/  FSEL R99, R69, -INF , !P6 ;  /* 0xff80000045637808 */ /* 0x000fe40007000000 */
[----:B------:R-:W-:Y:S02]  /*32c0*/  FSEL R71, R71, -INF , !P6 ;  /* 0xff80000047477808 */ /* 0x000fe40007000000 */
[----:B------:R-:W-:Y:S01]  /*32d0*/  ISETP.GE.AND P6, PT, R32, UR6, PT ;  /* 0x0000000620007c0c */ /* 0x000fe2000bfc6270 */
[----:B------:R-:W-:Y:S01]  /*32e0*/  ULDC UR6, c[0x0][0x28c] ;  /* 0x0000a30000067ab9 */ /* 0x000fe20000000800 */
[----:B------:R-:W-:-:S02]  /*32f0*/  FMNMX R17, R49, R12, !PT ;  /* 0x0000000c31117209 */ /* 0x000fc40007800000 */
[----:B------:R-:W-:Y:S01]  /*3300*/  FMNMX R32, R70, R29, !PT ;  /* 0x0000001d46207209 */ /* 0x000fe20007800000 */
[----:B------:R-:W3:Y:S01]  /*3310*/  LDC R12, c[0x0][0x28c] ;  /* 0x0000a300ff0c7b82 */ /* 0x000ee20000000800 */
[----:B------:R-:W-:Y:S02]  /*3320*/  FMNMX R14, R52, R17, !PT ;  /* 0x00000011340e7209 */ /* 0x000fe40007800000 */
[----:B------:R-:W-:Y:S02]  /*3330*/  FSEL R74, R74, -INF , !P4 ;  /* 0xff8000004a4a7808 */ /* 0x000fe40006000000 */
[----:B------:R-:W-:Y:S02]  /*3340*/  FMNMX R29, R71, R32, !PT ;  /* 0x00000020471d7209 */ /* 0x000fe40007800000 */
[----:B------:R-:W-:Y:S02]  /*3350*/  FMNMX R17, R53, R14, !PT ;  /* 0x0000000e35117209 */ /* 0x000fe40007800000 */
[----:B------:R-:W-:-:S02]  /*3360*/  FSEL R68, R75, -INF , !P5 ;  /* 0xff8000004b447808 */ /* 0x000fc40006800000 */
[----:B------:R-:W-:Y:S02]  /*3370*/  FMNMX R29, R74, R29, !PT ;  /* 0x0000001d4a1d7209 */ /* 0x000fe40007800000 */
[----:B------:R-:W-:Y:S02]  /*3380*/  FMNMX R14, R56, R17, !PT ;  /* 0x00000011380e7209 */ /* 0x000fe40007800000 */
[----:B------:R-:W-:Y:S02]  /*3390*/  FSEL R69, R78, -INF , !P3 ;  /* 0xff8000004e457808 */ /* 0x000fe40005800000 */
[----:B------:R-:W-:Y:S02]  /*33a0*/  FMNMX R32, R68, R29, !PT ;  /* 0x0000001d44207209 */ /* 0x000fe40007800000 */
[----:B------:R-:W-:Y:S02]  /*33b0*/  IADD3 R33, R10, 0x78, RZ ;  /* 0x000000780a217810 */ /* 0x000fe40007ffe0ff */
[----:B------:R-:W-:-:S02]  /*33c0*/  FMNMX R17, R57, R14, !PT ;  /* 0x0000000e39117209 */ /* 0x000fc40007800000 */
[----:B------:R-:W-:Y:S02]  /*33d0*/  FSEL R101, R79, -INF , !P2 ;  /* 0xff8000004f657808 */ /* 0x000fe40005000000 */
[----:B------:R-:W-:Y:S02]  /*33e0*/  FMNMX R32, R69, R32, !PT ;  /* 0x0000002045207209 */ /* 0x000fe40007800000 */
[----:B------:R-:W-:Y:S02]  /*33f0*/  FSEL R100, R72, -INF , !P4 ;  /* 0xff80000048647808 */ /* 0x000fe40006000000 */
[----:B------:R-:W-:Y:S01]  /*3400*/  ISETP.GE.AND P4, PT, R33, UR6, PT ;  /* 0x0000000621007c0c */ /* 0x000fe2000bf86270 */
[----:B------:R-:W-:Y:S01]  /*3410*/  ULDC UR6, c[0x0][0x604] ;  /* 0x0001810000067ab9 */ /* 0x000fe20000000800 */
[----:B------:R-:W-:Y:S02]  /*3420*/  FMNMX R14, R60, R17, !PT ;  /* 0x000000113c0e7209 */ /* 0x000fe40007800000 */
[----:B------:R-:W-:-:S02]  /*3430*/  FSEL R102, R82, -INF , !P1 ;  /* 0xff80000052667808 */ /* 0x000fc40004800000 */
[----:B------:R-:W-:Y:S02]  /*3440*/  FMNMX R33, R101, R32, !PT ;  /* 0x0000002065217209 */ /* 0x000fe40007800000 */
[----:B------:R-:W-:Y:S02]  /*3450*/  IADD3 R17, R10, 0x79, RZ ;  /* 0x000000790a117810 */ /* 0x000fe40007ffe0ff */
[----:B------:R-:W-:Y:S02]  /*3460*/  FMNMX R29, R61, R14, !PT ;  /* 0x0000000e3d1d7209 */ /* 0x000fe40007800000 */
[----:B------:R-:W-:Y:S02]  /*3470*/  FSEL R103, R83, -INF , !P6 ;  /* 0xff80000053677808 */ /* 0x000fe40007000000 */
[----:B------:R-:W-:Y:S02]  /*3480*/  FMNMX R32, R102, R33, !PT ;  /* 0x0000002166207209 */ /* 0x000fe40007800000 */
[----:B------:R-:W-:-:S02]  /*3490*/  FSEL R78, R73, -INF , !P5 ;  /* 0xff800000494e7808 */ /* 0x000fc40006800000 */
[----:B------:R-:W-:Y:S02]  /*34a0*/  FMNMX R14, R64, R29, !PT ;  /* 0x0000001d400e7209 */ /* 0x000fe40007800000 */
[----:B---3--:R-:W-:Y:S02]  /*34b0*/  ISETP.GE.AND P5, PT, R17, R12, PT ;  /* 0x0000000c1100720c */ /* 0x008fe40003fa6270 */
[----:B------:R-:W-:Y:S02]  /*34c0*/  FSEL R105, R86, -INF , !P4 ;  /* 0xff80000056697808 */ /* 0x000fe40006000000 */
[----:B------:R-:W-:Y:S02]  /*34d0*/  FMNMX R32, R103, R32, !PT ;  /* 0x0000002067207209 */ /* 0x000fe40007800000 */
[----:B------:R-:W-:Y:S02]  /*34e0*/  FMNMX R17, R65, R14, !PT ;  /* 0x0000000e41117209 */ /* 0x000fe40007800000 */
[----:B------:R-:W-:-:S02]  /*34f0*/  FSEL R106, R87, -INF , !P5 ;  /* 0xff800000576a7808 */ /* 0x000fc40006800000 */
[----:B------:R-:W-:Y:S02]  /*3500*/  FMNMX R29, R105, R32, !PT ;  /* 0x00000020691d7209 */ /* 0x000fe40007800000 */
[----:B------:R-:W-:Y:S02]  /*3510*/  FMNMX R14, R98, R17, !PT ;  /* 0x00000011620e7209 */ /* 0x000fe40007800000 */
[----:B------:R-:W-:Y:S02]  /*3520*/  FMNMX R29, R106, R29, !PT ;  /* 0x0000001d6a1d7209 */ /* 0x000fe40007800000 */
[----:B------:R-:W-:Y:S02]  /*3530*/  FMNMX R17, R99, R14, !PT ;  /* 0x0000000e63117209 */ /* 0x000fe40007800000 */
[----:B------:R-:W-:Y:S01]  /*3540*/  FSEL R79, R76, -INF , !P3 ;  /* 0xff8000004c4f7808 */ /* 0x000fe20005800000 */
[----:B------:R-:W3:Y:S01]  /*3550*/  SHFL.BFLY PT, R32, R29, 0x1, 0x1f ;  /* 0x0c201f001d207f89 */ /* 0x000ee200000e0000 */
[----:B------:R-:W-:-:S02]  /*3560*/  FMNMX R17, R100, R17, !PT ;  /* 0x0000001164117209 */ /* 0x000fc40007800000 */
[----:B------:R-:W-:Y:S02]  /*3570*/  FSEL R82, R77, -INF , !P2 ;  /* 0xff8000004d527808 */ /* 0x000fe40005000000 */
[----:B------:R-:W-:Y:S02]  /*3580*/  FMNMX R14, R78, R17, !PT ;  /* 0x000000114e0e7209 */ /* 0x000fe40007800000 */
[----:B------:R-:W-:Y:S02]  /*3590*/  FSEL R86, R80, -INF , !P1 ;  /* 0xff80000050567808 */ /* 0x000fe40004800000 */
[----:B------:R-:W-:Y:S02]  /*35a0*/  FMNMX R17, R79, R14, !PT ;  /* 0x0000000e4f117209 */ /* 0x000fe40007800000 */
[----:B------:R-:W-:Y:S02]  /*35b0*/  FSEL R81, R81, -INF , !P6 ;  /* 0xff80000051517808 */ /* 0x000fe40007000000 */
[----:B------:R-:W-:-:S02]  /*35c0*/  FMNMX R17, R82, R17, !PT ;  /* 0x0000001152117209 */ /* 0x000fc40007800000 */
[----:B------:R-:W-:Y:S02]  /*35d0*/  FSEL R87, R84, -INF , !P4 ;  /* 0xff80000054577808 */ /* 0x000fe40006000000 */
[----:B------:R-:W-:Y:S02]  /*35e0*/  FMNMX R14, R86, R17, !PT ;  /* 0x00000011560e7209 */ /* 0x000fe40007800000 */
[----:B------:R-:W-:Y:S02]  /*35f0*/  FSEL R104, R85, -INF , !P5 ;  /* 0xff80000055687808 */ /* 0x000fe40006800000 */
[----:B------:R-:W-:Y:S02]  /*3600*/  FMNMX R14, R81, R14, !PT ;  /* 0x0000000e510e7209 */ /* 0x000fe40007800000 */
[----:B---3--:R-:W-:Y:S02]  /*3610*/  FMNMX R29, R29, R32, !PT ;  /* 0x000000201d1d7209 */ /* 0x008fe40007800000 */
[----:B------:R-:W-:-:S03]  /*3620*/  FMNMX R17, R87, R14, !PT ;  /* 0x0000000e57117209 */ /* 0x000fc60007800000 */
[----:B------:R-:W3:Y:S01]  /*3630*/  SHFL.BFLY PT, R14, R29, 0x2, 0x1f ;  /* 0x0c401f001d0e7f89 */ /* 0x000ee200000e0000 */
[----:B------:R-:W-:-:S05]  /*3640*/  FMNMX R17, R104, R17, !PT ;  /* 0x0000001168117209 */ /* 0x000fca0007800000 */
[----:B------:R-:W4:Y:S01]  /*3650*/  SHFL.BFLY PT, R32, R17, 0x1, 0x1f ;  /* 0x0c201f0011207f89 */ /* 0x000f2200000e0000 */
[----:B---3--:R-:W-:-:S04]  /*3660*/  FMNMX R14, R29, R14, !PT ;  /* 0x0000000e1d0e7209 */ /* 0x008fc80007800000 */
[C---:B------:R-:W-:Y:S02]  /*3670*/  FSETP.NEU.AND P1, PT, R14.reuse, -INF , PT ;  /* 0xff8000000e00780b */ /* 0x040fe40003f2d000 */
[----:B----4-:R-:W-:Y:S02]  /*3680*/  FMNMX R32, R17, R32, !PT ;  /* 0x0000002011207209 */ /* 0x010fe40007800000 */
[----:B------:R-:W-:-:S03]  /*3690*/  FSEL R35, R14, RZ, P1 ;  /* 0x000000ff0e237208 */ /* 0x000fc60000800000 */
[----:B------:R-:W3:Y:S02]  /*36a0*/  SHFL.BFLY PT, R33, R32, 0x2, 0x1f ;  /* 0x0c401f0020217f89 */ /* 0x000ee400000e0000 */
[----:B------:R-:W-:Y:S01]  /*36b0*/  FMUL R107, R35, UR6 ;  /* 0x00000006236b7c20 */ /* 0x000fe20008400000 */
[----:B------:R-:W-:-:S03]  /*36c0*/  ULDC UR6, c[0x0][0x604] ;  /* 0x0001810000067ab9 */ /* 0x000fc60000000800 */
[--C-:B------:R-:W-:Y:S01]  /*36d0*/  FFMA R26, R26, UR6, -R107.reuse ;  /* 0x000000061a1a7c23 */ /* 0x100fe2000800086b */
[----:B------:R-:W-:Y:S01]  /*36e0*/  ULDC UR6, c[0x0][0x604] ;  /* 0x0001810000067ab9 */ /* 0x000fe20000000800 */
[--C-:B------:R-:W-:Y:S01]  /*36f0*/  FFMA R34, R34, UR7, -R107.reuse ;  /* 0x0000000722227c23 */ /* 0x100fe2000800086b */
[--C-:B------:R-:W-:Y:S01]  /*3700*/  FFMA R11, R11, UR6, -R107.reuse ;  /* 0x000000060b0b7c23 */ /* 0x100fe2000800086b */
[----:B------:R-:W-:Y:S01]  /*3710*/  ULDC UR6, c[0x0][0x604] ;  /* 0x0001810000067ab9 */ /* 0x000fe20000000800 */
[----:B------:R-:W-:Y:S01]  /*3720*/  FSETP.GEU.AND P6, PT, R26, -126, PT ;  /* 0xc2fc00001a00780b */ /* 0x000fe20003fce000 */
[--C-:B------:R-:W-:Y:S01]  /*3730*/  FFMA R35, R30, UR6, -R107.reuse ;  /* 0x000000061e237c23 */ /* 0x100fe2000800086b */
[----:B------:R-:W-:Y:S01]  /*3740*/  ULDC UR6, c[0x0][0x604] ;  /* 0x0001810000067ab9 */ /* 0x000fe20000000800 */
[----:B------:R-:W-:Y:S01]  /*3750*/  FSETP.GEU.AND P1, PT, R11, -126, PT ;  /* 0xc2fc00000b00780b */ /* 0x000fe20003f2e000 */
[--C-:B------:R-:W-:Y:S01]  /*3760*/  FFMA R30, R31, UR6, -R107.reuse ;  /* 0x000000061f1e7c23 */ /* 0x100fe2000800086b */
[----:B------:R-:W-:Y:S01]  /*3770*/  FSETP.GEU.AND P4, PT, R34, -126, PT ;  /* 0xc2fc00002200780b */ /* 0x000fe20003f8e000 */
[--C-:B------:R-:W-:Y:S01]  /*3780*/  FFMA R13, R13, UR9, -R107.reuse ;  /* 0x000000090d0d7c23 */ /* 0x100fe2000800086b */
[----:B------:R-:W-:Y:S01]  /*3790*/  FSETP.GEU.AND P2, PT, R35, -126, PT ;  /* 0xc2fc00002300780b */ /* 0x000fe20003f4e000 */
[--C-:B------:R-:W-:Y:S01]  /*37a0*/  FFMA R29, R39, UR13, -R107.reuse ;  /* 0x0000000d271d7c23 */ /* 0x100fe2000800086b */
[----:B------:R-:W-:Y:S01]  /*37b0*/  FSETP.GEU.AND P3, PT, R30, -126, PT ;  /* 0xc2fc00001e00780b */ /* 0x000fe20003f6e000 */
[--C-:B------:R-:W-:Y:S01]  /*37c0*/  FFMA R15, R15, UR17, -R107.reuse ;  /* 0x000000110f0f7c23 */ /* 0x100fe2000800086b */
[--C-:B------:R-:W-:Y:S01]  /*37d0*/  FFMA R31, R43, UR19, -R107.reuse ;  /* 0x000000132b1f7c23 */ /* 0x100fe2000800086b */
[--C-:B------:R-:W-:Y:S01]  /*37e0*/  FFMA R38, R38, UR11, -R107.reuse ;  /* 0x0000000b26267c23 */ /* 0x100fe2000800086b */
[----:B---3--:R-:W-:Y:S01]  /*37f0*/  FMNMX R17, R32, R33, !PT ;  /* 0x0000002120117209 */ /* 0x008fe20007800000 */
[----:B------:R-:W-:Y:S01]  /*3800*/  @!P6 FMUL R26, R26, 0.5 ;  /* 0x3f0000001a1ae820 */ /* 0x000fe20000400000 */
[----:B------:R-:W-:Y:S01]  /*3810*/  FFMA R51, R51, UR27, -R107 ;  /* 0x0000001b33337c23 */ /* 0x000fe2000800086b */
[----:B------:R-:W-:Y:S01]  /*3820*/  @!P1 FMUL R11, R11, 0.5 ;  /* 0x3f0000000b0b9820 */ /* 0x000fe20000400000 */
[----:B------:R-:W-:Y:S01]  /*3830*/  FSETP.NEU.AND P5, PT, R17, -INF , PT ;  /* 0xff8000001100780b */ /* 0x000fe20003fad000 */
[----:B------:R-:W3:Y:S01]  /*3840*/  MUFU.EX2 R42, R26 ;  /* 0x0000001a002a7308 */ /* 0x000ee20000000800 */
[----:B------:R-:W-:Y:S01]  /*3850*/  @!P4 FMUL R34, R34, 0.5 ;  /* 0x3f0000002222c820 */ /* 0x000fe20000400000 */
[----:B------:R-:W-:Y:S01]  /*3860*/  @!P2 FMUL R35, R35, 0.5 ;  /* 0x3f0000002323a820 */ /* 0x000fe20000400000 */
[----:B------:R-:W-:Y:S01]  /*3870*/  ULDC UR9, c[0x0][0x604] ;  /* 0x0001810000097ab9 */ /* 0x000fe20000000800 */
[----:B------:R-:W-:Y:S01]  /*3880*/  @!P3 FMUL R30, R30, 0.5 ;  /* 0x3f0000001e1eb820 */ /* 0x000fe20000400000 */
[----:B------:R-:W-:Y:S01]  /*3890*/  ULDC UR19, c[0x0][0x604] ;  /* 0x0001810000137ab9 */ /* 0x000fe20000000800 */
[----:B------:R-:W-:Y:S01]  /*38a0*/  ULDC UR6, c[0x0][0x604] ;  /* 0x0001810000067ab9 */ /* 0x000fe20000000800 */
[----:B------:R-:W-:Y:S01]  /*38b0*/  ULDC UR7, c[0x0][0x604] ;  /* 0x0001810000077ab9 */ /* 0x000fe20000000800 */
[----:B------:R4:W5:Y:S01]  /*38c0*/  MUFU.EX2 R37, R11 ;  /* 0x0000000b00257308 */ /* 0x0009620000000800 */
[----:B------:R-:W-:Y:S01]  /*38d0*/  ULDC UR11, c[0x0][0x604] ;  /* 0x00018100000b7ab9 */ /* 0x000fe20000000800 */
[----:B------:R-:W-:Y:S01]  /*38e0*/  ULDC UR13, c[0x0][0x604] ;  /* 0x00018100000d7ab9 */ /* 0x000fe20000000800 */
[----:B------:R-:W-:Y:S01]  /*38f0*/  ULDC UR17, c[0x0][0x604] ;  /* 0x0001810000117ab9 */ /* 0x000fe20000000800 */
[----:B------:R-:W-:-:S04]  /*3900*/  ULDC UR27, c[0x0][0x604] ;  /* 0x00018100001b7ab9 */ /* 0x000fc80000000800 */
[----:B------:R-:W1:Y:S01]  /*3910*/  MUFU.EX2 R35, R35 ;  /* 0x0000002300237308 */ /* 0x000e620000000800 */
[----:B----4-:R-:W-:Y:S01]  /*3920*/  FSEL R11, R17, RZ, P5 ;  /* 0x000000ff110b7208 */ /* 0x010fe20002800000 */
[----:B---3--:R-:W-:Y:S01]  /*3930*/  @!P6 FMUL R42, R42, R42 ;  /* 0x0000002a2a2ae220 */ /* 0x008fe20000400000 */
[----:B------:R-:W-:Y:S02]  /*3940*/  FSETP.GEU.AND P5, PT, R13, -126, PT ;  /* 0xc2fc00000d00780b */ /* 0x000fe40003fae000 */
[----:B------:R-:W-:Y:S01]  /*3950*/  FSETP.GEU.AND P6, PT, R38, -126, PT ;  /* 0xc2fc00002600780b */ /* 0x000fe20003fce000 */
[----:B------:R-:W-:Y:S01]  /*3960*/  FMUL R26, R11, UR28 ;  /* 0x0000001c0b1a7c20 */ /* 0x000fe20008400000 */
[--C-:B------:R-:W-:Y:S01]  /*3970*/  FFMA R11, R54, UR33, -R107.reuse ;  /* 0x00000021360b7c23 */ /* 0x100fe2000800086b */
[----:B------:R-:W3:Y:S01]  /*3980*/  MUFU.EX2 R30, R30 ;  /* 0x0000001e001e7308 */ /* 0x000ee20000000800 */
[----:B-----5:R-:W-:Y:S01]  /*3990*/  @!P1 FMUL R37, R37, R37 ;  /* 0x0000002525259220 */ /* 0x020fe20000400000 */
[----:B------:R-:W-:Y:S01]  /*39a0*/  FSETP.GEU.AND P1, PT, R29, -126, PT ;  /* 0xc2fc00001d00780b */ /* 0x000fe20003f2e000 */
[----:B------:R-:W-:Y:S01]  /*39b0*/  ULDC UR33, c[0x0][0x604] ;  /* 0x0001810000217ab9 */ /* 0x000fe20000000800 */
[--C-:B------:R-:W-:Y:S01]  /*39c0*/  FFMA R80, R93, UR9, -R26.reuse ;  /* 0x000000095d507c23 */ /* 0x100fe2000800081a */
[--C-:B------:R-:W-:Y:S01]  /*39d0*/  FFMA R32, R55, UR33, -R107.reuse ;  /* 0x0000002137207c23 */ /* 0x100fe2000800086b */
[----:B------:R-:W-:Y:S01]  /*39e0*/  ULDC UR33, c[0x0][0x604] ;  /* 0x0001810000217ab9 */ /* 0x000fe20000000800 */
[----:B------:R-:W-:Y:S01]  /*39f0*/  ULDC UR9, c[0x0][0x604] ;  /* 0x0001810000097ab9 */ /* 0x000fe20000000800 */
[----:B------:R4:W5:Y:S01]  /*3a00*/  MUFU.EX2 R40, R34 ;  /* 0x0000002200287308 */ /* 0x0009620000000800 */
[----:B-1----:R-:W-:Y:S01]  /*3a10*/  @!P2 FMUL R35, R35, R35 ;  /* 0x000000232323a220 */ /* 0x002fe20000400000 */
[----:B------:R-:W-:Y:S01]  /*3a20*/  FSETP.GEU.AND P2, PT, R15, -126, PT ;  /* 0xc2fc00000f00780b */ /* 0x000fe20003f4e000 */
[----:B------:R-:W-:Y:S01]  /*3a30*/  @!P5 FMUL R13, R13, 0.5 ;  /* 0x3f0000000d0dd820 */ /* 0x000fe20000400000 */
[----:B------:R-:W-:Y:S01]  /*3a40*/  @!P6 FMUL R38, R38, 0.5 ;  /* 0x3f0000002626e820 */ /* 0x000fe20000400000 */
[--C-:B------:R-:W-:Y:S01]  /*3a50*/  FFMA R41, R58, UR33, -R107.reuse ;  /* 0x000000213a297c23 */ /* 0x100fe2000800086b */
[----:B------:R-:W-:Y:S01]  /*3a60*/  ULDC UR33, c[0x0][0x604] ;  /* 0x0001810000217ab9 */ /* 0x000fe20000000800 */
[----:B------:R-:W-:Y:S01]  /*3a70*/  @!P1 FMUL R29, R29, 0.5 ;  /* 0x3f0000001d1d9820 */ /* 0x000fe20000400000 */
[----:B------:R1:W2:Y:S01]  /*3a80*/  MUFU.EX2 R33, R13 ;  /* 0x0000000d00217308 */ /* 0x0002a20000000800 */
[----:B---3--:R-:W-:Y:S01]  /*3a90*/  @!P3 FMUL R30, R30, R30 ;  /* 0x0000001e1e1eb220 */ /* 0x008fe20000400000 */
[----:B------:R-:W-:Y:S01]  /*3aa0*/  FSETP.GEU.AND P3, PT, R31, -126, PT ;  /* 0xc2fc00001f00780b */ /* 0x000fe20003f6e000 */
[--C-:B----4-:R-:W-:Y:S01]  /*3ab0*/  FFMA R34, R46, UR21, -R107.reuse ;  /* 0x000000152e227c23 */ /* 0x110fe2000800086b */
[--C-:B------:R-:W-:Y:S01]  /*3ac0*/  FFMA R44, R59, UR33, -R107.reuse ;  /* 0x000000213b2c7c23 */ /* 0x100fe2000800086b */
[----:B------:R-:W-:Y:S01]  /*3ad0*/  ULDC UR33, c[0x0][0x604] ;  /* 0x0001810000217ab9 */ /* 0x000fe20000000800 */
[--C-:B------:R-:W-:Y:S01]  /*3ae0*/  FFMA R83, R94, UR10, -R26.reuse ;  /* 0x0000000a5e537c23 */ /* 0x100fe2000800081a */
[----:B------:R-:W-:Y:S01]  /*3af0*/  @!P2 FMUL R15, R15, 0.5 ;  /* 0x3f0000000f0fa820 */ /* 0x000fe20000400000 */
[----:B------:R-:W3:Y:S01]  /*3b00*/  MUFU.EX2 R29, R29 ;  /* 0x0000001d001d7308 */ /* 0x000ee20000000800 */
[----:B-----5:R-:W-:Y:S01]  /*3b10*/  @!P4 FMUL R40, R40, R40 ;  /* 0x000000282828c220 */ /* 0x020fe20000400000 */
[----:B------:R-:W-:Y:S01]  /*3b20*/  FSETP.GEU.AND P4, PT, R34, -126, PT ;  /* 0xc2fc00002200780b */ /* 0x000fe20003f8e000 */
[--C-:B-1----:R-:W-:Y:S01]  /*3b30*/  FFMA R13, R28, UR23, -R107.reuse ;  /* 0x000000171c0d7c23 */ /* 0x102fe2000800086b */
[--C-:B------:R-:W-:Y:S01]  /*3b40*/  FFMA R28, R50, UR25, -R107.reuse ;  /* 0x00000019321c7c23 */ /* 0x100fe2000800086b */
[--C-:B------:R-:W-:Y:S01]  /*3b50*/  FFMA R46, R62, UR33, -R107.reuse ;  /* 0x000000213e2e7c23 */ /* 0x100fe2000800086b */
[----:B------:R-:W-:Y:S01]  /*3b60*/  ULDC UR33, c[0x0][0x604] ;  /* 0x0001810000217ab9 */ /* 0x000fe20000000800 */
[----:B------:R-:W-:Y:S01]  /*3b70*/  @!P3 FMUL R31, R31, 0.5 ;  /* 0x3f0000001f1fb820 */ /* 0x000fe20000400000 */
[----:B------:R-:W1:Y:S01]  /*3b80*/  MUFU.EX2 R36, R15 ;  /* 0x0000000f00247308 */ /* 0x000e620000000800 */
[----:B--2---:R-:W-:Y:S01]  /*3b90*/  @!P5 FMUL R33, R33, R33 ;  /* 0x000000212121d220 */ /* 0x004fe20000400000 */
[----:B------:R-:W-:Y:S01]  /*3ba0*/  FSETP.GEU.AND P5, PT, R13, -126, PT ;  /* 0xc2fc00000d00780b */ /* 0x000fe20003fae000 */
[--C-:B------:R-:W-:Y:S01]  /*3bb0*/  FFMA R39, R63, UR33, -R107.reuse ;  /* 0x000000213f277c23 */ /* 0x100fe2000800086b */
[----:B------:R-:W-:Y:S01]  /*3bc0*/  ULDC UR33, c[0x0][0x604] ;  /* 0x0001810000217ab9 */ /* 0x000fe20000000800 */
[----:B------:R-:W-:Y:S01]  /*3bd0*/  ULDC UR10, c[0x0][0x604] ;  /* 0x00018100000a7ab9 */ /* 0x000fe20000000800 */
[--C-:B------:R-:W-:Y:S01]  /*3be0*/  FFMA R43, R66, UR33, -R107.reuse ;  /* 0x00000021422b7c23 */ /* 0x100fe2000800086b */
[----:B------:R-:W-:Y:S01]  /*3bf0*/  @!P4 FMUL R34, R34, 0.5 ;  /* 0x3f0000002222c820 */ /* 0x000fe20000400000 */
[----:B------:R-:W2:Y:S01]  /*3c00*/  MUFU.EX2 R31, R31 ;  /* 0x0000001f001f7308 */ /* 0x000ea20000000800 */
[----:B---3--:R-:W-:Y:S01]  /*3c10*/  @!P1 FMUL R29, R29, R29 ;  /* 0x0000001d1d1d9220 */ /* 0x008fe20000400000 */
[----:B------:R-:W-:Y:S01]  /*3c20*/  FSETP.GEU.AND P1, PT, R51, -126, PT ;  /* 0xc2fc00003300780b */ /* 0x000fe20003f2e000 */
[----:B------:R-:W-:Y:S01]  /*3c30*/  ULDC UR33, c[0x0][0x604] ;  /* 0x0001810000217ab9 */ /* 0x000fe20000000800 */
[--C-:B------:R-:W-:Y:S01]  /*3c40*/  FFMA R54, R68, UR10, -R107.reuse ;  /* 0x0000000a44367c23 */ /* 0x100fe2000800086b */
[--C-:B------:R-:W-:Y:S01]  /*3c50*/  FFMA R48, R67, UR33, -R107.reuse ;  /* 0x0000002143307c23 */ /* 0x100fe2000800086b */
[----:B------:R-:W-:Y:S01]  /*3c60*/  ULDC UR33, c[0x0][0x604] ;  /* 0x0001810000217ab9 */ /* 0x000fe20000000800 */
[----:B------:R-:W-:Y:S01]  /*3c70*/  @!P5 FMUL R13, R13, 0.5 ;  /* 0x3f0000000d0dd820 */ /* 0x000fe20000400000 */
[----:B------:R-:W3:Y:S01]  /*3c80*/  MUFU.EX2 R38, R38 ;  /* 0x0000002600267308 */ /* 0x000ee20000000800 */
[----:B-1----:R-:W-:Y:S01]  /*3c90*/  @!P2 FMUL R36, R36, R36 ;  /* 0x000000242424a220 */ /* 0x002fe20000400000 */
[----:B------:R-:W-:Y:S01]  /*3ca0*/  FSETP.GEU.AND P2, PT, R11, -126, PT ;  /* 0xc2fc00000b00780b */ /* 0x000fe20003f4e000 */
[--C-:B------:R-:W-:Y:S01]  /*3cb0*/  FFMA R45, R70, UR33, -R107.reuse ;  /* 0x00000021462d7c23 */ /* 0x100fe2000800086b */
[----:B------:R-:W-:Y:S01]  /*3cc0*/  ULDC UR33, c[0x0][0x604] ;  /* 0x0001810000217ab9 */ /* 0x000fe20000000800 */
[--C-:B------:R-:W-:Y:S01]  /*3cd0*/  FFMA R76, R47, UR16, -R26.reuse ;  /* 0x000000102f4c7c23 */ /* 0x100fe2000800081a */
[--C-:B------:R-:W-:Y:S01]  /*3ce0*/  FFMA R50, R71, UR33, -R107.reuse ;  /* 0x0000002147327c23 */ /* 0x100fe2000800086b */
[----:B------:R-:W-:Y:S01]  /*3cf0*/  @!P1 FMUL R51, R51, 0.5 ;  /* 0x3f00000033339820 */ /* 0x000fe20000400000 */
[----:B------:R-:W1:Y:S01]  /*3d00*/  MUFU.EX2 R34, R34 ;  /* 0x0000002200227308 */ /* 0x000e620000000800 */
[----:B--2---:R-:W-:Y:S01]  /*3d10*/  @!P3 FMUL R31, R31, R31 ;  /* 0x0000001f1f1fb220 */ /* 0x004fe20000400000 */
[----:B------:R-:W-:Y:S01]  /*3d20*/  FSETP.GEU.AND P3, PT, R32, -126, PT ;  /* 0xc2fc00002000780b */ /* 0x000fe20003f6e000 */
[----:B------:R-:W-:Y:S01]  /*3d30*/  ULDC UR33, c[0x0][0x604] ;  /* 0x0001810000217ab9 */ /* 0x000fe20000000800 */
[--C-:B------:R-:W-:Y:S01]  /*3d40*/  FFMA R72, R52, UR18, -R26.reuse ;  /* 0x0000001234487c23 */ /* 0x100fe2000800081a */
[--C-:B------:R-:W-:Y:S01]  /*3d50*/  FFMA R47, R69, UR33, -R107.reuse ;  /* 0x00000021452f7c23 */ /* 0x100fe2000800086b */
[--C-:B------:R-:W-:Y:S01]  /*3d60*/  FFMA R24, R24, UR29, -R26.reuse ;  /* 0x0000001d18187c23 */ /* 0x100fe2000800081a */
[----:B------:R-:W-:Y:S01]  /*3d70*/  @!P2 FMUL R11, R11, 0.5 ;  /* 0x3f0000000b0ba820 */ /* 0x000fe20000400000 */
[----:B------:R-:W2:Y:S01]  /*3d80*/  MUFU.EX2 R15, R13 ;  /* 0x0000000d000f7308 */ /* 0x000ea20000000800 */
[----:B---3--:R-:W-:Y:S01]  /*3d90*/  @!P6 FMUL R38, R38, R38 ;  /* 0x000000262626e220 */ /* 0x008fe20000400000 */
[----:B------:R-:W-:Y:S01]  /*3da0*/  FSETP.GEU.AND P6, PT, R28, -126, PT ;  /* 0xc2fc00001c00780b */ /* 0x000fe20003fce000 */
[--C-:B------:R-:W-:Y:S01]  /*3db0*/  FFMA R25, R25, UR30, -R26.reuse ;  /* 0x0000001e19197c23 */ /* 0x100fe2000800081a */
[--C-:B------:R-:W-:Y:S01]  /*3dc0*/  FFMA R27, R27, UR32, -R26.reuse ;  /* 0x000000201b1b7c23 */ /* 0x100fe2000800081a */
[--C-:B------:R-:W-:Y:S01]  /*3dd0*/  FFMA R88, R88, UR31, -R26.reuse ;  /* 0x0000001f58587c23 */ /* 0x100fe2000800081a */
[--C-:B------:R-:W-:Y:S01]  /*3de0*/  FFMA R73, R53, UR19, -R26.reuse ;  /* 0x0000001335497c23 */ /* 0x100fe2000800081a */
[----:B------:R-:W-:Y:S01]  /*3df0*/  @!P3 FMUL R32, R32, 0.5 ;  /* 0x3f0000002020b820 */ /* 0x000fe20000400000 */
[----:B------:R3:W4:Y:S01]  /*3e00*/  MUFU.EX2 R13, R51 ;  /* 0x00000033000d7308 */ /* 0x0007220000000800 */
[----:B-1----:R-:W-:Y:S01]  /*3e10*/  @!P4 FMUL R34, R34, R34 ;  /* 0x000000222222c220 */ /* 0x002fe20000400000 */
[----:B------:R-:W-:Y:S01]  /*3e20*/  FSETP.GEU.AND P4, PT, R41, -126, PT ;  /* 0xc2fc00002900780b */ /* 0x000fe20003f8e000 */
[--C-:B------:R-:W-:Y:S01]  /*3e30*/  FFMA R90, R90, UR6, -R26.reuse ;  /* 0x000000065a5a7c23 */ /* 0x100fe2000800081a */
[--C-:B------:R-:W-:Y:S01]  /*3e40*/  FFMA R71, R56, UR20, -R26.reuse ;  /* 0x0000001438477c23 */ /* 0x100fe2000800081a */
[----:B------:R-:W-:Y:S01]  /*3e50*/  ULDC UR21, c[0x0][0x604] ;  /* 0x0001810000157ab9 */ /* 0x000fe20000000800 */
[--C-:B------:R-:W-:Y:S01]  /*3e60*/  FFMA R91, R91, UR7, -R26.reuse ;  /* 0x000000075b5b7c23 */ /* 0x100fe2000800081a */
[----:B------:R-:W-:Y:S01]  /*3e70*/  @!P6 FMUL R28, R28, 0.5 ;  /* 0x3f0000001c1ce820 */ /* 0x000fe20000400000 */
[----:B------:R-:W1:Y:S01]  /*3e80*/  MUFU.EX2 R11, R11 ;  /* 0x0000000b000b7308 */ /* 0x000e620000000800 */
[----:B--2---:R-:W-:Y:S01]  /*3e90*/  @!P5 FMUL R15, R15, R15 ;  /* 0x0000000f0f0fd220 */ /* 0x004fe20000400000 */
[----:B------:R-:W-:Y:S01]  /*3ea0*/  FSETP.GEU.AND P5, PT, R44, -126, PT ;  /* 0xc2fc00002c00780b */ /* 0x000fe20003fae000 */
[--C-:B---3--:R-:W-:Y:S01]  /*3eb0*/  FFMA R51, R74, UR9, -R107.reuse ;  /* 0x000000094a337c23 */ /* 0x108fe2000800086b */
[--C-:B------:R-:W-:Y:S01]  /*3ec0*/  FFMA R211, R92, UR8, -R26.reuse ;  /* 0x000000085cd37c23 */ /* 0x100fe2000800081a */
[----:B------:R-:W-:Y:S01]  /*3ed0*/  ULDC UR6, c[0x0][0x604] ;  /* 0x0001810000067ab9 */ /* 0x000fe20000000800 */
[----:B------:R-:W-:Y:S01]  /*3ee0*/  ULDC UR7, c[0x0][0x604] ;  /* 0x0001810000077ab9 */ /* 0x000fe20000000800 */
[----:B------:R-:W-:Y:S01]  /*3ef0*/  @!P4 FMUL R41, R41, 0.5 ;  /* 0x3f0000002929c820 */ /* 0x000fe20000400000 */
[----:B------:R-:W2:Y:S01]  /*3f00*/  MUFU.EX2 R32, R32 ;  /* 0x0000002000207308 */ /* 0x000ea20000000800 */
[----:B----4-:R-:W-:Y:S01]  /*3f10*/  @!P1 FMUL R13, R13, R13 ;  /* 0x0000000d0d0d9220 */ /* 0x010fe20000400000 */
[----:B------:R-:W-:Y:S01]  /*3f20*/  FSETP.GEU.AND P1, PT, R39, -126, PT ;  /* 0xc2fc00002700780b */ /* 0x000fe20003f2e000 */
[----:B------:R-:W-:Y:S01]  /*3f30*/  ULDC UR8, c[0x0][0x604] ;  /* 0x0001810000087ab9 */ /* 0x000fe20000000800 */
[----:B------:R-:W-:Y:S01]  /*3f40*/  ULDC UR23, c[0x0][0x604] ;  /* 0x0001810000177ab9 */ /* 0x000fe20000000800 */
[----:B------:R-:W-:Y:S01]  /*3f50*/  ULDC UR25, c[0x0][0x604] ;  /* 0x0001810000197ab9 */ /* 0x000fe20000000800 */
[--C-:B------:R-:W-:Y:S01]  /*3f60*/  FFMA R74, R57, UR21, -R26.reuse ;  /* 0x00000015394a7c23 */ /* 0x100fe2000800081a */
[----:B------:R-:W-:Y:S01]  /*3f70*/  @!P5 FMUL R44, R44, 0.5 ;  /* 0x3f0000002c2cd820 */ /* 0x000fe20000400000 */
[----:B------:R-:W3:Y:S01]  /*3f80*/  MUFU.EX2 R28, R28 ;  /* 0x0000001c001c7308 */ /* 0x000ee20000000800 */
[----:B-1----:R-:W-:Y:S01]  /*3f90*/  @!P2 FMUL R11, R11, R11 ;  /* 0x0000000b0b0ba220 */ /* 0x002fe20000400000 */
[----:B------:R-:W-:Y:S01]  /*3fa0*/  FSETP.GEU.AND P2, PT, R43, -126, PT ;  /* 0xc2fc00002b00780b */ /* 0x000fe20003f4e000 */
[----:B------:R-:W-:Y:S01]  /*3fb0*/  ULDC UR30, c[0x0][0x604] ;  /* 0x00018100001e7ab9 */ /* 0x000fe20000000800 */
[----:B------:R-:W-:Y:S01]  /*3fc0*/  ULDC UR32, c[0x0][0x604] ;  /* 0x0001810000207ab9 */ /* 0x000fe20000000800 */
[----:B------:R-:W-:Y:S01]  /*3fd0*/  ULDC UR31, c[0x0][0x604] ;  /* 0x00018100001f7ab9 */ /* 0x000fe20000000800 */
[--C-:B------:R-:W-:Y:S01]  /*3fe0*/  FFMA R59, R81, UR6, -R26.reuse ;  /* 0x00000006513b7c23 */ /* 0x100fe2000800081a */
[----:B------:R-:W-:Y:S01]  /*3ff0*/  @!P1 FMUL R39, R39, 0.5 ;  /* 0x3f00000027279820 */ /* 0x000fe20000400000 */
[----:B------:R-:W1:Y:S01]  /*4000*/  MUFU.EX2 R41, R41 ;  /* 0x0000002900297308 */ /* 0x000e620000000800 */
[----:B--2---:R-:W-:Y:S01]  /*4010*/  @!P3 FMUL R32, R32, R32 ;  /* 0x000000202020b220 */ /* 0x004fe20000400000 */
[----:B------:R-:W-:Y:S01]  /*4020*/  FSETP.GEU.AND P3, PT, R48, -126, PT ;  /* 0xc2fc00003000780b */ /* 0x000fe20003f6e000 */
[--C-:B------:R-:W-:Y:S01]  /*4030*/  FFMA R58, R87, UR7, -R26.reuse ;  /* 0x00000007573a7c23 */ /* 0x100fe2000800081a */
[--C-:B------:R-:W-:Y:S01]  /*4040*/  FFMA R57, R104, UR8, -R26.reuse ;  /* 0x0000000868397c23 */ /* 0x100fe2000800081a */
[----:B------:R-:W-:Y:S01]  /*4050*/  ULDC UR28, c[0x0][0x604] ;  /* 0x00018100001c7ab9 */ /* 0x000fe20000000800 */
[----:B------:R-:W-:Y:S01]  /*4060*/  ULDC UR29, c[0x0][0x604] ;  /* 0x00018100001d7ab9 */ /* 0x000fe20000000800 */
[----:B------:R-:W-:Y:S01]  /*4070*/  @!P2 FMUL R43, R43, 0.5 ;  /* 0x3f0000002b2ba820 */ /* 0x000fe20000400000 */
[----:B------:R-:W2:Y:S01]  /*4080*/  MUFU.EX2 R44, R44 ;  /* 0x0000002c002c7308 */ /* 0x000ea20000000800 */
[----:B---3--:R-:W-:Y:S01]  /*4090*/  @!P6 FMUL R28, R28, R28 ;  /* 0x0000001c1c1ce220 */ /* 0x008fe20000400000 */
[----:B------:R-:W-:Y:S01]  /*40a0*/  FSETP.GEU.AND P6, PT, R46, -126, PT ;  /* 0xc2fc00002e00780b */ /* 0x000fe20003fce000 */
[--C-:B------:R-:W-:Y:S01]  /*40b0*/  FFMA R68, R60, UR22, -R26.reuse ;  /* 0x000000163c447c23 */ /* 0x100fe2000800081a */
[--C-:B------:R-:W-:Y:S01]  /*40c0*/  FFMA R67, R61, UR23, -R26.reuse ;  /* 0x000000173d437c23 */ /* 0x100fe2000800081a */
[--C-:B------:R-:W-:Y:S01]  /*40d0*/  FFMA R69, R65, UR25, -R26.reuse ;  /* 0x0000001941457c23 */ /* 0x100fe2000800081a */
[----:B------:R-:W-:Y:S01]  /*40e0*/  ULDC UR6, c[0x0][0x604] ;  /* 0x0001810000067ab9 */ /* 0x000fe20000000800 */
[----:B------:R-:W-:Y:S01]  /*40f0*/  @!P3 FMUL R48, R48, 0.5 ;  /* 0x3f0000003030b820 */ /* 0x000fe20000400000 */
[----:B------:R-:W3:Y:S01]  /*4100*/  MUFU.EX2 R39, R39 ;  /* 0x0000002700277308 */ /* 0x000ee20000000800 */
[----:B-1----:R-:W-:Y:S01]  /*4110*/  @!P4 FMUL R41, R41, R41 ;  /* 0x000000292929c220 */ /* 0x002fe20000400000 */
[----:B------:R-:W-:Y:S01]  /*4120*/  FSETP.GEU.AND P4, PT, R45, -126, PT ;  /* 0xc2fc00002d00780b */ /* 0x000fe20003f8e000 */
[----:B------:R-:W-:Y:S01]  /*4130*/  ULDC UR7, c[0x0][0x604] ;  /* 0x0001810000077ab9 */ /* 0x000fe20000000800 */
[----:B------:R-:W-:Y:S01]  /*4140*/  ULDC UR8, c[0x0][0x604] ;  /* 0x0001810000087ab9 */ /* 0x000fe20000000800 */
[----:B------:R-:W-:Y:S01]  /*4150*/  ULDC UR9, c[0x0][0x604] ;  /* 0x0001810000097ab9 */ /* 0x000fe20000000800 */
[----:B------:R-:W-:Y:S01]  /*4160*/  ULDC UR10, c[0x0][0x604] ;  /* 0x00018100000a7ab9 */ /* 0x000fe20000000800 */
[----:B------:R-:W-:Y:S01]  /*4170*/  @!P6 FMUL R46, R46, 0.5 ;  /* 0x3f0000002e2ee820 */ /* 0x000fe20000400000 */
[----:B------:R-:W1:Y:S01]  /*4180*/  MUFU.EX2 R43, R43 ;  /* 0x0000002b002b7308 */ /* 0x000e620000000800 */
[----:B--2---:R-:W-:Y:S01]  /*4190*/  @!P5 FMUL R44, R44, R44 ;  /* 0x0000002c2c2cd220 */ /* 0x004fe20000400000 */
[----:B------:R-:W-:Y:S01]  /*41a0*/  FSETP.GEU.AND P5, PT, R50, -126, PT ;  /* 0xc2fc00003200780b */ /* 0x000fe20003fae000 */
[--C-:B------:R-:W-:Y:S01]  /*41b0*/  FFMA R66, R64, UR24, -R26.reuse ;  /* 0x0000001840427c23 */ /* 0x100fe2000800081a */
        /* <DEDUP_REMOVED lines=12> */
[----:B------:R-:W3:Y:S01]  /*4280*/  MUFU.EX2 R46, R46 ;  /* 0x0000002e002e7308 */ /* 0x000ee20000000800 */
[----:B-1----:R-:W-:Y:S01]  /*4290*/  @!P2 FMUL R43, R43, R43 ;  /* 0x0000002b2b2ba220 */ /* 0x002fe20000400000 */
[----:B------:R-:W-:Y:S01]  /*42a0*/  FSETP.GEU.AND P2, PT, R54, -126, PT ;  /* 0xc2fc00003600780b */ /* 0x000fe20003f4e000 */
[--C-:B------:R-:W-:Y:S01]  /*42b0*/  FFMA R70, R98, UR26, -R26.reuse ;  /* 0x0000001a62467c23 */ /* 0x100fe2000800081a */
[--C-:B------:R-:W-:Y:S01]  /*42c0*/  FFMA R63, R99, UR27, -R26.reuse ;  /* 0x0000001b633f7c23 */ /* 0x100fe2000800081a */
[--C-:B------:R-:W-:Y:S01]  /*42d0*/  FFMA R62, R100, UR28, -R26.reuse ;  /* 0x0000001c643e7c23 */ /* 0x100fe2000800081a */
[----:B------:R-:W-:Y:S01]  /*42e0*/  FFMA R64, R78, UR29, -R26 ;  /* 0x0000001d4e407c23 */ /* 0x000fe2000800081a */
        /* <DEDUP_REMOVED lines=11> */
[----:B------:R-:W3:Y:S01]  /*43a0*/  SYNCS.PHASECHK.TRANS64.TRYWAIT P6, [R2+URZ+0x3f008], R89 ;  /* 0x03f00859020075a7 */ /* 0x000ee200080c017f */
[----:B------:R-:W-:-:S04]  /*43b0*/  FFMA R79, R106, UR10, -R107 ;  /* 0x0000000a6a4f7c23 */ /* 0x000fc8000800086b */
[----:B------:R-:W-:Y:S01]  /*43c0*/  @!P3 FMUL R47, R47, 0.5 ;  /* 0x3f0000002f2fb820 */ /* 0x000fe20000400000 */
[----:B------:R-:W4:Y:S01]  /*43d0*/  MUFU.EX2 R51, R51 ;  /* 0x0000003300337308 */ /* 0x000f220000000800 */
[----:B-1----:R-:W-:Y:S01]  /*43e0*/  @!P4 FMUL R45, R45, R45 ;  /* 0x0000002d2d2dc220 */ /* 0x002fe20000400000 */
[----:B------:R-:W-:-:S06]  /*43f0*/  FSETP.GEU.AND P4, PT, R24, -126, PT ;  /* 0xc2fc00001800780b */ /* 0x000fcc0003f8e000 */
[----:B------:R-:W1:Y:S01]  /*4400*/  MUFU.EX2 R52, R54 ;  /* 0x0000003600347308 */ /* 0x000e620000000800 */
[----:B--2---:R-:W-:Y:S01]  /*4410*/  @!P5 FMUL R50, R50, R50 ;  /* 0x000000323232d220 */ /* 0x004fe20000400000 */
[----:B------:R-:W-:-:S04]  /*4420*/  FSETP.GEU.AND P5, PT, R25, -126, PT ;  /* 0xc2fc00001900780b */ /* 0x000fc80003fae000 */
[----:B------:R-:W-:Y:S01]  /*4430*/  P2R R49, PR, RZ, 0x20 ;  /* 0x00000020ff317803 */ /* 0x000fe20000000000 */
[----:B------:R-:W-:Y:S01]  /*4440*/  @!P4 FMUL R24, R24, 0.5 ;  /* 0x3f0000001818c820 */ /* 0x000fe20000400000 */
[----:B------:R-:W2:Y:S01]  /*4450*/  MUFU.EX2 R53, R47 ;  /* 0x0000002f00357308 */ /* 0x000ea20000000800 */
[----:B----4-:R-:W-:Y:S01]  /*4460*/  @!P1 FMUL R51, R51, R51 ;  /* 0x0000003333339220 */ /* 0x010fe20000400000 */
[----:B------:R-:W-:-:S05]  /*4470*/  FSETP.GEU.AND P1, PT, R27, -126, PT ;  /* 0xc2fc00001b00780b */ /* 0x000fca0003f2e000 */
[----:B------:R-:W-:Y:S01]  /*4480*/  @!P5 FMUL R25, R25, 0.5 ;  /* 0x3f0000001919d820 */ /* 0x000fe20000400000 */
[----:B------:R-:W4:Y:S01]  /*4490*/  MUFU.EX2 R54, R24 ;  /* 0x0000001800367308 */ /* 0x000f220000000800 */
[----:B-1----:R-:W-:Y:S01]  /*44a0*/  @!P2 FMUL R52, R52, R52 ;  /* 0x000000343434a220 */ /* 0x002fe20000400000 */
[----:B------:R-:W-:Y:S02]  /*44b0*/  FSETP.GEU.AND P2, PT, R88, -126, PT ;  /* 0xc2fc00005800780b */ /* 0x000fe40003f4e000 */
[----:B------:R-:W-:-:S03]  /*44c0*/  FSETP.GEU.AND P5, PT, R211, -126, PT ;  /* 0xc2fc0000d300780b */ /* 0x000fc60003fae000 */
[----:B------:R-:W-:Y:S01]  /*44d0*/  @!P1 FMUL R27, R27, 0.5 ;  /* 0x3f0000001b1b9820 */ /* 0x000fe20000400000 */
[----:B------:R1:W1:Y:S01]  /*44e0*/  MUFU.EX2 R55, R25 ;  /* 0x0000001900377308 */ /* 0x0002620000000800 */
[----:B--2---:R-:W-:Y:S01]  /*44f0*/  @!P3 FMUL R53, R53, R53 ;  /* 0x000000353535b220 */ /* 0x004fe20000400000 */
[----:B------:R-:W-:-:S05]  /*4500*/  FSETP.GEU.AND P3, PT, R90, -126, PT ;  /* 0xc2fc00005a00780b */ /* 0x000fca0003f6e000 */
[----:B------:R-:W-:Y:S01]  /*4510*/  @!P2 FMUL R88, R88, 0.5 ;  /* 0x3f0000005858a820 */ /* 0x000fe20000400000 */
[----:B------:R2:W1:Y:S01]  /*4520*/  MUFU.EX2 R56, R27 ;  /* 0x0000001b00387308 */ /* 0x0004620000000800 */
[----:B----4-:R-:W-:Y:S01]  /*4530*/  @!P4 FMUL R54, R54, R54 ;  /* 0x000000363636c220 */ /* 0x010fe20000400000 */
[----:B------:R-:W-:-:S05]  /*4540*/  FSETP.GEU.AND P4, PT, R91, -126, PT ;  /* 0xc2fc00005b00780b */ /* 0x000fca0003f8e000 */
[----:B------:R-:W-:Y:S01]  /*4550*/  @!P3 FMUL R90, R90, 0.5 ;  /* 0x3f0000005a5ab820 */ /* 0x000fe20000400000 */
[----:B------:R2:W4:Y:S01]  /*4560*/  MUFU.EX2 R47, R88 ;  /* 0x00000058002f7308 */ /* 0x0005220000000800 */
[----:B---3--:R-:W-:Y:S06]  /*4570*/  @!P6 BRA `(.L_x_23) ;  /* 0x000000f00024e947 */ /* 0x008fec0003800000 */
.L_x_89:
[----:B------:R-:W-:Y:S01]  /*4580*/  ISETP.NE.AND P6, PT, R49, RZ, PT ;  /* 0x000000ff3100720c */ /* 0x000fe20003fc5270 */
[----:B-1----:R-:W-:Y:S01]  /*4590*/  @!P1 FMUL R56, R56, R56 ;  /* 0x0000003838389220 */ /* 0x002fe20000400000 */
[----:B----4-:R-:W-:Y:S01]  /*45a0*/  @!P2 FMUL R47, R47, R47 ;  /* 0x0000002f2f2fa220 */ /* 0x010fe20000400000 */
[----:B------:R-:W-:Y:S01]  /*45b0*/  F2FP.F16.F32.PACK_AB R25, R37, R42 ;  /* 0x0000002a2519723e */ /* 0x000fe200000000ff */
[----:B------:R-:W-:Y:S01]  /*45c0*/  UIADD3 UR6, UR15, 0xe00, URZ ;  /* 0x00000e000f067890 */ /* 0x000fe2000fffe03f */
[----:B--2---:R-:W-:Y:S01]  /*45d0*/  F2FP.F16.F32.PACK_AB R27, R30, R35 ;  /* 0x000000231e1b723e */ /* 0x004fe200000000ff */
[----:B------:R-:W-:Y:S01]  /*45e0*/  UMOV UR7, 0x80000020 ;  /* 0x8000002000077882 */ /* 0x000fe20000000000 */
[----:B------:R-:W-:Y:S01]  /*45f0*/  F2FP.F16.F32.PACK_AB R26, R47, R56 ;  /* 0x000000382f1a723e */ /* 0x000fe200000000ff */
[----:B------:R-:W-:Y:S01]  /*4600*/  UIADD3 UR8, UR15, 0x1000, URZ ;  /* 0x000010000f087890 */ /* 0x000fe2000fffe03f */
[----:B------:R-:W-:Y:S01]  /*4610*/  @!P4 FMUL R91, R91, 0.5 ;  /* 0x3f0000005b5bc820 */ /* 0x000fe20000400000 */
[----:B------:R-:W-:Y:S01]  /*4620*/  UMOV UR19, 0x80000020 ;  /* 0x8000002000137882 */ /* 0x000fe20000000000 */
[----:B------:R-:W-:Y:S01]  /*4630*/  UIADD3 UR10, UR15, 0x1200, URZ ;  /* 0x000012000f0a7890 */ /* 0x000fe2000fffe03f */
[----:B------:R-:W1:Y:S01]  /*4640*/  MUFU.EX2 R78, R90 ;  /* 0x0000005a004e7308 */ /* 0x000e620000000800 */
[----:B------:R-:W-:Y:S01]  /*4650*/  @!P6 FMUL R55, R55, R55 ;  /* 0x000000373737e220 */ /* 0x000fe20000400000 */
[----:B------:R-:W-:Y:S01]  /*4660*/  UMOV UR11, 0x80000020 ;  /* 0x80000020000b7882 */ /* 0x000fe20000000000 */
[----:B------:R-:W-:Y:S01]  /*4670*/  UMOV UR18, UR8 ;  /* 0x0000000800127c82 */ /* 0x000fe20008000000 */
[----:B------:R-:W-:Y:S01]  /*4680*/  UIADD3 UR8, UR15, 0x1600, URZ ;  /* 0x000016000f087890 */ /* 0x000fe2000fffe03f */
[----:B------:R-:W-:Y:S01]  /*4690*/  FSETP.GEU.AND P1, PT, R80, -126, PT ;  /* 0xc2fc00005000780b */ /* 0x000fe20003f2e000 */
[----:B------:R-:W-:Y:S01]  /*46a0*/  @!P5 FMUL R211, R211, 0.5 ;  /* 0x3f000000d3d3d820 */ /* 0x000fe20000400000 */
[----:B------:R-:W-:Y:S01]  /*46b0*/  F2FP.F16.F32.PACK_AB R24, R55, R54 ;  /* 0x000000363718723e */ /* 0x000fe200000000ff */
[----:B------:R-:W2:Y:S01]  /*46c0*/  MUFU.EX2 R81, R91 ;  /* 0x0000005b00517308 */ /* 0x000ea20000000800 */
[----:B------:R-:W-:Y:S01]  /*46d0*/  FSETP.GEU.AND P2, PT, R83, -126, PT ;  /* 0xc2fc00005300780b */ /* 0x000fe20003f4e000 */
[----:B------:R-:W-:Y:S01]  /*46e0*/  FADD R37, R37, R44 ;  /* 0x0000002c25257221 */ /* 0x000fe20000000000 */
[----:B------:R-:W-:Y:S01]  /*46f0*/  WARPGROUP.ARRIVE ;  /* 0x00000000000079c5 */ /* 0x000fe20000000000 */
[----:B------:R-:W-:Y:S01]  /*4700*/  FSETP.GEU.AND P6, PT, R82, -126, PT ;  /* 0xc2fc00005200780b */ /* 0x000fe20003fce000 */
[----:B------:R-:W-:Y:S01]  /*4710*/  FADD R35, R35, R46 ;  /* 0x0000002e23237221 */ /* 0x000fe20000000000 */
[----:B------:R-:W-:Y:S01]  /*4720*/  ULDC UR22, c[0x0][0x604] ;  /* 0x0001810000167ab9 */ /* 0x000fe20000000800 */
[----:B------:R-:W-:Y:S01]  /*4730*/  ULDC UR23, c[0x0][0x28c] ;  /* 0x0000a30000177ab9 */ /* 0x000fe20000000800 */
[----:B------:R-:W4:Y:S01]  /*4740*/  MUFU.EX2 R49, R211 ;  /* 0x000000d300317308 */ /* 0x000f220000000800 */
[----:B------:R-:W-:Y:S01]  /*4750*/  HGMMA.64x32x16.F32 R184, R24, gdesc[UR4].tnspB, RZ, !UPT, gsb0 ;  /* 0x4060000418b87df0 */ /* 0x000fe2000c0008ff */
[----:B------:R-:W-:Y:S01]  /*4760*/  UIADD3 UR6, UR15, 0x1400, URZ ;  /* 0x000014000f067890 */ /* 0x000fe2000fffe03f */
[----:B------:R-:W-:Y:S01]  /*4770*/  @!P1 FMUL R80, R80, 0.5 ;  /* 0x3f00000050509820 */ /* 0x000fe20000400000 */
[----:B------:R-:W-:Y:S01]  /*4780*/  UMOV UR7, 0x80000020 ;  /* 0x8000002000077882 */ /* 0x000fe20000000000 */
[----:B-1----:R-:W-:Y:S01]  /*4790*/  @!P3 FMUL R78, R78, R78 ;  /* 0x0000004e4e4eb220 */ /* 0x002fe20000400000 */
[----:B------:R-:W-:Y:S01]  /*47a0*/  FSETP.GEU.AND P3, PT, R84, -126, PT ;  /* 0xc2fc00005400780b */ /* 0x000fe20003f6e000 */
[----:B------:R-:W-:Y:S01]  /*47b0*/  @!P2 FMUL R83, R83, 0.5 ;  /* 0x3f0000005353a820 */ /* 0x000fe20000400000 */
[----:B------:R-:W-:Y:S01]  /*47c0*/  IADD3 R10, R10, 0x80, RZ ;  /* 0x000000800a0a7810 */ /* 0x000fe20007ffe0ff */
[----:B------:R-:W1:Y:S01]  /*47d0*/  MUFU.EX2 R80, R80 ;  /* 0x0000005000507308 */ /* 0x000e620000000800 */
[----:B--2---:R-:W-:Y:S01]  /*47e0*/  @!P4 FMUL R81, R81, R81 ;  /* 0x000000515151c220 */ /* 0x004fe20000400000 */
[----:B------:R-:W-:Y:S01]  /*47f0*/  FSETP.GEU.AND P4, PT, R75, -126, PT ;  /* 0xc2fc00004b00780b */ /* 0x000fe20003f8e000 */
[----:B------:R-:W-:Y:S01]  /*4800*/  @!P6 FMUL R82, R82, 0.5 ;  /* 0x3f0000005252e820 */ /* 0x000fe20000400000 */
[----:B------:R-:W-:Y:S01]  /*4810*/  LEA.HI.SX32 R210, R210, 0xffffffff, 0x19 ;  /* 0xffffffffd2d27811 */ /* 0x000fe200078fcaff */
[----:B----4-:R-:W-:Y:S01]  /*4820*/  @!P5 FMUL R49, R49, R49 ;  /* 0x000000313131d220 */ /* 0x010fe20000400000 */
[----:B------:R-:W-:-:S04]  /*4830*/  FSETP.GEU.AND P5, PT, R85, -126, PT ;  /* 0xc2fc00005500780b */ /* 0x000fc80003fae000 */
[----:B------:R-:W-:Y:S01]  /*4840*/  @!P3 FMUL R84, R84, 0.5 ;  /* 0x3f0000005454b820 */ /* 0x000fe20000400000 */
[----:B------:R-:W2:Y:S04]  /*4850*/  MUFU.EX2 R83, R83 ;  /* 0x0000005300537308 */ /* 0x000ea80000000800 */
[----:B------:R-:W-:Y:S01]  /*4860*/  @!P4 FMUL R75, R75, 0.5 ;  /* 0x3f0000004b4bc820 */ /* 0x000fe20000400000 */
[----:B-1----:R-:W-:Y:S01]  /*4870*/  @!P1 FMUL R80, R80, R80 ;  /* 0x0000005050509220 */ /* 0x002fe20000400000 */
[----:B------:R-:W-:Y:S02]  /*4880*/  FSETP.GEU.AND P1, PT, R87, -126, PT ;  /* 0xc2fc00005700780b */ /* 0x000fe40003f2e000 */
[----:B------:R-:W1:Y:S01]  /*4890*/  MUFU.EX2 R84, R84 ;  /* 0x0000005400547308 */ /* 0x000e620000000800 */
[----:B------:R-:W-:-:S07]  /*48a0*/  @!P5 FMUL R85, R85, 0.5 ;  /* 0x3f0000005555d820 */ /* 0x000fce0000400000 */
[----:B------:R-:W4:Y:S01]  /*48b0*/  MUFU.EX2 R75, R75 ;  /* 0x0000004b004b7308 */ /* 0x000f220000000800 */
[----:B--2---:R-:W-:Y:S01]  /*48c0*/  @!P2 FMUL R83, R83, R83 ;  /* 0x000000535353a220 */ /* 0x004fe20000400000 */
[----:B------:R-:W-:Y:S01]  /*48d0*/  FSETP.GEU.AND P2, PT, R77, -126, PT ;  /* 0xc2fc00004d00780b */ /* 0x000fe20003f4e000 */
[----:B------:R-:W-:-:S05]  /*48e0*/  @!P1 FMUL R87, R87, 0.5 ;  /* 0x3f00000057579820 */ /* 0x000fca0000400000 */
[----:B------:R-:W2:Y:S01]  /*48f0*/  MUFU.EX2 R212, R85 ;  /* 0x0000005500d47308 */ /* 0x000ea20000000800 */
[----:B-1----:R-:W-:Y:S01]  /*4900*/  @!P3 FMUL R84, R84, R84 ;  /* 0x000000545454b220 */ /* 0x002fe20000400000 */
[----:B------:R-:W-:Y:S01]  /*4910*/  FSETP.GEU.AND P3, PT, R72, -126, PT ;  /* 0xc2fc00004800780b */ /* 0x000fe20003f6e000 */
[----:B------:R-:W-:Y:S02]  /*4920*/  WARPGROUP.DEPBAR.LE gsb0, 0x0 ;  /* 0x00008000000079c5 */ /* 0x000fe40000010000 */
[----:B------:R-:W-:Y:S01]  /*4930*/  WARPGROUP.ARRIVE ;  /* 0x00000000000079c5 */ /* 0x000fe20000000000 */
[----:B----4-:R-:W-:Y:S02]  /*4940*/  @!P4 FMUL R75, R75, R75 ;  /* 0x0000004b4b4bc220 */ /* 0x010fe40000400000 */
[----:B------:R-:W1:Y:S01]  /*4950*/  MUFU.EX2 R82, R82 ;  /* 0x0000005200527308 */ /* 0x000e620000000800 */
[----:B------:R-:W-:Y:S01]  /*4960*/  FSETP.GEU.AND P4, PT, R73, -126, PT ;  /* 0xc2fc00004900780b */ /* 0x000fe20003f8e000 */
[----:B------:R-:W-:Y:S01]  /*4970*/  @!P2 FMUL R77, R77, 0.5 ;  /* 0x3f0000004d4da820 */ /* 0x000fe20000400000 */
[----:B------:R-:W-:Y:S01]  /*4980*/  HGMMA.64x32x16.F32 R168, R24, gdesc[UR16].tnspB, RZ, !UPT, gsb0 ;  /* 0x4060001018a87df0 */ /* 0x000fe2000c0008ff */
[----:B------:R-:W-:Y:S01]  /*4990*/  UMOV UR18, UR8 ;  /* 0x0000000800127c82 */ /* 0x000fe20008000000 */
[----:B------:R-:W-:Y:S01]  /*49a0*/  UMOV UR19, 0x80000020 ;  /* 0x8000002000137882 */ /* 0x000fe20000000000 */
[----:B------:R-:W-:Y:S01]  /*49b0*/  UIADD3 UR8, UR15, 0x1040, URZ ;  /* 0x000010400f087890 */ /* 0x000fe2000fffe03f */
[----:B--2---:R-:W-:Y:S01]  /*49c0*/  @!P5 FMUL R212, R212, R212 ;  /* 0x000000d4d4d4d220 */ /* 0x004fe20000400000 */
[----:B------:R-:W-:Y:S01]  /*49d0*/  @!P3 FMUL R72, R72, 0.5 ;  /* 0x3f0000004848b820 */ /* 0x000fe20000400000 */
[----:B------:R-:W2:Y:S01]  /*49e0*/  MUFU.EX2 R77, R77 ;  /* 0x0000004d004d7308 */ /* 0x000ea20000000800 */
[----:B------:R-:W-:-:S04]  /*49f0*/  FSETP.GEU.AND P5, PT, R214, -126, PT ;  /* 0xc2fc0000d600780b */ /* 0x000fc80003fae000 */
[----:B------:R-:W-:Y:S01]  /*4a00*/  @!P4 FMUL R73, R73, 0.5 ;  /* 0x3f0000004949c820 */ /* 0x000fe20000400000 */
[----:B-1----:R-:W-:Y:S01]  /*4a10*/  @!P6 FMUL R82, R82, R82 ;  /* 0x000000525252e220 */ /* 0x002fe20000400000 */
[----:B------:R-:W-:Y:S01]  /*4a20*/  FSETP.GEU.AND P6, PT, R76, -126, PT ;  /* 0xc2fc00004c00780b */ /* 0x000fe20003fce000 */
[----:B------:R-:W1:Y:S06]  /*4a30*/  MUFU.EX2 R72, R72 ;  /* 0x0000004800487308 */ /* 0x000e6c0000000800 */
[----:B------:R-:W-:Y:S02]  /*4a40*/  @!P5 FMUL R214, R214, 0.5 ;  /* 0x3f000000d6d6d820 */ /* 0x000fe40000400000 */
[----:B------:R-:W4:Y:S01]  /*4a50*/  MUFU.EX2 R73, R73 ;  /* 0x0000004900497308 */ /* 0x000f220000000800 */
[----:B--2---:R-:W-:Y:S01]  /*4a60*/  @!P2 FMUL R77, R77, R77 ;  /* 0x0000004d4d4da220 */ /* 0x004fe20000400000 */
[----:B------:R-:W-:-:S02]  /*4a70*/  FSETP.GEU.AND P2, PT, R68, -126, PT ;  /* 0xc2fc00004400780b */ /* 0x000fc40003f4e000 */
[----:B------:R-:W-:-:S04]  /*4a80*/  @!P6 FMUL R76, R76, 0.5 ;  /* 0x3f0000004c4ce820 */ /* 0x000fc80000400000 */
[----:B------:R-:W2:Y:S01]  /*4a90*/  MUFU.EX2 R87, R87 ;  /* 0x0000005700577308 */ /* 0x000ea20000000800 */
[----:B-1----:R-:W-:Y:S01]  /*4aa0*/  @!P3 FMUL R72, R72, R72 ;  /* 0x000000484848b220 */ /* 0x002fe20000400000 */
[----:B------:R-:W-:-:S05]  /*4ab0*/  FSETP.GEU.AND P3, PT, R67, -126, PT ;  /* 0xc2fc00004300780b */ /* 0x000fca0003f6e000 */
[----:B------:R-:W-:Y:S01]  /*4ac0*/  @!P2 FMUL R68, R68, 0.5 ;  /* 0x3f0000004444a820 */ /* 0x000fe20000400000 */
[----:B------:R-:W1:Y:S01]  /*4ad0*/  MUFU.EX2 R76, R76 ;  /* 0x0000004c004c7308 */ /* 0x000e620000000800 */
[----:B----4-:R-:W-:Y:S01]  /*4ae0*/  @!P4 FMUL R73, R73, R73 ;  /* 0x000000494949c220 */ /* 0x010fe20000400000 */
[----:B------:R-:W-:-:S05]  /*4af0*/  FSETP.GEU.AND P4, PT, R66, -126, PT ;  /* 0xc2fc00004200780b */ /* 0x000fca0003f8e000 */
[----:B------:R-:W-:Y:S01]  /*4b00*/  @!P3 FMUL R67, R67, 0.5 ;  /* 0x3f0000004343b820 */ /* 0x000fe20000400000 */
[----:B------:R-:W4:Y:S01]  /*4b10*/  MUFU.EX2 R214, R214 ;  /* 0x000000d600d67308 */ /* 0x000f220000000800 */
[----:B--2---:R-:W-:Y:S01]  /*4b20*/  @!P1 FMUL R87, R87, R87 ;  /* 0x0000005757579220 */ /* 0x004fe20000400000 */
[----:B------:R-:W-:Y:S01]  /*4b30*/  FSETP.GEU.AND P1, PT, R71, -126, PT ;  /* 0xc2fc00004700780b */ /* 0x000fe20003f2e000 */
[----:B------:R-:W-:Y:S02]  /*4b40*/  WARPGROUP.DEPBAR.LE gsb0, 0x0 ;  /* 0x00008000000079c5 */ /* 0x000fe40000010000 */
[----:B------:R-:W-:Y:S02]  /*4b50*/  WARPGROUP.ARRIVE ;  /* 0x00000000000079c5 */ /* 0x000fe40000000000 */
[----:B------:R-:W-:Y:S01]  /*4b60*/  @!P4 FMUL R66, R66, 0.5 ;  /* 0x3f0000004242c820 */ /* 0x000fe20000400000 */
[----:B-1----:R-:W-:Y:S01]  /*4b70*/  @!P6 FMUL R76, R76, R76 ;  /* 0x0000004c4c4ce220 */ /* 0x002fe20000400000 */
[----:B------:R-:W-:-:S02]  /*4b80*/  FSETP.GEU.AND P6, PT, R74, -126, PT ;  /* 0xc2fc00004a00780b */ /* 0x000fc40003fce000 */
[----:B------:R-:W-:Y:S01]  /*4b90*/  HGMMA.64x32x16.F32 R152, R24, gdesc[UR8].tnspB, RZ, !UPT, gsb0 ;  /* 0x4060000818987df0 */ /* 0x000fe2000c0008ff */
[----:B------:R-:W-:Y:S01]  /*4ba0*/  UIADD3 UR10, UR15, 0x1800, URZ ;  /* 0x000018000f0a7890 */ /* 0x000fe2000fffe03f */
[----:B------:R-:W1:Y:S01]  /*4bb0*/  MUFU.EX2 R211, R66 ;  /* 0x0000004200d37308 */ /* 0x000e620000000800 */
[----:B------:R-:W-:Y:S01]  /*4bc0*/  UMOV UR11, 0x80000020 ;  /* 0x80000020000b7882 */ /* 0x000fe20000000000 */
[----:B------:R-:W-:Y:S01]  /*4bd0*/  @!P1 FMUL R71, R71, 0.5 ;  /* 0x3f00000047479820 */ /* 0x000fe20000400000 */
[----:B----4-:R-:W-:Y:S01]  /*4be0*/  @!P5 FMUL R214, R214, R214 ;  /* 0x000000d6d6d6d220 */ /* 0x010fe20000400000 */
[----:B------:R-:W-:-:S04]  /*4bf0*/  FSETP.GEU.AND P5, PT, R69, -126, PT ;  /* 0xc2fc00004500780b */ /* 0x000fc80003fae000 */
[----:B------:R-:W2:Y:S01]  /*4c00*/  MUFU.EX2 R85, R71 ;  /* 0x0000004700557308 */ /* 0x000ea20000000800 */
[----:B------:R-:W-:-:S07]  /*4c10*/  @!P6 FMUL R74, R74, 0.5 ;  /* 0x3f0000004a4ae820 */ /* 0x000fce0000400000 */
[----:B------:R-:W4:Y:S01]  /*4c20*/  MUFU.EX2 R216, R74 ;  /* 0x0000004a00d87308 */ /* 0x000f220000000800 */
[----:B-1----:R-:W-:Y:S01]  /*4c30*/  @!P4 FMUL R211, R211, R211 ;  /* 0x000000d3d3d3c220 */ /* 0x002fe20000400000 */
[----:B------:R-:W-:Y:S01]  /*4c40*/  @!P5 FMUL R69, R69, 0.5 ;  /* 0x3f0000004545d820 */ /* 0x000fe20000400000 */
[----:B------:R-:W-:-:S05]  /*4c50*/  FSETP.GEU.AND P4, PT, R64, -126, PT ;  /* 0xc2fc00004000780b */ /* 0x000fca0003f8e000 */
[----:B------:R-:W1:Y:S01]  /*4c60*/  MUFU.EX2 R71, R68 ;  /* 0x0000004400477308 */ /* 0x000e620000000800 */
[----:B--2---:R-:W-:Y:S01]  /*4c70*/  @!P1 FMUL R85, R85, R85 ;  /* 0x0000005555559220 */ /* 0x004fe20000400000 */
[----:B------:R-:W-:-:S03]  /*4c80*/  FSETP.GEU.AND P1, PT, R70, -126, PT ;  /* 0xc2fc00004600780b */ /* 0x000fc60003f2e000 */
[----:B------:R-:W-:-:S03]  /*4c90*/  FADD R54, R54, R85 ;  /* 0x0000005536367221 */ /* 0x000fc60000000000 */
[----:B------:R-:W2:Y:S01]  /*4ca0*/  MUFU.EX2 R74, R67 ;  /* 0x00000043004a7308 */ /* 0x000ea20000000800 */
[----:B----4-:R-:W-:Y:S01]  /*4cb0*/  @!P6 FMUL R216, R216, R216 ;  /* 0x000000d8d8d8e220 */ /* 0x010fe20000400000 */
[----:B------:R-:W-:Y:S01]  /*4cc0*/  FSETP.GEU.AND P6, PT, R63, -126, PT ;  /* 0xc2fc00003f00780b */ /* 0x000fe20003fce000 */
[----:B------:R-:W-:Y:S02]  /*4cd0*/  @!P4 FMUL R64, R64, 0.5 ;  /* 0x3f0000004040c820 */ /* 0x000fe40000400000 */
[----:B------:R-:W-:Y:S02]  /*4ce0*/  FADD R55, R55, R216 ;  /* 0x000000d837377221 */ /* 0x000fe40000000000 */
[----:B------:R-:W-:Y:S01]  /*4cf0*/  @!P1 FMUL R70, R70, 0.5 ;  /* 0x3f00000046469820 */ /* 0x000fe20000400000 */
[----:B------:R-:W4:Y:S01]  /*4d00*/  MUFU.EX2 R68, R69 ;  /* 0x0000004500447308 */ /* 0x000f220000000800 */
[----:B-1----:R-:W-:Y:S01]  /*4d10*/  @!P2 FMUL R71, R71, R71 ;  /* 0x000000474747a220 */ /* 0x002fe20000400000 */
[----:B------:R-:W-:-:S03]  /*4d20*/  FSETP.GEU.AND P2, PT, R62, -126, PT ;  /* 0xc2fc00003e00780b */ /* 0x000fc60003f4e000 */
[----:B------:R-:W-:Y:S02]  /*4d30*/  FADD R56, R56, R71 ;  /* 0x0000004738387221 */ /* 0x000fe40000000000 */
[----:B------:R-:W-:Y:S01]  /*4d40*/  @!P6 FMUL R63, R63, 0.5 ;  /* 0x3f0000003f3fe820 */ /* 0x000fe20000400000 */
[----:B------:R-:W-:Y:S02]  /*4d50*/  WARPGROUP.DEPBAR.LE gsb0, 0x0 ;  /* 0x00008000000079c5 */ /* 0x000fe40000010000 */
[----:B------:R-:W-:Y:S01]  /*4d60*/  WARPGROUP.ARRIVE ;  /* 0x00000000000079c5 */ /* 0x000fe20000000000 */
[----:B--2---:R-:W-:Y:S01]  /*4d70*/  @!P3 FMUL R74, R74, R74 ;  /* 0x0000004a4a4ab220 */ /* 0x004fe20000400000 */
[----:B------:R-:W1:Y:S01]  /*4d80*/  MUFU.EX2 R70, R70 ;  /* 0x0000004600467308 */ /* 0x000e620000000800 */
[----:B------:R-:W-:Y:S02]  /*4d90*/  FSETP.GEU.AND P3, PT, R86, -126, PT ;  /* 0xc2fc00005600780b */ /* 0x000fe40003f6e000 */
[----:B------:R-:W-:Y:S01]  /*4da0*/  @!P2 FMUL R62, R62, 0.5 ;  /* 0x3f0000003e3ea820 */ /* 0x000fe20000400000 */
[----:B------:R-:W-:Y:S01]  /*4db0*/  HGMMA.64x32x16.F32 R136, R24, gdesc[UR4].tnspB, RZ, !UPT, gsb0 ;  /* 0x4060000418887df0 */ /* 0x000fe2000c0008ff */
[----:B------:R-:W-:Y:S01]  /*4dc0*/  UIADD3 UR6, UR15, 0x1a00, URZ ;  /* 0x00001a000f067890 */ /* 0x000fe2000fffe03f */
[----:B----4-:R-:W-:Y:S01]  /*4dd0*/  @!P5 FMUL R68, R68, R68 ;  /* 0x000000444444d220 */ /* 0x010fe20000400000 */
[----:B------:R-:W-:Y:S01]  /*4de0*/  UMOV UR7, 0x80000020 ;  /* 0x8000002000077882 */ /* 0x000fe20000000000 */
[----:B------:R-:W2:Y:S01]  /*4df0*/  MUFU.EX2 R63, R63 ;  /* 0x0000003f003f7308 */ /* 0x000ea20000000800 */
[----:B------:R-:W-:Y:S01]  /*4e00*/  FSETP.GEU.AND P5, PT, R65, -126, PT ;  /* 0xc2fc00004100780b */ /* 0x000fe20003fae000 */
[----:B------:R-:W-:-:S04]  /*4e10*/  FADD R47, R47, R74 ;  /* 0x0000004a2f2f7221 */ /* 0x000fc80000000000 */
[----:B------:R-:W-:Y:S02]  /*4e20*/  @!P3 FMUL R86, R86, 0.5 ;  /* 0x3f0000005656b820 */ /* 0x000fe40000400000 */
[----:B------:R-:W4:Y:S01]  /*4e30*/  MUFU.EX2 R62, R62 ;  /* 0x0000003e003e7308 */ /* 0x000f220000000800 */
[----:B-1----:R-:W-:Y:S01]  /*4e40*/  @!P1 FMUL R70, R70, R70 ;  /* 0x0000004646469220 */ /* 0x002fe20000400000 */
[----:B------:R-:W-:-:S04]  /*4e50*/  FSETP.GEU.AND P1, PT, R61, -126, PT ;  /* 0xc2fc00003d00780b */ /* 0x000fc80003f2e000 */
[----:B------:R-:W-:Y:S02]  /*4e60*/  @!P5 FMUL R65, R65, 0.5 ;  /* 0x3f0000004141d820 */ /* 0x000fe40000400000 */
[----:B------:R-:W1:Y:S01]  /*4e70*/  MUFU.EX2 R67, R64 ;  /* 0x0000004000437308 */ /* 0x000e620000000800 */
[----:B--2---:R-:W-:Y:S01]  /*4e80*/  @!P6 FMUL R63, R63, R63 ;  /* 0x0000003f3f3fe220 */ /* 0x004fe20000400000 */
[----:B------:R-:W-:-:S05]  /*4e90*/  FSETP.GEU.AND P6, PT, R79, -126, PT ;  /* 0xc2fc00004f00780b */ /* 0x000fca0003fce000 */
[----:B------:R-:W-:Y:S01]  /*4ea0*/  @!P1 FMUL R61, R61, 0.5 ;  /* 0x3f0000003d3d9820 */ /* 0x000fe20000400000 */
[----:B------:R-:W2:Y:S01]  /*4eb0*/  MUFU.EX2 R66, R65 ;  /* 0x0000004100427308 */ /* 0x000ea20000000800 */
[----:B----4-:R-:W-:Y:S01]  /*4ec0*/  @!P2 FMUL R62, R62, R62 ;  /* 0x0000003e3e3ea220 */ /* 0x010fe20000400000 */
[----:B------:R-:W-:-:S05]  /*4ed0*/  FSETP.GEU.AND P2, PT, R60, -126, PT ;  /* 0xc2fc00003c00780b */ /* 0x000fca0003f4e000 */
[----:B------:R-:W-:Y:S01]  /*4ee0*/  @!P6 FMUL R79, R79, 0.5 ;  /* 0x3f0000004f4fe820 */ /* 0x000fe20000400000 */
[----:B------:R-:W4:Y:S01]  /*4ef0*/  MUFU.EX2 R61, R61 ;  /* 0x0000003d003d7308 */ /* 0x000f220000000800 */
[----:B-1----:R-:W-:Y:S01]  /*4f00*/  @!P4 FMUL R67, R67, R67 ;  /* 0x000000434343c220 */ /* 0x002fe20000400000 */
[----:B------:R-:W-:-:S05]  /*4f10*/  FSETP.GEU.AND P4, PT, R59, -126, PT ;  /* 0xc2fc00003b00780b */ /* 0x000fca0003f8e000 */
[----:B------:R-:W-:Y:S01]  /*4f20*/  @!P2 FMUL R60, R60, 0.5 ;  /* 0x3f0000003c3ca820 */ /* 0x000fe20000400000 */
[----:B------:R-:W1:Y:S01]  /*4f30*/  MUFU.EX2 R86, R86 ;  /* 0x0000005600567308 */ /* 0x000e620000000800 */
[----:B--2---:R-:W-:Y:S01]  /*4f40*/  @!P5 FMUL R66, R66, R66 ;  /* 0x000000424242d220 */ /* 0x004fe20000400000 */
[C---:B------:R-:W-:Y:S01]  /*4f50*/  FSETP.GEU.AND P5, PT, R58.reuse, -126, PT ;  /* 0xc2fc00003a00780b */ /* 0x040fe20003fae000 */
[----:B------:R-:W-:Y:S02]  /*4f60*/  WARPGROUP.DEPBAR.LE gsb0, 0x0 ;  /* 0x00008000000079c5 */ /* 0x000fe40000010000 */
[----:B------:R-:W-:Y:S01]  /*4f70*/  WARPGROUP.ARRIVE ;  /* 0x00000000000079c5 */ /* 0x000fe20000000000 */
[----:B----4-:R-:W-:Y:S01]  /*4f80*/  @!P1 FMUL R61, R61, R61 ;  /* 0x0000003d3d3d9220 */ /* 0x010fe20000400000 */
[----:B------:R-:W-:Y:S01]  /*4f90*/  FSETP.GEU.AND P1, PT, R57, -126, PT ;  /* 0xc2fc00003900780b */ /* 0x000fe20003f2e000 */
[----:B------:R-:W-:Y:S01]  /*4fa0*/  @!P4 FMUL R59, R59, 0.5 ;  /* 0x3f0000003b3bc820 */ /* 0x000fe20000400000 */
[----:B------:R-:W2:Y:S02]  /*4fb0*/  MUFU.EX2 R79, R79 ;  /* 0x0000004f004f7308 */ /* 0x000ea40000000800 */
[----:B------:R-:W-:Y:S01]  /*4fc0*/  HGMMA.64x32x16.F32 R120, R24, gdesc[UR16].tnspB, RZ, !UPT, gsb0 ;  /* 0x4060001018787df0 */ /* 0x000fe2000c0008ff */
[----:B------:R-:W-:Y:S01]  /*4fd0*/  UMOV UR18, UR8 ;  /* 0x0000000800127c82 */ /* 0x000fe20008000000 */
[----:B------:R-:W-:Y:S01]  /*4fe0*/  UMOV UR19, 0x80000020 ;  /* 0x8000002000137882 */ /* 0x000fe20000000000 */
[----:B------:R-:W-:Y:S01]  /*4ff0*/  UIADD3 UR8, UR15, 0x1640, URZ ;  /* 0x000016400f087890 */ /* 0x000fe2000fffe03f */
[----:B------:R-:W-:Y:S01]  /*5000*/  @!P5 FMUL R58, R58, 0.5 ;  /* 0x3f0000003a3ad820 */ /* 0x000fe20000400000 */
[----:B-1----:R-:W-:-:S04]  /*5010*/  @!P3 FMUL R86, R86, R86 ;  /* 0x000000565656b220 */ /* 0x002fc80000400000 */
[----:B------:R-:W-:Y:S01]  /*5020*/  @!P1 FMUL R57, R57, 0.5 ;  /* 0x3f00000039399820 */ /* 0x000fe20000400000 */
[----:B--2---:R-:W-:Y:S01]  /*5030*/  @!P6 FMUL R79, R79, R79 ;  /* 0x0000004f4f4fe220 */ /* 0x004fe20000400000 */
[----:B------:R-:W-:Y:S02]  /*5040*/  WARPGROUP.DEPBAR.LE gsb0, 0x0 ;  /* 0x00008000000079c5 */ /* 0x000fe40000010000 */
[----:B------:R-:W-:-:S06]  /*5050*/  WARPGROUP.ARRIVE ;  /* 0x00000000000079c5 */ /* 0x000fcc0000000000 */
[----:B------:R-:W-:Y:S01]  /*5060*/  HGMMA.64x32x16.F32 R104, R24, gdesc[UR8].tnspB, RZ, !UPT, gsb0 ;  /* 0x4060000818687df0 */ /* 0x000fe2000c0008ff */
[----:B------:R-:W-:Y:S01]  /*5070*/  UIADD3 UR10, UR15, 0x1240, URZ ;  /* 0x000012400f0a7890 */ /* 0x000fe2000fffe03f */
[----:B------:R-:W-:Y:S01]  /*5080*/  UMOV UR11, 0x80000020 ;  /* 0x80000020000b7882 */ /* 0x000fe20000000000 */
[----:B------:R-:W-:Y:S02]  /*5090*/  WARPGROUP.DEPBAR.LE gsb0, 0x0 ;  /* 0x00008000000079c5 */ /* 0x000fe40000010000 */
[----:B---3--:R-:W-:-:S06]  /*50a0*/  WARPGROUP.ARRIVE ;  /* 0x00000000000079c5 */ /* 0x008fcc0000000000 */
[----:B------:R-:W-:Y:S01]  /*50b0*/  HGMMA.64x32x16.F32 R88, R24, gdesc[UR4].tnspB, RZ, !UPT, gsb0 ;  /* 0x4060000418587df0 */ /* 0x000fe2000c0008ff */
[----:B------:R-:W-:Y:S01]  /*50c0*/  UIADD3 UR6, UR15, 0xe40, URZ ;  /* 0x00000e400f067890 */ /* 0x000fe2000fffe03f */
[----:B------:R-:W-:Y:S01]  /*50d0*/  UMOV UR7, 0x80000020 ;  /* 0x8000002000077882 */ /* 0x000fe20000000000 */
[----:B------:R-:W-:Y:S02]  /*50e0*/  WARPGROUP.DEPBAR.LE gsb0, 0x0 ;  /* 0x00008000000079c5 */ /* 0x000fe40000010000 */
[----:B------:R-:W-:Y:S01]  /*50f0*/  F2FP.F16.F32.PACK_AB R25, R33, R40 ;  /* 0x000000282119723e */ /* 0x000fe200000000ff */
[----:B------:R-:W-:Y:S01]  /*5100*/  FADD R40, R40, R43 ;  /* 0x0000002b28287221 */ /* 0x000fe20000000000 */
[----:B------:R-:W-:Y:S01]  /*5110*/  F2FP.F16.F32.PACK_AB R27, R29, R38 ;  /* 0x000000261d1b723e */ /* 0x000fe200000000ff */
[----:B------:R-:W-:Y:S01]  /*5120*/  FADD R38, R38, R45 ;  /* 0x0000002d26267221 */ /* 0x000fe20000000000 */
[----:B------:R-:W-:Y:S01]  /*5130*/  F2FP.F16.F32.PACK_AB R24, R81, R78 ;  /* 0x0000004e5118723e */ /* 0x000fe200000000ff */
[----:B------:R-:W-:Y:S01]  /*5140*/  FADD R78, R78, R211 ;  /* 0x000000d34e4e7221 */ /* 0x000fe20000000000 */
[----:B------:R-:W-:Y:S01]  /*5150*/  F2FP.F16.F32.PACK_AB R26, R80, R49 ;  /* 0x00000031501a723e */ /* 0x000fe200000000ff */
[----:B------:R-:W-:Y:S01]  /*5160*/  FADD R29, R29, R50 ;  /* 0x000000321d1d7221 */ /* 0x000fe20000000000 */
[----:B------:R-:W-:-:S02]  /*5170*/  FADD R49, R49, R70 ;  /* 0x0000004631317221 */ /* 0x000fc40000000000 */
[----:B------:R-:W-:-:S06]  /*5180*/  WARPGROUP.ARRIVE ;  /* 0x00000000000079c5 */ /* 0x000fcc0000000000 */
[----:B------:R-:W-:Y:S01]  /*5190*/  HGMMA.64x32x16.F32 R184, R24, gdesc[UR4].tnspB, R184, gsb0 ;  /* 0x4060000418b87df0 */ /* 0x000fe200080008b8 */
[----:B------:R-:W-:Y:S01]  /*51a0*/  UIADD3 UR6, UR15, 0x1440, URZ ;  /* 0x000014400f067890 */ /* 0x000fe2000fffe03f */
[----:B------:R-:W-:Y:S01]  /*51b0*/  UMOV UR7, 0x80000020 ;  /* 0x8000002000077882 */ /* 0x000fe20000000000 */
[----:B------:R-:W-:Y:S02]  /*51c0*/  WARPGROUP.DEPBAR.LE gsb0, 0x0 ;  /* 0x00008000000079c5 */ /* 0x000fe40000010000 */
[----:B------:R-:W-:-:S06]  /*51d0*/  WARPGROUP.ARRIVE ;  /* 0x00000000000079c5 */ /* 0x000fcc0000000000 */
[----:B------:R-:W-:Y:S01]  /*51e0*/  HGMMA.64x32x16.F32 R168, R24, gdesc[UR16].tnspB, R168, gsb0 ;  /* 0x4060001018a87df0 */ /* 0x000fe200080008a8 */
[----:B------:R-:W-:Y:S01]  /*51f0*/  UMOV UR18, UR8 ;  /* 0x0000000800127c82 */ /* 0x000fe20008000000 */
[----:B------:R-:W-:Y:S01]  /*5200*/  UMOV UR19, 0x80000020 ;  /* 0x8000002000137882 */ /* 0x000fe20000000000 */
[----:B------:R-:W-:Y:S01]  /*5210*/  UIADD3 UR8, UR15, 0x1080, URZ ;  /* 0x000010800f087890 */ /* 0x000fe2000fffe03f */
[----:B------:R-:W-:Y:S02]  /*5220*/  WARPGROUP.DEPBAR.LE gsb0, 0x0 ;  /* 0x00008000000079c5 */ /* 0x000fe40000010000 */
[----:B------:R-:W-:-:S06]  /*5230*/  WARPGROUP.ARRIVE ;  /* 0x00000000000079c5 */ /* 0x000fcc0000000000 */
[----:B------:R-:W-:Y:S01]  /*5240*/  HGMMA.64x32x16.F32 R152, R24, gdesc[UR8].tnspB, R152, gsb0 ;  /* 0x4060000818987df0 */ /* 0x000fe20008000898 */
[----:B------:R-:W-:Y:S01]  /*5250*/  UIADD3 UR10, UR15, 0x1840, URZ ;  /* 0x000018400f0a7890 */ /* 0x000fe2000fffe03f */
[----:B------:R-:W-:Y:S01]  /*5260*/  UMOV UR11, 0x80000020 ;  /* 0x80000020000b7882 */ /* 0x000fe20000000000 */
        /* <DEDUP_REMOVED lines=22> */
[----:B------:R-:W-:Y:S02]  /*53d0*/  F2FP.F16.F32.PACK_AB R25, R31, R36 ;  /* 0x000000241f19723e */ /* 0x000fe400000000ff */
[----:B------:R-:W-:Y:S01]  /*53e0*/  F2FP.F16.F32.PACK_AB R27, R15, R34 ;  /* 0x000000220f1b723e */ /* 0x000fe200000000ff */
[----:B------:R-:W-:Y:S01]  /*53f0*/  FADD R34, R34, R53 ;  /* 0x0000003522227221 */ /* 0x000fe20000000000 */
[----:B------:R-:W-:Y:S01]  /*5400*/  F2FP.F16.F32.PACK_AB R24, R84, R83 ;  /* 0x000000535418723e */ /* 0x000fe200000000ff */
[----:B------:R-:W-:Y:S01]  /*5410*/  FADD R83, R83, R62 ;  /* 0x0000003e53537221 */ /* 0x000fe20000000000 */
[----:B------:R-:W-:Y:S01]  /*5420*/  F2FP.F16.F32.PACK_AB R26, R212, R75 ;  /* 0x0000004bd41a723e */ /* 0x000fe200000000ff */
[----:B------:R-:W-:Y:S01]  /*5430*/  FADD R84, R84, R67 ;  /* 0x0000004354547221 */ /* 0x000fe20000000000 */
[----:B------:R-:W-:Y:S01]  /*5440*/  FADD R75, R75, R66 ;  /* 0x000000424b4b7221 */ /* 0x000fe20000000000 */
[----:B------:R-:W-:Y:S01]  /*5450*/  FADD R212, R212, R61 ;  /* 0x0000003dd4d47221 */ /* 0x000fe20000000000 */
[----:B------:R-:W-:Y:S01]  /*5460*/  WARPGROUP.ARRIVE ;  /* 0x00000000000079c5 */ /* 0x000fe20000000000 */
[----:B------:R-:W-:Y:S01]  /*5470*/  FADD R34, R35, R34 ;  /* 0x0000002223227221 */ /* 0x000fe20000000000 */
[----:B------:R-:W-:Y:S01]  /*5480*/  FADD R54, R54, R83 ;  /* 0x0000005336367221 */ /* 0x000fe20000000000 */
[----:B------:R-:W-:Y:S01]  /*5490*/  FADD R55, R55, R84 ;  /* 0x0000005437377221 */ /* 0x000fe20000000000 */
[----:B------:R-:W-:Y:S01]  /*54a0*/  FADD R56, R56, R75 ;  /* 0x0000004b38387221 */ /* 0x000fe20000000000 */
[----:B------:R-:W-:Y:S01]  /*54b0*/  FADD R47, R47, R212 ;  /* 0x000000d42f2f7221 */ /* 0x000fe20000000000 */
[----:B------:R-:W-:Y:S01]  /*54c0*/  HGMMA.64x32x16.F32 R184, R24, gdesc[UR4].tnspB, R184, gsb0 ;  /* 0x4060000418b87df0 */ /* 0x000fe200080008b8 */
[----:B------:R-:W-:Y:S01]  /*54d0*/  UIADD3 UR6, UR15, 0x1480, URZ ;  /* 0x000014800f067890 */ /* 0x000fe2000fffe03f */
[----:B------:R-:W-:Y:S01]  /*54e0*/  UMOV UR7, 0x80000020 ;  /* 0x8000002000077882 */ /* 0x000fe20000000000 */
[----:B------:R-:W-:-:S02]  /*54f0*/  WARPGROUP.DEPBAR.LE gsb0, 0x0 ;  /* 0x00008000000079c5 */ /* 0x000fc40000010000 */
        /* <DEDUP_REMOVED lines=32> */
[C---:B------:R-:W-:Y:S01]  /*5700*/  F2FP.F16.F32.PACK_AB R25, R13.reuse, R28 ;  /* 0x0000001c0d19723e */ /* 0x040fe200000000ff */
[----:B------:R-:W-:Y:S01]  /*5710*/  FADD R13, R13, R214 ;  /* 0x000000d60d0d7221 */ /* 0x000fe20000000000 */
[C---:B------:R-:W-:Y:S01]  /*5720*/  F2FP.F16.F32.PACK_AB R27, R32.reuse, R11 ;  /* 0x0000000b201b723e */ /* 0x040fe200000000ff */
[----:B------:R-:W-:Y:S01]  /*5730*/  FADD R32, R32, R79 ;  /* 0x0000004f20207221 */ /* 0x000fe20000000000 */
[----:B------:R-:W-:Y:S02]  /*5740*/  F2FP.F16.F32.PACK_AB R24, R77, R76 ;  /* 0x0000004c4d18723e */ /* 0x000fe400000000ff */
[----:B------:R-:W-:Y:S01]  /*5750*/  F2FP.F16.F32.PACK_AB R26, R73, R72 ;  /* 0x00000048491a723e */ /* 0x000fe200000000ff */
[----:B------:R-:W-:-:S03]  /*5760*/  FADD R32, R29, R32 ;  /* 0x000000201d207221 */ /* 0x000fc60000000000 */
        /* <DEDUP_REMOVED lines=45> */
[----:B------:R-:W1:Y:S01]  /*5a40*/  MUFU.EX2 R36, R59 ;  /* 0x0000003b00247308 */ /* 0x000e620000000800 */
[----:B------:R-:W-:Y:S01]  /*5a50*/  FADD R41, R41, R42 ;  /* 0x0000002a29297221 */ /* 0x000fe20000000000 */
[----:B------:R-:W-:Y:S01]  /*5a60*/  WARPGROUP.ARRIVE ;  /* 0x00000000000079c5 */ /* 0x000fe20000000000 */
[----:B------:R-:W-:-:S05]  /*5a70*/  FADD R37, R37, R44 ;  /* 0x0000002c25257221 */ /* 0x000fca0000000000 */
[----:B------:R-:W-:Y:S01]  /*5a80*/  HGMMA.64x32x16.F32 R184, R24, gdesc[UR4].tnspB, R184, gsb0 ;  /* 0x4060000418b87df0 */ /* 0x000fe200080008b8 */
[----:B------:R-:W-:Y:S01]  /*5a90*/  UIADD3 UR6, UR15, 0x1500, URZ ;  /* 0x000015000f067890 */ /* 0x000fe2000fffe03f */
[----:B------:R-:W2:Y:S01]  /*5aa0*/  MUFU.EX2 R31, R58 ;  /* 0x0000003a001f7308 */ /* 0x000ea20000000800 */
[----:B------:R-:W-:Y:S01]  /*5ab0*/  UMOV UR7, 0x80000020 ;  /* 0x8000002000077882 */ /* 0x000fe20000000000 */
[----:B-1----:R-:W-:-:S06]  /*5ac0*/  @!P4 FMUL R36, R36, R36 ;  /* 0x000000242424c220 */ /* 0x002fcc0000400000 */
[----:B------:R-:W1:Y:S01]  /*5ad0*/  MUFU.EX2 R30, R57 ;  /* 0x00000039001e7308 */ /* 0x000e620000000800 */
[----:B------:R-:W-:Y:S01]  /*5ae0*/  FADD R77, R77, R36 ;  /* 0x000000244d4d7221 */ /* 0x000fe20000000000 */
[----:B--2---:R-:W-:-:S04]  /*5af0*/  @!P5 FMUL R31, R31, R31 ;  /* 0x0000001f1f1fd220 */ /* 0x004fc80000400000 */
[----:B------:R-:W-:Y:S01]  /*5b00*/  FADD R72, R72, R31 ;  /* 0x0000001f48487221 */ /* 0x000fe20000000000 */
[----:B-1----:R-:W-:Y:S01]  /*5b10*/  @!P1 FMUL R30, R30, R30 ;  /* 0x0000001e1e1e9220 */ /* 0x002fe20000400000 */
[----:B------:R-:W-:Y:S02]  /*5b20*/  ISETP.GE.AND P1, PT, R12, 0x101, PT ;  /* 0x000001010c00780c */ /* 0x000fe40003f26270 */
[----:B------:R-:W-:-:S04]  /*5b30*/  FADD R49, R49, R72 ;  /* 0x0000004831317221 */ /* 0x000fc80000000000 */
[----:B------:R-:W-:Y:S01]  /*5b40*/  FADD R56, R56, R49 ;  /* 0x0000003138387221 */ /* 0x000fe20000000000 */
        /* <DEDUP_REMOVED lines=36> */
[----:B------:R-:W1:Y:S01]  /*5d90*/  MUFU.EX2 R33, R60 ;  /* 0x0000003c00217308 */ /* 0x000e620000000800 */
        /* <DEDUP_REMOVED lines=9> */
[----:B------:R-:W-:-:S02]  /*5e30*/  FADD R37, R37, R48 ;  /* 0x0000003025257221 */ /* 0x000fc40000000000 */
[----:B------:R-:W-:Y:S01]  /*5e40*/  FADD R43, R34, R43 ;  /* 0x0000002b222b7221 */ /* 0x000fe20000000000 */
[----:B------:R-:W-:Y:S01]  /*5e50*/  HGMMA.64x32x16.F32 R184, R24, gdesc[UR4].tnspB, R184, gsb0 ;  /* 0x4060000418b87df0 */ /* 0x000fe200080008b8 */
[----:B------:R-:W-:Y:S01]  /*5e60*/  UIADD3 UR6, UR15, 0x1540, URZ ;  /* 0x000015400f067890 */ /* 0x000fe2000fffe03f */
[----:B------:R-:W-:Y:S01]  /*5e70*/  FADD R55, R55, R68 ;  /* 0x0000004437377221 */ /* 0x000fe20000000000 */
[----:B------:R-:W-:Y:S01]  /*5e80*/  UMOV UR7, 0x80000020 ;  /* 0x8000002000077882 */ /* 0x000fe20000000000 */
[----:B-1----:R-:W-:-:S04]  /*5e90*/  @!P2 FMUL R33, R33, R33 ;  /* 0x000000212121a220 */ /* 0x002fc80000400000 */
[----:B------:R-:W-:-:S04]  /*5ea0*/  FADD R11, R76, R33 ;  /* 0x000000214c0b7221 */ /* 0x000fc80000000000 */
[----:B------:R-:W-:Y:S01]  /*5eb0*/  FADD R13, R78, R11 ;  /* 0x0000000b4e0d7221 */ /* 0x000fe20000000000 */
[----:B------:R-:W-:-:S03]  /*5ec0*/  VIADD R11, R2, 0x3f020 ;  /* 0x0003f020020b7836 */ /* 0x000fc60000000000 */
        /* <DEDUP_REMOVED lines=41> */
[----:B------:R-:W-:-:S02]  /*6160*/  FADD R39, R39, R82 ;  /* 0x0000005227277221 */ /* 0x000fc40000000000 */
[----:B------:R-:W-:Y:S01]  /*6170*/  FADD R40, R40, R15 ;  /* 0x0000000f28287221 */ /* 0x000fe20000000000 */
[----:B------:R-:W-:Y:S01]  /*6180*/  WARPGROUP.ARRIVE ;  /* 0x00000000000079c5 */ /* 0x000fe20000000000 */
[----:B------:R-:W-:Y:S01]  /*6190*/  FADD R32, R39, R32 ;  /* 0x0000002027207221 */ /* 0x000fe20000000000 */
[----:B------:R-:W-:Y:S01]  /*61a0*/  PRMT R15, RZ, 0x654, R11 ;  /* 0x00000654ff0f7816 */ /* 0x000fe2000000000b */
[----:B------:R-:W-:Y:S02]  /*61b0*/  FADD R40, R41, R40 ;  /* 0x0000002829287221 */ /* 0x000fe40000000000 */
[----:B------:R-:W-:Y:S01]  /*61c0*/  FADD R37, R37, R32 ;  /* 0x0000002025257221 */ /* 0x000fe20000000000 */
[----:B------:R-:W-:Y:S01]  /*61d0*/  HGMMA.64x32x16.F32 R184, R24, gdesc[UR4].tnspB, R184, gsb0 ;  /* 0x4060000418b87df0 */ /* 0x000fe200080008b8 */
[----:B------:R-:W-:Y:S01]  /*61e0*/  UIADD3 UR6, UR15, 0x1580, URZ ;  /* 0x000015800f067890 */ /* 0x000fe2000fffe03f */
[----:B------:R-:W-:Y:S01]  /*61f0*/  FADD R40, R40, R43 ;  /* 0x0000002b28287221 */ /* 0x000fe20000000000 */
[----:B------:R-:W-:-:S03]  /*6200*/  UMOV UR7, 0x80000020 ;  /* 0x8000002000077882 */ /* 0x000fc60000000000 */
        /* <DEDUP_REMOVED lines=35> */
[----:B------:R-:W-:Y:S02]  /*6440*/  F2FP.F16.F32.PACK_AB R27, R79, R86 ;  /* 0x000000564f1b723e */ /* 0x000fe400000000ff */
[----:B------:R-:W-:Y:S02]  /*6450*/  F2FP.F16.F32.PACK_AB R24, R36, R33 ;  /* 0x000000212418723e */ /* 0x000fe400000000ff */
[----:B------:R-:W-:Y:S01]  /*6460*/  F2FP.F16.F32.PACK_AB R26, R30, R31 ;  /* 0x0000001f1e1a723e */ /* 0x000fe200000000ff */
[----:B------:R-:W-:-:S03]  /*6470*/  FADD R30, R73, R30 ;  /* 0x0000001e491e7221 */ /* 0x000fc60000000000 */
[----:B------:R-:W-:Y:S01]  /*6480*/  WARPGROUP.ARRIVE ;  /* 0x00000000000079c5 */ /* 0x000fe20000000000 */
[----:B------:R-:W-:-:S04]  /*6490*/  FADD R30, R63, R30 ;  /* 0x0000001e3f1e7221 */ /* 0x000fc80000000000 */
[----:B------:R-:W-:Y:S01]  /*64a0*/  FADD R30, R47, R30 ;  /* 0x0000001e2f1e7221 */ /* 0x000fe20000000000 */
[----:B------:R-:W-:Y:S01]  /*64b0*/  HGMMA.64x32x16.F32 R184, R24, gdesc[UR4].tnspB, R184, gsb0 ;  /* 0x4060000418b87df0 */ /* 0x000fe200080008b8 */
[----:B------:R-:W-:Y:S01]  /*64c0*/  UIADD3 UR6, UR15, 0x15c0, URZ ;  /* 0x000015c00f067890 */ /* 0x000fe2000fffe03f */
[----:B------:R-:W-:Y:S01]  /*64d0*/  UMOV UR7, 0x80000020 ;  /* 0x8000002000077882 */ /* 0x000fe20000000000 */
[----:B------:R-:W-:-:S04]  /*64e0*/  FADD R30, R55, R30 ;  /* 0x0000001e371e7221 */ /* 0x000fc80000000000 */
[----:B------:R-:W-:Y:S01]  /*64f0*/  FADD R13, R13, R30 ;  /* 0x0000001e0d0d7221 */ /* 0x000fe20000000000 */
[----:B------:R-:W-:Y:S02]  /*6500*/  WARPGROUP.DEPBAR.LE gsb0, 0x0 ;  /* 0x00008000000079c5 */ /* 0x000fe40000010000 */
[----:B------:R-:W-:-:S06]  /*6510*/  WARPGROUP.ARRIVE ;  /* 0x00000000000079c5 */ /* 0x000fcc0000000000 */
[----:B------:R-:W-:Y:S01]  /*6520*/  HGMMA.64x32x16.F32 R168, R24, gdesc[UR16].tnspB, R168, gsb0 ;  /* 0x4060001018a87df0 */ /* 0x000fe200080008a8 */
[----:B------:R-:W-:Y:S01]  /*6530*/  UMOV UR18, UR8 ;  /* 0x0000000800127c82 */ /* 0x000fe20008000000 */
        /* <DEDUP_REMOVED lines=13> */
[----:B------:R-:W-:Y:S03]  /*6610*/  HGMMA.64x32x16.F32 R120, R24, gdesc[UR16].tnspB, R120, gsb0 ;  /* 0x4060001018787df0 */ /* 0x000fe60008000878 */
[----:B------:R-:W-:Y:S02]  /*6620*/  WARPGROUP.DEPBAR.LE gsb0, 0x0 ;  /* 0x00008000000079c5 */ /* 0x000fe40000010000 */
[----:B------:R-:W-:-:S06]  /*6630*/  WARPGROUP.ARRIVE ;  /* 0x00000000000079c5 */ /* 0x000fcc0000000000 */
[----:B------:R-:W-:Y:S03]  /*6640*/  HGMMA.64x32x16.F32 R104, R24, gdesc[UR8].tnspB, R104, gsb0 ;  /* 0x4060000818687df0 */ /* 0x000fe60008000868 */
[----:B------:R-:W-:Y:S02]  /*6650*/  WARPGROUP.DEPBAR.LE gsb0, 0x0 ;  /* 0x00008000000079c5 */ /* 0x000fe40000010000 */
[----:B------:R-:W-:-:S06]  /*6660*/  WARPGROUP.ARRIVE ;  /* 0x00000000000079c5 */ /* 0x000fcc0000000000 */
[----:B------:R-:W-:Y:S03]  /*6670*/  HGMMA.64x32x16.F32 R88, R24, gdesc[UR4].tnspB, R88, gsb0 ;  /* 0x4060000418587df0 */ /* 0x000fe60008000858 */
[----:B------:R-:W-:Y:S02]  /*6680*/  WARPGROUP.DEPBAR.LE gsb0, 0x0 ;  /* 0x00008000000079c5 */ /* 0x000fe40000010000 */
[----:B------:R1:W-:Y:S02]  /*6690*/  SYNCS.ARRIVE.TRANS64.RED.A1T0 RZ, [R15+URZ], RZ ;  /* 0x000000ff0fff79a7 */ /* 0x0003e4000810043f */
[----:B-1----:R-:W-:Y:S01]  /*66a0*/  MOV R15, 0x2 ;  /* 0x00000002000f7802 */ /* 0x002fe20000000f00 */
[----:B------:R-:W-:Y:S06]  /*66b0*/  @!P1 BRA `(.L_x_24) ;  /* 0x0000004800fc9947 */ /* 0x000fec0003800000 */
[----:B------:R-:W-:Y:S01]  /*66c0*/  IMAD.MOV.U32 R213, RZ, RZ, R17 ;  /* 0x000000ffffd57224 */ /* 0x000fe200078e0011 */
[----:B------:R-:W-:Y:S01]  /*66d0*/  MOV R211, R14 ;  /* 0x0000000e00d37202 */ /* 0x000fe20000000f00 */
[----:B------:R-:W-:Y:S01]  /*66e0*/  IMAD.MOV.U32 R6, RZ, RZ, 0x1 ;  /* 0x00000001ff067424 */ /* 0x000fe200078e00ff */
[----:B------:R-:W-:Y:S01]  /*66f0*/  MOV R15, 0x2 ;  /* 0x00000002000f7802 */ /* 0x000fe20000000f00 */
[----:B------:R-:W-:Y:S01]  /*6700*/  ULDC UR60, c[0x0][0x604] ;  /* 0x00018100003c7ab9 */ /* 0x000fe20000000800 */
[----:B------:R-:W-:-:S07]  /*6710*/  MOV R3, RZ ;  /* 0x000000ff00037202 */ /* 0x000fce0000000f00 */
.L_x_36:
[----:B------:R-:W-:Y:S01]  /*6720*/  LEA R17, R15, R2, 0x3 ;  /* 0x000000020f117211 */ /* 0x000fe200078e18ff */
[----:B------:R-:W-:Y:S05]  /*6730*/  YIELD ;  /* 0x0000000000007946 */ /* 0x000fea0003800000 */
[----:B------:R-:W-:Y:S02]  /*6740*/  SHF.L.U32 R14, R3, 0x1f, RZ ;  /* 0x0000001f030e7819 */ /* 0x000fe400000006ff */
[C---:B------:R-:W-:Y:S01]  /*6750*/  ISETP.GT.AND P1, PT, R210.reuse, 0x2, PT ;  /* 0x00000002d200780c */ /* 0x040fe20003f24270 */
[----:B------:R-:W-:Y:S01]  /*6760*/  VIADD R210, R210, 0xffffffff ;  /* 0xffffffffd2d27836 */ /* 0x000fe20000000000 */
[----:B------:R-:W1:Y:S02]  /*6770*/  SYNCS.PHASECHK.TRANS64.TRYWAIT P2, [R17+URZ+0x3f000], R14 ;  /* 0x03f0000e110075a7 */ /* 0x000e64000804017f */
[----:B-1----:R-:W-:Y:S09]  /*6780*/  @!P2 BRA `(.L_x_25) ;  /* 0x000000cc00b4a947 */ /* 0x002ff20003800000 */
.L_x_90:
[----:B------:R-:W-:Y:S05]  /*6790*/  WARPSYNC.ALL ;  /* 0x0000000000007948 */ /* 0x000fea0003800000 */
[----:B------:R-:W-:Y:S01]  /*67a0*/  R2UR UR6, R15 ;  /* 0x000000000f0672ca */ /* 0x000fe200000e0000 */
[----:B------:R-:W-:Y:S01]  /*67b0*/  WARPGROUP.ARRIVE ;  /* 0x00000000000079c5 */ /* 0x000fe20000000000 */
[----:B------:R-:W-:Y:S01]  /*67c0*/  R2UR UR16, R208 ;  /* 0x00000000d01072ca */ /* 0x000fe200000e0000 */
[----:B------:R-:W-:Y:S01]  /*67d0*/  UMOV UR19, 0x80000020 ;  /* 0x8000002000137882 */ /* 0x000fe20000000000 */
        /* <DEDUP_REMOVED lines=9> */
[----:B------:R-:W-:Y:S01]  /*6870*/  UIMAD UR6, UR6, 0xe00, UR14 ;  /* 0x00000e00060678a4 */ /* 0x000fe2000f8e020e */
[----:B-1----:R-:W-:Y:S01]  /*6880*/  MOV R14, UR23 ;  /* 0x00000017000e7c02 */ /* 0x002fe20008000f00 */
[----:B------:R-:W-:Y:S01]  /*6890*/  UMOV UR23, 0x80000020 ;  /* 0x8000002000177882 */ /* 0x000fe20000000000 */
[----:B------:R-:W-:Y:S01]  /*68a0*/  MOV R17, UR22 ;  /* 0x0000001600117c02 */ /* 0x000fe20008000f00 */
[----:B------:R-:W-:Y:S01]  /*68b0*/  UIADD3 UR7, UR6, 0x2, URZ ;  /* 0x0000000206077890 */ /* 0x000fe2000fffe03f */
[----:B------:R-:W-:Y:S01]  /*68c0*/  R2UR UR32, R202 ;  /* 0x00000000ca2072ca */ /* 0x000fe200000e0000 */
[----:B------:R-:W-:Y:S01]  /*68d0*/  UIADD3 UR58, UR6, 0x800, URZ ;  /* 0x00000800063a7890 */ /* 0x000fe2000fffe03f */
[----:B------:R-:W-:Y:S01]  /*68e0*/  R2UR UR33, R203 ;  /* 0x00000000cb2172ca */ /* 0x000fe200000e0000 */
[----:B------:R-:W-:Y:S01]  /*68f0*/  UMOV UR18, UR6 ;  /* 0x0000000600127c82 */ /* 0x000fe20008000000 */
[----:B------:R-:W-:Y:S01]  /*6900*/  R2UR UR28, R200 ;  /* 0x00000000c81c72ca */ /* 0x000fe200000e0000 */
[----:B------:R-:W-:Y:S01]  /*6910*/  HGMMA.64x128x16.F32 R24, gdesc[UR16], RZ, !UPT, gsb0 ;  /* 0x01e00000101879f0 */ /* 0x000fe2000c0008ff */
[----:B------:R-:W-:Y:S01]  /*6920*/  UMOV UR10, UR7 ;  /* 0x00000007000a7c82 */ /* 0x000fe20008000000 */
[----:B------:R-:W-:Y:S01]  /*6930*/  UIADD3 UR7, UR6, 0x200, URZ ;  /* 0x0000020006077890 */ /* 0x000fe2000fffe03f */
[----:B------:R-:W-:Y:S01]  /*6940*/  R2UR UR29, R201 ;  /* 0x00000000c91d72ca */ /* 0x000fe200000e0000 */
[----:B------:R-:W-:Y:S01]  /*6950*/  UMOV UR19, 0x80000020 ;  /* 0x8000002000137882 */ /* 0x000fe20000000000 */
[----:B------:R-:W-:Y:S01]  /*6960*/  R2UR UR24, R22 ;  /* 0x00000000161872ca */ /* 0x000fe200000e0000 */
[----:B------:R-:W-:Y:S01]  /*6970*/  UMOV UR59, 0x80000020 ;  /* 0x80000020003b7882 */ /* 0x000fe20000000000 */
[----:B------:R-:W-:Y:S01]  /*6980*/  R2UR UR25, R23 ;  /* 0x00000000171972ca */ /* 0x000fe200000e0000 */
[----:B------:R-:W-:Y:S01]  /*6990*/  UIADD3 UR54, UR6, 0x802, URZ ;  /* 0x0000080206367890 */ /* 0x000fe2000fffe03f */
[----:B------:R-:W-:Y:S01]  /*69a0*/  R2UR UR16, R20 ;  /* 0x00000000141072ca */ /* 0x000fe200000e0000 */
[----:B------:R-:W-:Y:S01]  /*69b0*/  UMOV UR22, UR7 ;  /* 0x0000000700167c82 */ /* 0x000fe20008000000 */
[----:B------:R-:W-:Y:S01]  /*69c0*/  UIADD3 UR7, UR6, 0x202, URZ ;  /* 0x0000020206077890 */ /* 0x000fe2000fffe03f */
[----:B------:R-:W-:Y:S01]  /*69d0*/  R2UR UR17, R21 ;  /* 0x00000000151172ca */ /* 0x000fe200000e0000 */
[----:B------:R-:W-:Y:S01]  /*69e0*/  UMOV UR55, 0x80000020 ;  /* 0x8000002000377882 */ /* 0x000fe20000000000 */
[----:B------:R-:W-:Y:S01]  /*69f0*/  UIADD3 UR50, UR6, 0xa00, URZ ;  /* 0x00000a0006327890 */ /* 0x000fe2000fffe03f */
[----:B------:R-:W-:Y:S01]  /*6a00*/  ISETP.NE.AND P2, PT, R9, RZ, PT ;  /* 0x000000ff0900720c */ /* 0x000fe20003f45270 */
[----:B------:R-:W-:Y:S01]  /*6a10*/  UMOV UR51, 0x80000020 ;  /* 0x8000002000337882 */ /* 0x000fe20000000000 */
[----:B------:R-:W-:Y:S01]  /*6a20*/  UIADD3 UR46, UR6, 0xa02, URZ ;  /* 0x00000a02062e7890 */ /* 0x000fe2000fffe03f */
[----:B------:R-:W-:Y:S01]  /*6a30*/  UMOV UR34, UR7 ;  /* 0x0000000700227c82 */ /* 0x000fe20008000000 */
[----:B------:R-:W-:Y:S01]  /*6a40*/  UIADD3 UR7, UR6, 0x400, URZ ;  /* 0x0000040006077890 */ /* 0x000fe2000fffe03f */
[----:B------:R-:W-:Y:S01]  /*6a50*/  UMOV UR47, 0x80000020 ;  /* 0x80000020002f7882 */ /* 0x000fe20000000000 */
[----:B------:R-:W-:Y:S01]  /*6a60*/  UIADD3 UR42, UR6, 0xc00, URZ ;  /* 0x00000c00062a7890 */ /* 0x000fe2000fffe03f */
[----:B------:R-:W-:-:S04]  /*6a70*/  UMOV UR43, 0x80000020 ;  /* 0x80000020002b7882 */ /* 0x000fc80000000000 */
[----:B------:R-:W-:Y:S01]  /*6a80*/  UMOV UR30, UR7 ;  /* 0x00000007001e7c82 */ /* 0x000fe20008000000 */
[----:B------:R-:W-:-:S07]  /*6a90*/  UIADD3 UR7, UR6, 0x402, URZ ;  /* 0x0000040206077890 */ /* 0x000fce000fffe03f */
[----:B------:R-:W-:Y:S01]  /*6aa0*/  UMOV UR26, UR7 ;  /* 0x00000007001a7c82 */ /* 0x000fe20008000000 */
[----:B------:R-:W-:-:S07]  /*6ab0*/  UIADD3 UR7, UR6, 0x600, URZ ;  /* 0x0000060006077890 */ /* 0x000fce000fffe03f */
[----:B------:R-:W-:Y:S01]  /*6ac0*/  UMOV UR18, UR7 ;  /* 0x0000000700127c82 */ /* 0x000fe20008000000 */
[----:B------:R-:W-:Y:S02]  /*6ad0*/  UIADD3 UR7, UR6, 0x602, URZ ;  /* 0x0000060206077890 */ /* 0x000fe4000fffe03f */
[----:B------:R-:W-:Y:S01]  /*6ae0*/  UIADD3 UR6, UR6, 0xc02, URZ ;  /* 0x00000c0206067890 */ /* 0x000fe2000fffe03f */
[----:B------:R-:W-:Y:S02]  /*6af0*/  WARPGROUP.DEPBAR.LE gsb0, 0x0 ;  /* 0x00008000000079c5 */ /* 0x000fe40000010000 */
[----:B------:R-:W-:-:S06]  /*6b00*/  WARPGROUP.ARRIVE ;  /* 0x00000000000079c5 */ /* 0x000fcc0000000000 */
[----:B------:R-:W-:Y:S01]  /*6b10*/  HGMMA.64x128x16.F32 R24, gdesc[UR8], R24, gsb0 ;  /* 0x01e00000081879f0 */ /* 0x000fe20008000818 */
[----:B------:R-:W-:Y:S01]  /*6b20*/  R2UR UR8, R18 ;  /* 0x00000000120872ca */ /* 0x000fe200000e0000 */
[----:B------:R-:W-:Y:S01]  /*6b30*/  UMOV UR10, UR7 ;  /* 0x00000007000a7c82 */ /* 0x000fe20008000000 */
[----:B------:R-:W-:Y:S01]  /*6b40*/  R2UR UR9, R19 ;  /* 0x00000000130972ca */ /* 0x000fe200000e0000 */
[----:B------:R-:W-:Y:S01]  /*6b50*/  UMOV UR11, 0x80000020 ;  /* 0x80000020000b7882 */ /* 0x000fe20000000000 */
[----:B------:R-:W-:Y:S01]  /*6b60*/  UMOV UR7, 0x80000020 ;  /* 0x8000002000077882 */ /* 0x000fe20000000000 */
[----:B------:R-:W-:Y:S02]  /*6b70*/  WARPGROUP.DEPBAR.LE gsb0, 0x0 ;  /* 0x00008000000079c5 */ /* 0x000fe40000010000 */
[----:B------:R-:W-:-:S06]  /*6b80*/  WARPGROUP.ARRIVE ;  /* 0x00000000000079c5 */ /* 0x000fcc0000000000 */
[----:B------:R-:W-:Y:S01]  /*6b90*/  HGMMA.64x128x16.F32 R24, gdesc[UR20], R24, gsb0 ;  /* 0x01e00000141879f0 */ /* 0x000fe20008000818 */
[----:B------:R-:W-:Y:S02]  /*6ba0*/  R2UR UR23, R14 ;  /* 0x000000000e1772ca */ /* 0x000fe400000e0000 */
[----:B------:R-:W-:Y:S01]  /*6bb0*/  R2UR UR22, R17 ;  /* 0x00000000111672ca */ /* 0x000fe200000e0000 */
        /* <DEDUP_REMOVED lines=34> */
[----:B------:R-:W-:Y:S05]  /*6de0*/  @P2 BRA `(.L_x_26) ;  /* 0x0000000400002947 */ /* 0x000fea0003800000 */
[----:B------:R-:W-:-:S13]  /*6df0*/  ISETP.LT.OR P3, PT, R7, 0x1, !P0 ;  /* 0x000000010700780c */ /* 0x000fda0004761670 */
[----:B------:R-:W-:Y:S05]  /*6e00*/  @P3 BRA `(.L_x_27) ;  /* 0x0000000000f43947 */ /* 0x000fea0003800000 */
[----:B------:R-:W-:Y:S02]  /*6e10*/  LEA R14, R5, R2, 0x3 ;  /* 0x00000002050e7211 */ /* 0x000fe400078e18ff */
[----:B------:R-:W-:Y:S02]  /*6e20*/  SHF.L.U32 R17, R4, 0x1f, RZ ;  /* 0x0000001f04117819 */ /* 0x000fe400000006ff */
[----:B------:R-:W-:Y:S02]  /*6e30*/  ISETP.NE.AND P4, PT, R0, RZ, PT ;  /* 0x000000ff0000720c */ /* 0x000fe40003f85270 */
[----:B------:R-:W1:Y:S02]  /*6e40*/  SYNCS.PHASECHK.TRANS64.TRYWAIT P3, [R14+URZ+0x3f020], R17 ;  /* 0x03f020110e0075a7 */ /* 0x000e64000806017f */
[----:B-1----:R-:W-:Y:S09]  /*6e50*/  @!P3 BRA `(.L_x_28) ;  /* 0x000000c80014b947 */ /* 0x002ff20003800000 */
.L_x_91:
[----:B------:R-:W-:Y:S05]  /*6e60*/  @P4 BRA `(.L_x_29) ;  /* 0x0000000000144947 */ /* 0x000fea0003800000 */
[----:B------:R-:W-:Y:S02]  /*6e70*/  LOP3.LUT P3, RZ, R16, 0x1f, RZ, 0xc0, !PT ;  /* 0x0000001f10ff7812 */ /* 0x000fe4000786c0ff */
[----:B-1----:R-:W-:-:S04]  /*6e80*/  MOV R17, 0xe000 ;  /* 0x0000e00000117802 */ /* 0x002fc80000000f00 */
[----:B------:R2:W-:Y:S07]  /*6e90*/  SYNCS.ARRIVE.TRANS64 RZ, [R14+URZ+0x3f000], R17 ;  /* 0x03f000110eff79a7 */ /* 0x0005ee000800003f */
[----:B------:R-:W-:Y:S05]  /*6ea0*/  @!P3 BRA `(.L_x_29) ;  /* 0x000000000004b947 */ /* 0x000fea0003800000 */
[----:B------:R-:W-:Y:S01]  /*6eb0*/  BPT.TRAP 0x1 ;  /* 0x000000040000795c */ /* 0x000fe20000300000 */
.L_x_29:
[----:B-12---:R-:W-:Y:S01]  /*6ec0*/  IMAD R17, R5, 0xe000, R2 ;  /* 0x0000e00005117824 */ /* 0x006fe200078e0202 */
        /* <DEDUP_REMOVED lines=8> */
[----:B------:R-:W-:Y:S01]  /*6f50*/  VIADD R5, R5, 0x1 ;  /* 0x0000000105057836 */ /* 0x000fe20000000000 */
[----:B------:R-:W-:Y:S01]  /*6f60*/  UMOV UR34, URZ ;  /* 0x0000003f00227c82 */ /* 0x000fe20008000000 */
[----:B------:R-:W-:Y:S01]  /*6f70*/  UMOV UR26, 0x20 ;  /* 0x00000020001a7882 */ /* 0x000fe20000000000 */
[----:B------:R-:W-:Y:S01]  /*6f80*/  UMOV UR28, UR36 ;  /* 0x00000024001c7c82 */ /* 0x000fe20008000000 */
[----:B------:R-:W-:Y:S01]  /*6f90*/  UMOV UR29, UR37 ;  /* 0x00000025001d7c82 */ /* 0x000fe20008000000 */
[----:B------:R-:W-:Y:S01]  /*6fa0*/  USHF.L.U32 UR35, UR35, 0x7, URZ ;  /* 0x0000000723237899 */ /* 0x000fe2000800063f */
[----:B------:R-:W-:Y:S01]  /*6fb0*/  ISETP.NE.AND P3, PT, R5, 0x4, PT ;  /* 0x000000040500780c */ /* 0x000fe20003f65270 */
[----:B------:R-:W-:-:S02]  /*6fc0*/  UIADD3 UR33, UR33, 0x3f000, URZ ;  /* 0x0003f00021217890 */ /* 0x000fc4000fffe03f */
[----:B------:R-:W-:Y:S01]  /*6fd0*/  UIADD3 UR32, UR6, 0x7000, URZ ;  /* 0x0000700006207890 */ /* 0x000fe2000fffe03f */
[----:B------:R-:W-:Y:S01]  /*6fe0*/  SEL R17, RZ, 0x1, P3 ;  /* 0x00000001ff117807 */ /* 0x000fe20001800000 */
[----:B------:R-:W-:Y:S01]  /*6ff0*/  UIADD3 UR24, UR6, 0x9000, URZ ;  /* 0x0000900006187890 */ /* 0x000fe2000fffe03f */
[----:B------:R-:W-:Y:S01]  /*7000*/  SEL R5, R5, RZ, P3 ;  /* 0x000000ff05057207 */ /* 0x000fe20001800000 */
[----:B------:R-:W-:Y:S01]  /*7010*/  UIADD3 UR16, UR6, 0xb000, URZ ;  /* 0x0000b00006107890 */ /* 0x000fe2000fffe03f */
[----:B------:R-:W-:Y:S01]  /*7020*/  LOP3.LUT R4, R4, R17, RZ, 0x3c, !PT ;  /* 0x0000001104047212 */ /* 0x000fe200078e3cff */
[----:B------:R-:W-:Y:S01]  /*7030*/  UIADD3 UR8, UR6, 0xd000, URZ ;  /* 0x0000d00006087890 */ /* 0x000fe2000fffe03f */
[----:B------:R-:W-:Y:S01]  /*7040*/  UMOV UR25, UR33 ;  /* 0x0000002100197c82 */ /* 0x000fe20008000000 */
[----:B------:R-:W-:Y:S01]  /*7050*/  UMOV UR27, UR35 ;  /* 0x00000023001b7c82 */ /* 0x000fe20008000000 */
[----:B------:R-:W-:Y:S01]  /*7060*/  UMOV UR18, 0x40 ;  /* 0x0000004000127882 */ /* 0x000fe20000000000 */
[----:B------:R-:W-:Y:S01]  /*7070*/  UMOV UR20, UR36 ;  /* 0x0000002400147c82 */ /* 0x000fe20008000000 */
[----:B------:R-:W-:Y:S01]  /*7080*/  UMOV UR21, UR37 ;  /* 0x0000002500157c82 */ /* 0x000fe20008000000 */
        /* <DEDUP_REMOVED lines=12> */
[----:B------:R-:W-:Y:S01]  /*7150*/  UMOV UR26, 0x80 ;  /* 0x00000080001a7882 */ /* 0x000fe20000000000 */
[----:B--2---:R-:W-:-:S07]  /*7160*/  UIADD3 UR16, UR6, 0x11000, URZ ;  /* 0x0001100006107890 */ /* 0x004fce000fffe03f */
[----:B------:R1:W-:Y:S01]  /*7170*/  UTMALDG.4D [UR24], [UR38], desc[UR30] ;  /* 0x00001e18260075b4 */ /* 0x0003e20008019000 */
[----:B------:R-:W-:Y:S01]  /*7180*/  UMOV UR18, 0xa0 ;  /* 0x000000a000127882 */ /* 0x000fe20000000000 */
[----:B---3--:R-:W-:Y:S01]  /*7190*/  UIADD3 UR8, UR6, 0x13000, URZ ;  /* 0x0001300006087890 */ /* 0x008fe2000fffe03f */
[----:B------:R1:W-:Y:S01]  /*71a0*/  UTMALDG.4D [UR16], [UR38], desc[UR30] ;  /* 0x00001e10260075b4 */ /* 0x0003e20008019000 */
[----:B------:R-:W-:-:S07]  /*71b0*/  UMOV UR10, 0xc0 ;  /* 0x000000c0000a7882 */ /* 0x000fce0000000000 */
[----:B------:R1:W-:Y:S02]  /*71c0*/  UTMALDG.4D [UR8], [UR38], desc[UR30] ;  /* 0x00001e08260075b4 */ /* 0x0003e40008019000 */
[----:B-1----:R-:W-:Y:S01]  /*71d0*/  NOP ;  /* 0x0000000000007918 */ /* 0x002fe20000000000 */
.L_x_27:
[----:B------:R-:W-:-:S07]  /*71e0*/  IADD3 R7, R7, -0x1, RZ ;  /* 0xffffffff07077810 */ /* 0x000fce0007ffe0ff */
.L_x_26:
[----:B------:R-:W-:Y:S01]  /*71f0*/  IADD3 R15, R15, 0x1, RZ ;  /* 0x000000010f0f7810 */ /* 0x000fe20007ffe0ff */
[----:B------:R-:W-:Y:S05]  /*7200*/  WARPSYNC.ALL ;  /* 0x0000000000007948 */ /* 0x000fea0003800000 */
[----:B------:R-:W-:-:S04]  /*7210*/  ISETP.NE.AND P3, PT, R15, 0x4, PT ;  /* 0x000000040f00780c */ /* 0x000fc80003f65270 */
[----:B------:R-:W-:Y:S02]  /*7220*/  SEL R14, RZ, 0x1, P3 ;  /* 0x00000001ff0e7807 */ /* 0x000fe40001800000 */
[----:B------:R-:W-:Y:S02]  /*7230*/  SEL R15, R15, RZ, P3 ;  /* 0x000000ff0f0f7207 */ /* 0x000fe40001800000 */
[----:B------:R-:W-:Y:S02]  /*7240*/  LOP3.LUT R3, R3, R14, RZ, 0x3c, !PT ;  /* 0x0000000e03037212 */ /* 0x000fe400078e3cff */
        /* <DEDUP_REMOVED lines=55> */
[----:B------:R-:W-:Y:S02]  /*75c0*/  LEA R219, R15, R2, 0x3 ;  /* 0x000000020fdb7211 */ /* 0x000fe400078e18ff */
[----:B------:R-:W-:-:S02]  /*75d0*/  FMNMX R14, R80, R17, !PT ;  /* 0x00000011500e7209 */ /* 0x000fc40007800000 */
[----:B------:R-:W-:Y:S02]  /*75e0*/  SHF.L.U32 R218, R3, 0x1f, RZ ;  /* 0x0000001f03da7819 */ /* 0x000fe400000006ff */
[----:B------:R-:W-:-:S04]  /*75f0*/  FMNMX R17, R81, R14, !PT ;  /* 0x0000000e51117209 */ /* 0x000fc80007800000 */
[----:B------:R-:W-:Y:S02]  /*7600*/  FMNMX R14, R84, R17, !PT ;  /* 0x00000011540e7209 */ /* 0x000fe40007800000 */
[----:B------:R-:W-:Y:S02]  /*7610*/  FMNMX R17, R79, R212, !PT ;  /* 0x000000d44f117209 */ /* 0x000fe40007800000 */
[----:B------:R-:W-:Y:S02]  /*7620*/  FMNMX R14, R85, R14, !PT ;  /* 0x0000000e550e7209 */ /* 0x000fe40007800000 */
[----:B------:R-:W-:-:S03]  /*7630*/  FMNMX R212, R82, R17, !PT ;  /* 0x0000001152d47209 */ /* 0x000fc60007800000 */
[----:B------:R-:W1:Y:S01]  /*7640*/  SHFL.BFLY PT, R215, R14, 0x1, 0x1f ;  /* 0x0c201f000ed77f89 */ /* 0x000e6200000e0000 */
[----:B------:R-:W-:-:S04]  /*7650*/  FMNMX R17, R83, R212, !PT ;  /* 0x000000d453117209 */ /* 0x000fc80007800000 */
[----:B------:R-:W-:-:S04]  /*7660*/  FMNMX R212, R86, R17, !PT ;  /* 0x0000001156d47209 */ /* 0x000fc80007800000 */
[----:B------:R-:W-:-:S05]  /*7670*/  FMNMX R212, R87, R212, !PT ;  /* 0x000000d457d47209 */ /* 0x000fca0007800000 */
[----:B------:R-:W2:Y:S01]  /*7680*/  SHFL.BFLY PT, R17, R212, 0x1, 0x1f ;  /* 0x0c201f00d4117f89 */ /* 0x000ea200000e0000 */
[----:B-1----:R-:W-:Y:S01]  /*7690*/  FMNMX R215, R14, R215, !PT ;  /* 0x000000d70ed77209 */ /* 0x002fe20007800000 */
[----:B------:R-:W-:-:S04]  /*76a0*/  IMAD R14, R6, 0x8, R11 ;  /* 0x00000008060e7824 */ /* 0x000fc800078e020b */
[----:B------:R-:W1:Y:S01]  /*76b0*/  SHFL.BFLY PT, R216, R215, 0x2, 0x1f ;  /* 0x0c401f00d7d87f89 */ /* 0x000e6200000e0000 */
[----:B--2---:R-:W-:-:S05]  /*76c0*/  FMNMX R214, R212, R17, !PT ;  /* 0x00000011d4d67209 */ /* 0x004fca0007800000 */
[----:B------:R-:W2:Y:S01]  /*76d0*/  SHFL.BFLY PT, R217, R214, 0x2, 0x1f ;  /* 0x0c401f00d6d97f89 */ /* 0x000ea200000e0000 */
[----:B-1----:R-:W-:Y:S02]  /*76e0*/  FMNMX R17, R215, R216, !PT ;  /* 0x000000d8d7117209 */ /* 0x002fe40007800000 */
[----:B------:R-:W-:Y:S02]  /*76f0*/  PRMT R216, RZ, 0x654, R14 ;  /* 0x00000654ffd87816 */ /* 0x000fe4000000000e */
[C---:B------:R-:W-:Y:S02]  /*7700*/  FSETP.NEU.AND P3, PT, R17.reuse, -INF , PT ;  /* 0xff8000001100780b */ /* 0x040fe40003f6d000 */
[----:B------:R1:W-:Y:S02]  /*7710*/  SYNCS.ARRIVE.TRANS64.RED.A1T0 RZ, [R216+URZ], RZ ;  /* 0x000000ffd8ff79a7 */ /* 0x0003e4000810043f */
[----:B------:R-:W-:-:S05]  /*7720*/  FSEL R222, R17, RZ, P3 ;  /* 0x000000ff11de7208 */ /* 0x000fca0001800000 */
[----:B------:R-:W-:Y:S01]  /*7730*/  FADD R14, -R222, R213 ;  /* 0x000000d5de0e7221 */ /* 0x000fe20000000100 */
[----:B------:R-:W3:Y:S03]  /*7740*/  SYNCS.PHASECHK.TRANS64.TRYWAIT P4, [R219+URZ+0x3f000], R218 ;  /* 0x03f000dadb0075a7 */ /* 0x000ee6000808017f */
[----:B------:R-:W-:Y:S01]  /*7750*/  FMUL R212, R14, UR60 ;  /* 0x0000003c0ed47c20 */ /* 0x000fe20008400000 */
[----:B--2---:R-:W-:-:S04]  /*7760*/  FMNMX R14, R214, R217, !PT ;  /* 0x000000d9d60e7209 */ /* 0x004fc80007800000 */
[----:B------:R-:W-:Y:S02]  /*7770*/  FSETP.GEU.AND P5, PT, R212, -126, PT ;  /* 0xc2fc0000d400780b */ /* 0x000fe40003fae000 */
[----:B------:R-:W-:-:S04]  /*7780*/  FSETP.NEU.AND P3, PT, R14, -INF , PT ;  /* 0xff8000000e00780b */ /* 0x000fc80003f6d000 */
[----:B------:R-:W-:-:S05]  /*7790*/  FSEL R214, R14, RZ, P3 ;  /* 0x000000ff0ed67208 */ /* 0x000fca0001800000 */
[C---:B------:R-:W-:Y:S01]  /*77a0*/  FADD R213, -R214.reuse, R211 ;  /* 0x000000d3d6d57221 */ /* 0x040fe20000000100 */
[----:B------:R-:W-:Y:S01]  /*77b0*/  FMUL R211, R214, UR60 ;  /* 0x0000003cd6d37c20 */ /* 0x000fe20008400000 */
[----:B------:R-:W-:Y:S02]  /*77c0*/  @!P5 FMUL R212, R212, 0.5 ;  /* 0x3f000000d4d4d820 */ /* 0x000fe40000400000 */
[----:B------:R-:W-:Y:S01]  /*77d0*/  FMUL R213, R213, UR60 ;  /* 0x0000003cd5d57c20 */ /* 0x000fe20008400000 */
[--C-:B------:R-:W-:Y:S01]  /*77e0*/  FFMA R214, R26, UR60, -R211.reuse ;  /* 0x0000003c1ad67c23 */ /* 0x100fe200080008d3 */
[----:B------:R-:W-:Y:S01]  /*77f0*/  FFMA R215, R27, UR60, -R211 ;  /* 0x0000003c1bd77c23 */ /* 0x000fe200080008d3 */
[----:B------:R1:W2:Y:S02]  /*7800*/  MUFU.EX2 R26, R212 ;  /* 0x000000d4001a7308 */ /* 0x0002a40000000800 */
[----:B------:R-:W-:Y:S02]  /*7810*/  FSETP.GEU.AND P6, PT, R213, -126, PT ;  /* 0xc2fc0000d500780b */ /* 0x000fe40003fce000 */
[----:B------:R-:W-:Y:S01]  /*7820*/  FSETP.GEU.AND P3, PT, R214, -126, PT ;  /* 0xc2fc0000d600780b */ /* 0x000fe20003f6e000 */
[----:B-1-3--:R-:W-:-:S12]  /*7830*/  @!P4 BRA `(.L_x_30) ;  /* 0x000000bc00b0c947 */ /* 0x00afd80003800000 */
.L_x_92:
[--C-:B------:R-:W-:Y:S01]  /*7840*/  FFMA R212, R30, UR60, -R211.reuse ;  /* 0x0000003c1ed47c23 */ /* 0x100fe200080008d3 */
[----:B--2---:R-:W-:Y:S01]  /*7850*/  @!P5 FMUL R26, R26, R26 ;  /* 0x0000001a1a1ad220 */ /* 0x004fe20000400000 */
[----:B------:R-:W-:Y:S01]  /*7860*/  @!P6 FMUL R213, R213, 0.5 ;  /* 0x3f000000d5d5e820 */ /* 0x000fe20000400000 */
[--C-:B------:R-:W-:Y:S01]  /*7870*/  FFMA R31, R31, UR60, -R211.reuse ;  /* 0x0000003c1f1f7c23 */ /* 0x100fe200080008d3 */
[----:B------:R-:W-:Y:S01]  /*7880*/  @!P3 FMUL R214, R214, 0.5 ;  /* 0x3f000000d6d6b820 */ /* 0x000fe20000400000 */
[----:B------:R-:W-:Y:S01]  /*7890*/  FSETP.GEU.AND P5, PT, R212, -126, PT ;  /* 0xc2fc0000d400780b */ /* 0x000fe20003fae000 */
[----:B------:R-:W2:Y:S01]  /*78a0*/  MUFU.EX2 R216, R213 ;  /* 0x000000d500d87308 */ /* 0x000ea20000000800 */
[--C-:B------:R-:W-:Y:S01]  /*78b0*/  FFMA R38, R38, UR60, -R211.reuse ;  /* 0x0000003c26267c23 */ /* 0x100fe200080008d3 */
[--C-:B-1----:R-:W-:Y:S01]  /*78c0*/  FFMA R219, R34, UR60, -R211.reuse ;  /* 0x0000003c22db7c23 */ /* 0x102fe200080008d3 */
[--C-:B------:R-:W-:Y:S01]  /*78d0*/  FFMA R39, R39, UR60, -R211.reuse ;  /* 0x0000003c27277c23 */ /* 0x100fe200080008d3 */
[----:B------:R-:W-:Y:S01]  /*78e0*/  FSETP.GEU.AND P4, PT, R215, -126, PT ;  /* 0xc2fc0000d700780b */ /* 0x000fe20003f8e000 */
[----:B------:R-:W-:Y:S01]  /*78f0*/  FMUL R30, R222, UR60 ;  /* 0x0000003cde1e7c20 */ /* 0x000fe20008400000 */
[--C-:B------:R-:W-:Y:S01]  /*7900*/  FFMA R35, R35, UR60, -R211.reuse ;  /* 0x0000003c23237c23 */ /* 0x100fe200080008d3 */
[--C-:B------:R-:W-:Y:S01]  /*7910*/  FFMA R43, R43, UR60, -R211.reuse ;  /* 0x0000003c2b2b7c23 */ /* 0x100fe200080008d3 */
[----:B------:R-:W1:Y:S01]  /*7920*/  MUFU.EX2 R27, R214 ;  /* 0x000000d6001b7308 */ /* 0x000e620000000800 */
[--C-:B------:R-:W-:Y:S01]  /*7930*/  FFMA R28, R28, UR60, -R30.reuse ;  /* 0x0000003c1c1c7c23 */ /* 0x100fe2000800081e */
[--C-:B------:R-:W-:Y:S01]  /*7940*/  FFMA R34, R24, UR60, -R30.reuse ;  /* 0x0000003c18227c23 */ /* 0x100fe2000800081e */
[--C-:B------:R-:W-:Y:S01]  /*7950*/  FFMA R29, R29, UR60, -R30.reuse ;  /* 0x0000003c1d1d7c23 */ /* 0x100fe2000800081e */
[----:B------:R-:W-:Y:S01]  /*7960*/  @!P5 FMUL R212, R212, 0.5 ;  /* 0x3f000000d4d4d820 */ /* 0x000fe20000400000 */
[--C-:B------:R-:W-:Y:S01]  /*7970*/  FFMA R36, R36, UR60, -R30.reuse ;  /* 0x0000003c24247c23 */ /* 0x100fe2000800081e */
[--C-:B------:R-:W-:Y:S01]  /*7980*/  FFMA R32, R32, UR60, -R30.reuse ;  /* 0x0000003c20207c23 */ /* 0x100fe2000800081e */
[--C-:B------:R-:W-:Y:S01]  /*7990*/  FFMA R25, R25, UR60, -R30.reuse ;  /* 0x0000003c19197c23 */ /* 0x100fe2000800081e */
[----:B------:R-:W3:Y:S01]  /*79a0*/  MUFU.EX2 R217, R212 ;  /* 0x000000d400d97308 */ /* 0x000ee20000000800 */
[----:B--2---:R-:W-:Y:S01]  /*79b0*/  @!P6 FMUL R216, R216, R216 ;  /* 0x000000d8d8d8e220 */ /* 0x004fe20000400000 */
[----:B------:R-:W-:Y:S01]  /*79c0*/  FSETP.GEU.AND P6, PT, R31, -126, PT ;  /* 0xc2fc00001f00780b */ /* 0x000fe20003fce000 */
[----:B------:R-:W-:Y:S01]  /*79d0*/  @!P4 FMUL R215, R215, 0.5 ;  /* 0x3f000000d7d7c820 */ /* 0x000fe20000400000 */
[--C-:B------:R-:W-:Y:S01]  /*79e0*/  FFMA R37, R37, UR60, -R30.reuse ;  /* 0x0000003c25257c23 */ /* 0x100fe2000800081e */
[--C-:B------:R-:W-:Y:S01]  /*79f0*/  FFMA R33, R33, UR60, -R30.reuse ;  /* 0x0000003c21217c23 */ /* 0x100fe2000800081e */
[--C-:B------:R-:W-:Y:S01]  /*7a00*/  FFMA R46, R46, UR60, -R211.reuse ;  /* 0x0000003c2e2e7c23 */ /* 0x100fe200080008d3 */
[----:B------:R-:W-:Y:S01]  /*7a10*/  R2UR UR6, R15 ;  /* 0x000000000f0672ca */ /* 0x000fe200000e0000 */
[----:B------:R-:W2:Y:S01]  /*7a20*/  MUFU.EX2 R220, R215 ;  /* 0x000000d700dc7308 */ /* 0x000ea20000000800 */
[----:B-1----:R-:W-:Y:S01]  /*7a30*/  @!P3 FMUL R27, R27, R27 ;  /* 0x0000001b1b1bb220 */ /* 0x002fe20000400000 */
[----:B------:R-:W-:Y:S01]  /*7a40*/  FSETP.GEU.AND P3, PT, R219, -126, PT ;  /* 0xc2fc0000db00780b */ /* 0x000fe20003f6e000 */
[-C--:B------:R-:W-:Y:S01]  /*7a50*/  FMUL R184, R184, R26.reuse ;  /* 0x0000001ab8b87220 */ /* 0x080fe20000400000 */
[-C--:B------:R-:W-:Y:S01]  /*7a60*/  FMUL R185, R185, R26.reuse ;  /* 0x0000001ab9b97220 */ /* 0x080fe20000400000 */
[-C--:B------:R-:W-:Y:S01]  /*7a70*/  FMUL R188, R188, R26.reuse ;  /* 0x0000001abcbc7220 */ /* 0x080fe20000400000 */
[-C--:B------:R-:W-:Y:S01]  /*7a80*/  FMUL R189, R189, R26.reuse ;  /* 0x0000001abdbd7220 */ /* 0x080fe20000400000 */
[----:B------:R-:W-:Y:S01]  /*7a90*/  @!P6 FMUL R31, R31, 0.5 ;  /* 0x3f0000001f1fe820 */ /* 0x000fe20000400000 */
[-C--:B------:R-:W-:Y:S01]  /*7aa0*/  FMUL R192, R192, R26.reuse ;  /* 0x0000001ac0c07220 */ /* 0x080fe20000400000 */
[----:B---3--:R-:W-:Y:S01]  /*7ab0*/  @!P5 FMUL R217, R217, R217 ;  /* 0x000000d9d9d9d220 */ /* 0x008fe20000400000 */
[----:B------:R-:W-:Y:S01]  /*7ac0*/  FSETP.GEU.AND P5, PT, R38, -126, PT ;  /* 0xc2fc00002600780b */ /* 0x000fe20003fae000 */
[----:B------:R-:W1:Y:S01]  /*7ad0*/  MUFU.EX2 R218, R31 ;  /* 0x0000001f00da7308 */ /* 0x000e620000000800 */
[-C--:B------:R-:W-:Y:S01]  /*7ae0*/  FMUL R193, R193, R26.reuse ;  /* 0x0000001ac1c17220 */ /* 0x080fe20000400000 */
[-C--:B------:R-:W-:Y:S01]  /*7af0*/  FMUL R196, R196, R26.reuse ;  /* 0x0000001ac4c47220 */ /* 0x080fe20000400000 */
[-C--:B------:R-:W-:Y:S01]  /*7b00*/  FMUL R197, R197, R26.reuse ;  /* 0x0000001ac5c57220 */ /* 0x080fe20000400000 */
[----:B------:R-:W-:Y:S01]  /*7b10*/  @!P3 FMUL R219, R219, 0.5 ;  /* 0x3f000000dbdbb820 */ /* 0x000fe20000400000 */
[----:B------:R-:W-:Y:S01]  /*7b20*/  FMUL R168, R168, R26 ;  /* 0x0000001aa8a87220 */ /* 0x000fe20000400000 */
[----:B--2---:R-:W-:Y:S01]  /*7b30*/  @!P4 FMUL R220, R220, R220 ;  /* 0x000000dcdcdcc220 */ /* 0x004fe20000400000 */
[----:B------:R-:W-:Y:S01]  /*7b40*/  FSETP.GEU.AND P4, PT, R35, -126, PT ;  /* 0xc2fc00002300780b */ /* 0x000fe20003f8e000 */
[----:B------:R-:W2:Y:S01]  /*7b50*/  MUFU.EX2 R213, R219 ;  /* 0x000000db00d57308 */ /* 0x000ea20000000800 */
[-C--:B------:R-:W-:Y:S01]  /*7b60*/  FMUL R169, R169, R26.reuse ;  /* 0x0000001aa9a97220 */ /* 0x080fe20000400000 */
[-C--:B------:R-:W-:Y:S01]  /*7b70*/  FMUL R172, R172, R26.reuse ;  /* 0x0000001aacac7220 */ /* 0x080fe20000400000 */
[-C--:B------:R-:W-:Y:S01]  /*7b80*/  FMUL R173, R173, R26.reuse ;  /* 0x0000001aadad7220 */ /* 0x080fe20000400000 */
[----:B------:R-:W-:Y:S01]  /*7b90*/  @!P5 FMUL R38, R38, 0.5 ;  /* 0x3f0000002626d820 */ /* 0x000fe20000400000 */
[-C--:B------:R-:W-:Y:S01]  /*7ba0*/  FMUL R176, R176, R26.reuse ;  /* 0x0000001ab0b07220 */ /* 0x080fe20000400000 */
[-C--:B------:R-:W-:Y:S01]  /*7bb0*/  FMUL R177, R177, R26.reuse ;  /* 0x0000001ab1b17220 */ /* 0x080fe20000400000 */
[----:B------:R-:W-:Y:S01]  /*7bc0*/  FMUL R180, R180, R26 ;  /* 0x0000001ab4b47220 */ /* 0x000fe20000400000 */
[----:B------:R-:W3:Y:S01]  /*7bd0*/  MUFU.EX2 R212, R38 ;  /* 0x0000002600d47308 */ /* 0x000ee20000000800 */
[----:B-1----:R-:W-:Y:S01]  /*7be0*/  @!P6 FMUL R218, R218, R218 ;  /* 0x000000dadadae220 */ /* 0x002fe20000400000 */
[----:B------:R-:W-:Y:S01]  /*7bf0*/  FSETP.GEU.AND P6, PT, R39, -126, PT ;  /* 0xc2fc00002700780b */ /* 0x000fe20003fce000 */
[-C--:B------:R-:W-:Y:S01]  /*7c00*/  FMUL R181, R181, R26.reuse ;  /* 0x0000001ab5b57220 */ /* 0x080fe20000400000 */
[----:B------:R-:W-:Y:S01]  /*7c10*/  @!P4 FMUL R35, R35, 0.5 ;  /* 0x3f0000002323c820 */ /* 0x000fe20000400000 */
[-C--:B------:R-:W-:Y:S01]  /*7c20*/  FMUL R152, R152, R26.reuse ;  /* 0x0000001a98987220 */ /* 0x080fe20000400000 */
[-C--:B------:R-:W-:Y:S01]  /*7c30*/  FMUL R153, R153, R26.reuse ;  /* 0x0000001a99997220 */ /* 0x080fe20000400000 */
[-C--:B------:R-:W-:Y:S01]  /*7c40*/  FMUL R156, R156, R26.reuse ;  /* 0x0000001a9c9c7220 */ /* 0x080fe20000400000 */
[----:B------:R-:W1:Y:S01]  /*7c50*/  MUFU.EX2 R214, R35 ;  /* 0x0000002300d67308 */ /* 0x000e620000000800 */
[----:B--2---:R-:W-:Y:S01]  /*7c60*/  @!P3 FMUL R213, R213, R213 ;  /* 0x000000d5d5d5b220 */ /* 0x004fe20000400000 */
[----:B------:R-:W-:Y:S01]  /*7c70*/  FSETP.GEU.AND P3, PT, R34, -126, PT ;  /* 0xc2fc00002200780b */ /* 0x000fe20003f6e000 */
[-C--:B------:R-:W-:Y:S01]  /*7c80*/  FMUL R157, R157, R26.reuse ;  /* 0x0000001a9d9d7220 */ /* 0x080fe20000400000 */
[-C--:B------:R-:W-:Y:S01]  /*7c90*/  FMUL R160, R160, R26.reuse ;  /* 0x0000001aa0a07220 */ /* 0x080fe20000400000 */
[-C--:B------:R-:W-:Y:S01]  /*7ca0*/  FMUL R161, R161, R26.reuse ;  /* 0x0000001aa1a17220 */ /* 0x080fe20000400000 */
[-C--:B------:R-:W-:Y:S01]  /*7cb0*/  FMUL R164, R164, R26.reuse ;  /* 0x0000001aa4a47220 */ /* 0x080fe20000400000 */
[----:B------:R-:W-:Y:S01]  /*7cc0*/  @!P6 FMUL R39, R39, 0.5 ;  /* 0x3f0000002727e820 */ /* 0x000fe20000400000 */
[----:B------:R-:W-:Y:S01]  /*7cd0*/  FMUL R165, R165, R26 ;  /* 0x0000001aa5a57220 */ /* 0x000fe20000400000 */
[----:B---3--:R-:W-:Y:S01]  /*7ce0*/  @!P5 FMUL R212, R212, R212 ;  /* 0x000000d4d4d4d220 */ /* 0x008fe20000400000 */
[----:B------:R-:W-:Y:S01]  /*7cf0*/  FSETP.GEU.AND P5, PT, R28, -126, PT ;  /* 0xc2fc00001c00780b */ /* 0x000fe20003fae000 */
[----:B------:R-:W2:Y:S01]  /*7d00*/  MUFU.EX2 R31, R39 ;  /* 0x00000027001f7308 */ /* 0x000ea20000000800 */
[-C--:B------:R-:W-:Y:S01]  /*7d10*/  FMUL R136, R136, R26.reuse ;  /* 0x0000001a88887220 */ /* 0x080fe20000400000 */
[-C--:B------:R-:W-:Y:S01]  /*7d20*/  FMUL R137, R137, R26.reuse ;  /* 0x0000001a89897220 */ /* 0x080fe20000400000 */
[-C--:B------:R-:W-:Y:S01]  /*7d30*/  FMUL R140, R140, R26.reuse ;  /* 0x0000001a8c8c7220 */ /* 0x080fe20000400000 */
[----:B------:R-:W-:Y:S01]  /*7d40*/  @!P3 FMUL R34, R34, 0.5 ;  /* 0x3f0000002222b820 */ /* 0x000fe20000400000 */
[----:B------:R-:W-:Y:S01]  /*7d50*/  FMUL R141, R141, R26 ;  /* 0x0000001a8d8d7220 */ /* 0x000fe20000400000 */
[----:B-1----:R-:W-:Y:S01]  /*7d60*/  @!P4 FMUL R214, R214, R214 ;  /* 0x000000d6d6d6c220 */ /* 0x002fe20000400000 */
[----:B------:R-:W-:Y:S01]  /*7d70*/  FSETP.GEU.AND P4, PT, R25, -126, PT ;  /* 0xc2fc00001900780b */ /* 0x000fe20003f8e000 */
[----:B------:R-:W1:Y:S01]  /*7d80*/  MUFU.EX2 R219, R34 ;  /* 0x0000002200db7308 */ /* 0x000e620000000800 */
[-C--:B------:R-:W-:Y:S01]  /*7d90*/  FMUL R144, R144, R26.reuse ;  /* 0x0000001a90907220 */ /* 0x080fe20000400000 */
[-C--:B------:R-:W-:Y:S01]  /*7da0*/  FMUL R145, R145, R26.reuse ;  /* 0x0000001a91917220 */ /* 0x080fe20000400000 */
[-C--:B------:R-:W-:Y:S01]  /*7db0*/  FMUL R148, R148, R26.reuse ;  /* 0x0000001a94947220 */ /* 0x080fe20000400000 */
[----:B------:R-:W-:Y:S01]  /*7dc0*/  @!P5 FMUL R28, R28, 0.5 ;  /* 0x3f0000001c1cd820 */ /* 0x000fe20000400000 */
[-C--:B------:R-:W-:Y:S01]  /*7dd0*/  FMUL R149, R149, R26.reuse ;  /* 0x0000001a95957220 */ /* 0x080fe20000400000 */
[-C--:B------:R-:W-:Y:S01]  /*7de0*/  FMUL R120, R120, R26.reuse ;  /* 0x0000001a78787220 */ /* 0x080fe20000400000 */
[-C--:B------:R-:W-:Y:S01]  /*7df0*/  FMUL R121, R121, R26.reuse ;  /* 0x0000001a79797220 */ /* 0x080fe20000400000 */
[----:B------:R-:W3:Y:S01]  /*7e00*/  MUFU.EX2 R221, R28 ;  /* 0x0000001c00dd7308 */ /* 0x000ee20000000800 */
[----:B--2---:R-:W-:Y:S01]  /*7e10*/  @!P6 FMUL R31, R31, R31 ;  /* 0x0000001f1f1fe220 */ /* 0x004fe20000400000 */
[----:B------:R-:W-:Y:S01]  /*7e20*/  FSETP.GEU.AND P6, PT, R29, -126, PT ;  /* 0xc2fc00001d00780b */ /* 0x000fe20003fce000 */
[-C--:B------:R-:W-:Y:S01]  /*7e30*/  FMUL R124, R124, R26.reuse ;  /* 0x0000001a7c7c7220 */ /* 0x080fe20000400000 */
[----:B------:R-:W-:Y:S01]  /*7e40*/  @!P4 FMUL R25, R25, 0.5 ;  /* 0x3f0000001919c820 */ /* 0x000fe20000400000 */
[-C--:B------:R-:W-:Y:S01]  /*7e50*/  FMUL R125, R125, R26.reuse ;  /* 0x0000001a7d7d7220 */ /* 0x080fe20000400000 */
[-C--:B------:R-:W-:Y:S01]  /*7e60*/  FMUL R128, R128, R26.reuse ;  /* 0x0000001a80807220 */ /* 0x080fe20000400000 */
[-C--:B------:R-:W-:Y:S01]  /*7e70*/  FMUL R129, R129, R26.reuse ;  /* 0x0000001a81817220 */ /* 0x080fe20000400000 */
[----:B------:R2:W4:Y:S01]  /*7e80*/  MUFU.EX2 R24, R25 ;  /* 0x0000001900187308 */ /* 0x0005220000000800 */
        /* <DEDUP_REMOVED lines=10> */
[----:B------:R1:W3:Y:S01]  /*7f30*/  MUFU.EX2 R224, R29 ;  /* 0x0000001d00e07308 */ /* 0x0002e20000000800 */
[--C-:B--2---:R-:W-:Y:S01]  /*7f40*/  FFMA R25, R40, UR60, -R30.reuse ;  /* 0x0000003c28197c23 */ /* 0x104fe2000800081e */
[-C--:B------:R-:W-:Y:S01]  /*7f50*/  FMUL R109, R109, R26.reuse ;  /* 0x0000001a6d6d7220 */ /* 0x080fe20000400000 */
[-C--:B------:R-:W-:Y:S01]  /*7f60*/  FMUL R112, R112, R26.reuse ;  /* 0x0000001a70707220 */ /* 0x080fe20000400000 */
[----:B------:R-:W-:Y:S01]  /*7f70*/  @!P3 FMUL R32, R32, 0.5 ;  /* 0x3f0000002020b820 */ /* 0x000fe20000400000 */
[----:B------:R-:W-:Y:S01]  /*7f80*/  FMUL R113, R113, R26 ;  /* 0x0000001a71717220 */ /* 0x000fe20000400000 */
[----:B----4-:R-:W-:Y:S01]  /*7f90*/  @!P4 FMUL R24, R24, R24 ;  /* 0x000000181818c220 */ /* 0x010fe20000400000 */
[----:B------:R-:W-:Y:S01]  /*7fa0*/  FSETP.GEU.AND P4, PT, R33, -126, PT ;  /* 0xc2fc00002100780b */ /* 0x000fe20003f8e000 */
[----:B------:R2:W4:Y:S01]  /*7fb0*/  MUFU.EX2 R215, R32 ;  /* 0x0000002000d77308 */ /* 0x0005220000000800 */
[----:B-1----:R-:W-:Y:S01]  /*7fc0*/  FFMA R29, R41, UR60, -R30 ;  /* 0x0000003c291d7c23 */ /* 0x002fe2000800081e */
[-C--:B------:R-:W-:Y:S01]  /*7fd0*/  FMUL R116, R116, R26.reuse ;  /* 0x0000001a74747220 */ /* 0x080fe20000400000 */
[-C--:B------:R-:W-:Y:S01]  /*7fe0*/  FMUL R117, R117, R26.reuse ;  /* 0x0000001a75757220 */ /* 0x080fe20000400000 */
[----:B------:R-:W-:Y:S01]  /*7ff0*/  @!P5 FMUL R36, R36, 0.5 ;  /* 0x3f0000002424d820 */ /* 0x000fe20000400000 */
[-C--:B------:R-:W-:Y:S01]  /*8000*/  FMUL R88, R88, R26.reuse ;  /* 0x0000001a58587220 */ /* 0x080fe20000400000 */
[-C--:B------:R-:W-:Y:S01]  /*8010*/  FMUL R89, R89, R26.reuse ;  /* 0x0000001a59597220 */ /* 0x080fe20000400000 */
[----:B------:R-:W-:Y:S01]  /*8020*/  FMUL R92, R92, R26 ;  /* 0x0000001a5c5c7220 */ /* 0x000fe20000400000 */
[----:B------:R-:W1:Y:S01]  /*8030*/  MUFU.EX2 R41, R36 ;  /* 0x0000002400297308 */ /* 0x000e620000000800 */
[----:B---3--:R-:W-:Y:S01]  /*8040*/  @!P6 FMUL R224, R224, R224 ;  /* 0x000000e0e0e0e220 */ /* 0x008fe20000400000 */
[----:B------:R-:W-:Y:S01]  /*8050*/  FSETP.GEU.AND P6, PT, R37, -126, PT ;  /* 0xc2fc00002500780b */ /* 0x000fe20003fce000 */
[----:B--2---:R-:W-:Y:S01]  /*8060*/  FFMA R32, R42, UR60, -R211 ;  /* 0x0000003c2a207c23 */ /* 0x004fe200080008d3 */
[----:B------:R-:W-:Y:S01]  /*8070*/  @!P4 FMUL R33, R33, 0.5 ;  /* 0x3f0000002121c820 */ /* 0x000fe20000400000 */
[-C--:B------:R-:W-:Y:S01]  /*8080*/  FMUL R93, R93, R26.reuse ;  /* 0x0000001a5d5d7220 */ /* 0x080fe20000400000 */
[-C--:B------:R-:W-:Y:S01]  /*8090*/  FMUL R96, R96, R26.reuse ;  /* 0x0000001a60607220 */ /* 0x080fe20000400000 */
[-C--:B------:R-:W-:Y:S01]  /*80a0*/  FMUL R97, R97, R26.reuse ;  /* 0x0000001a61617220 */ /* 0x080fe20000400000 */
[----:B------:R-:W-:Y:S01]  /*80b0*/  MUFU.EX2 R222, R33 ;  /* 0x0000002100de7308 */ /* 0x000fe20000000800 */
[----:B----4-:R-:W-:Y:S01]  /*80c0*/  @!P3 FMUL R215, R215, R215 ;  /* 0x000000d7d7d7b220 */ /* 0x010fe20000400000 */
[----:B------:R-:W-:Y:S01]  /*80d0*/  FSETP.GEU.AND P3, PT, R25, -126, PT ;  /* 0xc2fc00001900780b */ /* 0x000fe20003f6e000 */
[-C--:B------:R-:W-:Y:S01]  /*80e0*/  FMUL R100, R100, R26.reuse ;  /* 0x0000001a64647220 */ /* 0x080fe20000400000 */
[----:B------:R-:W-:Y:S01]  /*80f0*/  FMUL R101, R101, R26 ;  /* 0x0000001a65657220 */ /* 0x000fe20000400000 */
[-C--:B------:R-:W-:Y:S01]  /*8100*/  FMUL R186, R186, R216.reuse ;  /* 0x000000d8baba7220 */ /* 0x080fe20000400000 */
[-C--:B------:R-:W-:Y:S01]  /*8110*/  FMUL R187, R187, R216.reuse ;  /* 0x000000d8bbbb7220 */ /* 0x080fe20000400000 */
[----:B------:R-:W-:Y:S01]  /*8120*/  @!P6 FMUL R37, R37, 0.5 ;  /* 0x3f0000002525e820 */ /* 0x000fe20000400000 */
[-C--:B------:R-:W-:Y:S01]  /*8130*/  FMUL R190, R190, R216.reuse ;  /* 0x000000d8bebe7220 */ /* 0x080fe20000400000 */
        /* <DEDUP_REMOVED lines=9> */
[----:B------:R-:W-:Y:S01]  /*81d0*/  UIMAD UR6, UR6, 0xe00, UR15 ;  /* 0x00000e00060678a4 */ /* 0x000fe2000f8e020f */
[----:B------:R2:W-:Y:S01]  /*81e0*/  MUFU.EX2 R39, R25 ;  /* 0x0000001900277308 */ /* 0x0005e20000000800 */
[----:B------:R-:W-:Y:S01]  /*81f0*/  UMOV UR7, 0x80000020 ;  /* 0x8000002000077882 */ /* 0x000fe20000000000 */
        /* <DEDUP_REMOVED lines=9> */
[----:B--2---:R-:W-:Y:S01]  /*8290*/  FFMA R25, R216, R12, R27 ;  /* 0x0000000cd8197223 */ /* 0x004fe2000000001b */
[-C--:B------:R-:W-:Y:S01]  /*82a0*/  FMUL R179, R179, R216.reuse ;  /* 0x000000d8b3b37220 */ /* 0x080fe20000400000 */
[-C--:B------:R-:W-:Y:S01]  /*82b0*/  FMUL R182, R182, R216.reuse ;  /* 0x000000d8b6b67220 */ /* 0x080fe20000400000 */
[-C--:B------:R-:W-:Y:S01]  /*82c0*/  FMUL R183, R183, R216.reuse ;  /* 0x000000d8b7b77220 */ /* 0x080fe20000400000 */
[----:B------:R-:W-:Y:S01]  /*82d0*/  UIADD3 UR8, UR6, 0x200, URZ ;  /* 0x0000020006087890 */ /* 0x000fe2000fffe03f */
[-C--:B------:R-:W-:Y:S01]  /*82e0*/  FMUL R154, R154, R216.reuse ;  /* 0x000000d89a9a7220 */ /* 0x080fe20000400000 */
[----:B------:R-:W-:Y:S01]  /*82f0*/  UMOV UR27, 0x80000020 ;  /* 0x80000020001b7882 */ /* 0x000fe20000000000 */
[-C--:B------:R-:W-:Y:S01]  /*8300*/  FMUL R155, R155, R216.reuse ;  /* 0x000000d89b9b7220 */ /* 0x080fe20000400000 */
[-C--:B------:R-:W-:Y:S01]  /*8310*/  FMUL R158, R158, R216.reuse ;  /* 0x000000d89e9e7220 */ /* 0x080fe20000400000 */
[-C--:B------:R-:W-:Y:S01]  /*8320*/  FMUL R159, R159, R216.reuse ;  /* 0x000000d89f9f7220 */ /* 0x080fe20000400000 */
[-C--:B------:R-:W-:Y:S01]  /*8330*/  FMUL R162, R162, R216.reuse ;  /* 0x000000d8a2a27220 */ /* 0x080fe20000400000 */
[----:B------:R-:W-:Y:S01]  /*8340*/  UMOV UR26, UR8 ;  /* 0x00000008001a7c82 */ /* 0x000fe20008000000 */
[----:B------:R-:W-:Y:S01]  /*8350*/  @!P6 FMUL R43, R43, 0.5 ;  /* 0x3f0000002b2be820 */ /* 0x000fe20000400000 */
[----:B------:R-:W-:Y:S01]  /*8360*/  FMUL R163, R163, R216 ;  /* 0x000000d8a3a37220 */ /* 0x000fe20000400000 */
[----:B---3--:R-:W-:Y:S01]  /*8370*/  @!P5 FMUL R42, R42, R42 ;  /* 0x0000002a2a2ad220 */ /* 0x008fe20000400000 */
[----:B------:R-:W-:Y:S01]  /*8380*/  FSETP.GEU.AND P5, PT, R46, -126, PT ;  /* 0xc2fc00002e00780b */ /* 0x000fe20003fae000 */
[----:B------:R1:W2:Y:S01]  /*8390*/  MUFU.EX2 R33, R43 ;  /* 0x0000002b00217308 */ /* 0x0002a20000000800 */
        /* <DEDUP_REMOVED lines=8> */
[----:B-1----:R-:W-:Y:S01]  /*8420*/  FFMA R43, R26, R13, R219 ;  /* 0x0000000d1a2b7223 */ /* 0x002fe200000000db */
[----:B------:R-:W-:Y:S01]  /*8430*/  FADD R26, R25, R220 ;  /* 0x000000dc191a7221 */ /* 0x000fe20000000000 */
[----:B------:R-:W-:Y:S01]  /*8440*/  F2FP.F16.F32.PACK_AB R25, R220, R27 ;  /* 0x0000001bdc19723e */ /* 0x000fe200000000ff */
[----:B------:R-:W-:Y:S01]  /*8450*/  @!P5 FMUL R46, R46, 0.5 ;  /* 0x3f0000002e2ed820 */ /* 0x000fe20000400000 */
[-C--:B------:R-:W-:Y:S01]  /*8460*/  FMUL R146, R146, R216.reuse ;  /* 0x000000d892927220 */ /* 0x080fe20000400000 */
[----:B------:R-:W-:Y:S01]  /*8470*/  FADD R27, R26, R217 ;  /* 0x000000d91a1b7221 */ /* 0x000fe20000000000 */
[----:B------:R-:W-:Y:S01]  /*8480*/  FADD R26, R43, R24 ;  /* 0x000000182b1a7221 */ /* 0x000fe20000000000 */
[----:B------:R1:W3:Y:S01]  /*8490*/  MUFU.EX2 R34, R46 ;  /* 0x0000002e00227308 */ /* 0x0002e20000000800 */
[----:B------:R-:W-:Y:S01]  /*84a0*/  F2FP.F16.F32.PACK_AB R24, R24, R219 ;  /* 0x000000db1818723e */ /* 0x000fe200000000ff */
[-C--:B------:R-:W-:Y:S01]  /*84b0*/  FMUL R147, R147, R216.reuse ;  /* 0x000000d893937220 */ /* 0x080fe20000400000 */
[----:B------:R-:W-:Y:S01]  /*84c0*/  FADD R43, R26, R221 ;  /* 0x000000dd1a2b7221 */ /* 0x000fe20000000000 */
[----:B------:R-:W-:Y:S01]  /*84d0*/  F2FP.F16.F32.PACK_AB R26, R224, R221 ;  /* 0x000000dde01a723e */ /* 0x000fe200000000ff */
[-C--:B------:R-:W-:Y:S01]  /*84e0*/  FMUL R150, R150, R216.reuse ;  /* 0x000000d896967220 */ /* 0x080fe20000400000 */
[-C--:B------:R-:W-:Y:S01]  /*84f0*/  FMUL R151, R151, R216.reuse ;  /* 0x000000d897977220 */ /* 0x080fe20000400000 */
[----:B------:R-:W-:Y:S01]  /*8500*/  UIADD3 UR12, UR6, 0x600, URZ ;  /* 0x00000600060c7890 */ /* 0x000fe2000fffe03f */
[-C--:B------:R-:W-:Y:S01]  /*8510*/  FMUL R122, R122, R216.reuse ;  /* 0x000000d87a7a7220 */ /* 0x080fe20000400000 */
[----:B-1----:R-:W-:Y:S01]  /*8520*/  FADD R46, R27, R218 ;  /* 0x000000da1b2e7221 */ /* 0x002fe20000000000 */
[----:B------:R-:W-:Y:S01]  /*8530*/  F2FP.F16.F32.PACK_AB R27, R218, R217 ;  /* 0x000000d9da1b723e */ /* 0x000fe200000000ff */
[-C--:B------:R-:W-:Y:S01]  /*8540*/  FMUL R123, R123, R216.reuse ;  /* 0x000000d87b7b7220 */ /* 0x080fe20000400000 */
[-C--:B------:R-:W-:Y:S01]  /*8550*/  FMUL R126, R126, R216.reuse ;  /* 0x000000d87e7e7220 */ /* 0x080fe20000400000 */
[-C--:B------:R-:W-:Y:S01]  /*8560*/  FMUL R127, R127, R216.reuse ;  /* 0x000000d87f7f7220 */ /* 0x080fe20000400000 */
[----:B------:R-:W-:Y:S01]  /*8570*/  WARPGROUP.ARRIVE ;  /* 0x00000000000079c5 */ /* 0x000fe20000000000 */
[-C--:B------:R-:W-:Y:S01]  /*8580*/  FMUL R130, R130, R216.reuse ;  /* 0x000000d882827220 */ /* 0x080fe20000400000 */
[-C--:B------:R-:W-:Y:S01]  /*8590*/  FMUL R131, R131, R216.reuse ;  /* 0x000000d883837220 */ /* 0x080fe20000400000 */
[-C--:B------:R-:W-:Y:S01]  /*85a0*/  FMUL R134, R134, R216.reuse ;  /* 0x000000d886867220 */ /* 0x080fe20000400000 */
[----:B------:R-:W-:Y:S01]  /*85b0*/  FMUL R135, R135, R216 ;  /* 0x000000d887877220 */ /* 0x000fe20000400000 */
[----:B------:R-:W-:-:S02]  /*85c0*/  UIADD3 UR16, UR6, 0x800, URZ ;  /* 0x0000080006107890 */ /* 0x000fc4000fffe03f */
[----:B------:R-:W-:Y:S01]  /*85d0*/  HGMMA.64x32x16.F32 R184, R24, gdesc[UR4].tnspB, R184, gsb0 ;  /* 0x4060000418b87df0 */ /* 0x000fe200080008b8 */
[-C--:B------:R-:W-:Y:S01]  /*85e0*/  FMUL R106, R106, R216.reuse ;  /* 0x000000d86a6a7220 */ /* 0x080fe20000400000 */
[-C--:B------:R-:W-:Y:S01]  /*85f0*/  FMUL R107, R107, R216.reuse ;  /* 0x000000d86b6b7220 */ /* 0x080fe20000400000 */
[-C--:B------:R-:W-:Y:S01]  /*8600*/  FMUL R110, R110, R216.reuse ;  /* 0x000000d86e6e7220 */ /* 0x080fe20000400000 */
[-C--:B------:R-:W-:Y:S01]  /*8610*/  FMUL R111, R111, R216.reuse ;  /* 0x000000d86f6f7220 */ /* 0x080fe20000400000 */
[-C--:B------:R-:W-:Y:S01]  /*8620*/  FMUL R114, R114, R216.reuse ;  /* 0x000000d872727220 */ /* 0x080fe20000400000 */
        /* <DEDUP_REMOVED lines=10> */
[-C--:B------:R-:W-:Y:S01]  /*86d0*/  FMUL R99, R99, R216.reuse ;  /* 0x000000d863637220 */ /* 0x080fe20000400000 */
[-C--:B------:R-:W-:Y:S01]  /*86e0*/  FMUL R102, R102, R216.reuse ;  /* 0x000000d866667220 */ /* 0x080fe20000400000 */
[----:B------:R-:W-:Y:S01]  /*86f0*/  FMUL R103, R103, R216 ;  /* 0x000000d867677220 */ /* 0x000fe20000400000 */
[----:B------:R-:W-:Y:S01]  /*8700*/  UIADD3 UR20, UR6, 0xc00, URZ ;  /* 0x00000c0006147890 */ /* 0x000fe2000fffe03f */
[----:B------:R-:W-:Y:S01]  /*8710*/  @!P4 FMUL R222, R222, R222 ;  /* 0x000000dededec220 */ /* 0x000fe20000400000 */
[----:B------:R-:W-:Y:S01]  /*8720*/  FSETP.GEU.AND P4, PT, R29, -126, PT ;  /* 0xc2fc00001d00780b */ /* 0x000fe20003f8e000 */
[--C-:B------:R-:W-:Y:S01]  /*8730*/  FFMA R45, R45, UR60, -R30.reuse ;  /* 0x0000003c2d2d7c23 */ /* 0x100fe2000800081e */
[----:B------:R-:W-:Y:S01]  /*8740*/  FFMA R35, R48, UR60, -R30 ;  /* 0x0000003c30237c23 */ /* 0x000fe2000800081e */
[----:B------:R-:W-:Y:S01]  /*8750*/  FADD R48, R43, R224 ;  /* 0x000000e02b307221 */ /* 0x000fe20000000000 */
[--C-:B------:R-:W-:Y:S01]  /*8760*/  FFMA R37, R47, UR60, -R211.reuse ;  /* 0x0000003c2f257c23 */ /* 0x100fe200080008d3 */
[--C-:B------:R-:W-:Y:S01]  /*8770*/  FFMA R47, R54, UR60, -R211.reuse ;  /* 0x0000003c362f7c23 */ /* 0x100fe200080008d3 */
[----:B------:R-:W-:Y:S01]  /*8780*/  UIADD3 UR8, UR6, 0x40, URZ ;  /* 0x0000004006087890 */ /* 0x000fe2000fffe03f */
[--C-:B------:R-:W-:Y:S01]  /*8790*/  FFMA R44, R44, UR60, -R30.reuse ;  /* 0x0000003c2c2c7c23 */ /* 0x100fe2000800081e */
[----:B------:R-:W-:Y:S01]  /*87a0*/  UIADD3 UR24, UR6, 0xc40, URZ ;  /* 0x00000c4006187890 */ /* 0x000fe2000fffe03f */
[----:B--2---:R-:W-:Y:S01]  /*87b0*/  @!P6 FMUL R33, R33, R33 ;  /* 0x000000212121e220 */ /* 0x004fe20000400000 */
[----:B------:R-:W-:Y:S01]  /*87c0*/  FSETP.GEU.AND P6, PT, R37, -126, PT ;  /* 0xc2fc00002500780b */ /* 0x000fe20003fce000 */
[----:B------:R-:W-:Y:S01]  /*87d0*/  @!P3 FMUL R39, R39, R39 ;  /* 0x000000272727b220 */ /* 0x000fe20000400000 */
[----:B------:R-:W-:Y:S01]  /*87e0*/  FSETP.GEU.AND P3, PT, R44, -126, PT ;  /* 0xc2fc00002c00780b */ /* 0x000fe20003f6e000 */
[----:B------:R-:W-:Y:S01]  /*87f0*/  @!P4 FMUL R29, R29, 0.5 ;  /* 0x3f0000001d1dc820 */ /* 0x000fe20000400000 */
[----:B---3--:R-:W-:Y:S01]  /*8800*/  @!P5 FMUL R34, R34, R34 ;  /* 0x000000222222d220 */ /* 0x008fe20000400000 */
[--C-:B------:R-:W-:Y:S01]  /*8810*/  FFMA R32, R49, UR60, -R30.reuse ;  /* 0x0000003c31207c23 */ /* 0x100fe2000800081e */
[--C-:B------:R-:W-:Y:S01]  /*8820*/  FFMA R50, R50, UR60, -R211.reuse ;  /* 0x0000003c32327c23 */ /* 0x100fe200080008d3 */
[----:B------:R-:W1:Y:S01]  /*8830*/  MUFU.EX2 R28, R29 ;  /* 0x0000001d001c7308 */ /* 0x000e620000000800 */
[--C-:B------:R-:W-:Y:S01]  /*8840*/  FFMA R51, R51, UR60, -R211.reuse ;  /* 0x0000003c33337c23 */ /* 0x100fe200080008d3 */
[--C-:B------:R-:W-:Y:S01]  /*8850*/  FFMA R38, R52, UR60, -R30.reuse ;  /* 0x0000003c34267c23 */ /* 0x100fe2000800081e */
[--C-:B------:R-:W-:Y:S01]  /*8860*/  FFMA R57, R57, UR60, -R30.reuse ;  /* 0x0000003c39397c23 */ /* 0x100fe2000800081e */
[----:B------:R-:W-:Y:S01]  /*8870*/  FSETP.GEU.AND P5, PT, R50, -126, PT ;  /* 0xc2fc00003200780b */ /* 0x000fe20003fae000 */
[----:B------:R-:W-:Y:S01]  /*8880*/  FFMA R43, R56, UR60, -R30 ;  /* 0x0000003c382b7c23 */ /* 0x000fe2000800081e */
[----:B------:R-:W-:Y:S01]  /*8890*/  @!P6 FMUL R37, R37, 0.5 ;  /* 0x3f0000002525e820 */ /* 0x000fe20000400000 */
[--C-:B------:R-:W-:Y:S01]  /*88a0*/  FFMA R58, R58, UR60, -R211.reuse ;  /* 0x0000003c3a3a7c23 */ /* 0x100fe200080008d3 */
[----:B------:R-:W-:Y:S01]  /*88b0*/  @!P3 FMUL R44, R44, 0.5 ;  /* 0x3f0000002c2cb820 */ /* 0x000fe20000400000 */
[--C-:B------:R-:W-:Y:S01]  /*88c0*/  FFMA R49, R59, UR60, -R211.reuse ;  /* 0x0000003c3b317c23 */ /* 0x100fe200080008d3 */
[--C-:B------:R-:W-:Y:S01]  /*88d0*/  FFMA R52, R62, UR60, -R211.reuse ;  /* 0x0000003c3e347c23 */ /* 0x100fe200080008d3 */
[----:B------:R-:W-:Y:S01]  /*88e0*/  FFMA R63, R63, UR60, -R211 ;  /* 0x0000003c3f3f7c23 */ /* 0x000fe200080008d3 */
[----:B------:R-:W-:-:S02]  /*88f0*/  WARPGROUP.DEPBAR.LE gsb0, 0x0 ;  /* 0x00008000000079c5 */ /* 0x000fc40000010000 */
[----:B------:R-:W-:Y:S01]  /*8900*/  WARPGROUP.ARRIVE ;  /* 0x00000000000079c5 */ /* 0x000fe20000000000 */
[----:B------:R2:W3:Y:S01]  /*8910*/  MUFU.EX2 R36, R44 ;  /* 0x0000002c00247308 */ /* 0x0004e20000000800 */
[--C-:B------:R-:W-:Y:S01]  /*8920*/  FFMA R64, R64, UR60, -R30.reuse ;  /* 0x0000003c40407c23 */ /* 0x100fe2000800081e */
[----:B-1----:R-:W-:Y:S01]  /*8930*/  @!P4 FMUL R28, R28, R28 ;  /* 0x0000001c1c1cc220 */ /* 0x002fe20000400000 */
[----:B------:R-:W-:Y:S01]  /*8940*/  FSETP.GEU.AND P4, PT, R45, -126, PT ;  /* 0xc2fc00002d00780b */ /* 0x000fe20003f8e000 */
[----:B------:R-:W-:Y:S01]  /*8950*/  @!P5 FMUL R50, R50, 0.5 ;  /* 0x3f0000003232d820 */ /* 0x000fe20000400000 */
[----:B------:R-:W-:Y:S01]  /*8960*/  HGMMA.64x32x16.F32 R168, R24, gdesc[UR24].tnspB, R168, gsb0 ;  /* 0x4060001818a87df0 */ /* 0x000fe200080008a8 */
[----:B------:R-:W-:Y:S01]  /*8970*/  UMOV UR26, UR8 ;  /* 0x00000008001a7c82 */ /* 0x000fe20008000000 */
[----:B------:R-:W-:Y:S01]  /*8980*/  UMOV UR27, 0x80000020 ;  /* 0x80000020001b7882 */ /* 0x000fe20000000000 */
[----:B------:R-:W1:Y:S01]  /*8990*/  MUFU.EX2 R37, R37 ;  /* 0x0000002500257308 */ /* 0x000e620000000800 */
[----:B------:R-:W-:Y:S01]  /*89a0*/  UIADD3 UR8, UR6, 0x80, URZ ;  /* 0x0000008006087890 */ /* 0x000fe2000fffe03f */
[--C-:B--2---:R-:W-:Y:S01]  /*89b0*/  FFMA R44, R55, UR60, -R211.reuse ;  /* 0x0000003c372c7c23 */ /* 0x104fe200080008d3 */
[--C-:B------:R-:W-:Y:S01]  /*89c0*/  FFMA R55, R66, UR60, -R211.reuse ;  /* 0x0000003c42377c23 */ /* 0x100fe200080008d3 */
[--C-:B------:R-:W-:Y:S01]  /*89d0*/  FFMA R67, R67, UR60, -R211.reuse ;  /* 0x0000003c43437c23 */ /* 0x100fe200080008d3 */
[--C-:B------:R-:W-:Y:S01]  /*89e0*/  FFMA R68, R68, UR60, -R30.reuse ;  /* 0x0000003c44447c23 */ /* 0x100fe2000800081e */
[--C-:B------:R-:W-:Y:S01]  /*89f0*/  FFMA R69, R69, UR60, -R30.reuse ;  /* 0x0000003c45457c23 */ /* 0x100fe2000800081e */
[--C-:B------:R-:W-:Y:S01]  /*8a00*/  FFMA R71, R71, UR60, -R211.reuse ;  /* 0x0000003c47477c23 */ /* 0x100fe200080008d3 */
[----:B------:R-:W-:Y:S01]  /*8a10*/  @!P4 FMUL R45, R45, 0.5 ;  /* 0x3f0000002d2dc820 */ /* 0x000fe20000400000 */
[----:B---3--:R-:W-:Y:S01]  /*8a20*/  @!P3 FMUL R36, R36, R36 ;  /* 0x000000242424b220 */ /* 0x008fe20000400000 */
[----:B------:R-:W-:Y:S01]  /*8a30*/  FSETP.GEU.AND P3, PT, R35, -126, PT ;  /* 0xc2fc00002300780b */ /* 0x000fe20003f6e000 */
[----:B------:R2:W3:Y:S01]  /*8a40*/  MUFU.EX2 R13, R50 ;  /* 0x00000032000d7308 */ /* 0x0004e20000000800 */
[--C-:B------:R-:W-:Y:S01]  /*8a50*/  FFMA R72, R72, UR60, -R30.reuse ;  /* 0x0000003c48487c23 */ /* 0x100fe2000800081e */
[--C-:B------:R-:W-:Y:S01]  /*8a60*/  FFMA R73, R73, UR60, -R30.reuse ;  /* 0x0000003c49497c23 */ /* 0x100fe2000800081e */
[--C-:B------:R-:W-:Y:S01]  /*8a70*/  FFMA R77, R77, UR60, -R30.reuse ;  /* 0x0000003c4d4d7c23 */ /* 0x100fe2000800081e */
[--C-:B------:R-:W-:Y:S01]  /*8a80*/  FFMA R78, R78, UR60, -R211.reuse ;  /* 0x0000003c4e4e7c23 */ /* 0x100fe200080008d3 */
[--C-:B------:R-:W-:Y:S01]  /*8a90*/  FFMA R79, R79, UR60, -R211.reuse ;  /* 0x0000003c4f4f7c23 */ /* 0x100fe200080008d3 */
[----:B-1----:R-:W-:Y:S01]  /*8aa0*/  @!P6 FMUL R37, R37, R37 ;  /* 0x000000252525e220 */ /* 0x002fe20000400000 */
[----:B------:R-:W-:Y:S01]  /*8ab0*/  FSETP.GEU.AND P6, PT, R51, -126, PT ;  /* 0xc2fc00003300780b */ /* 0x000fe20003fce000 */
[----:B------:R1:W4:Y:S01]  /*8ac0*/  MUFU.EX2 R29, R45 ;  /* 0x0000002d001d7308 */ /* 0x0003220000000800 */
[--C-:B--2---:R-:W-:Y:S01]  /*8ad0*/  FFMA R50, R61, UR60, -R30.reuse ;  /* 0x0000003c3d327c23 */ /* 0x104fe2000800081e */
[--C-:B------:R-:W-:Y:S01]  /*8ae0*/  FFMA R80, R80, UR60, -R30.reuse ;  /* 0x0000003c50507c23 */ /* 0x100fe2000800081e */
[--C-:B------:R-:W-:Y:S01]  /*8af0*/  FFMA R82, R82, UR60, -R211.reuse ;  /* 0x0000003c52527c23 */ /* 0x100fe200080008d3 */
[----:B------:R-:W-:Y:S01]  /*8b00*/  @!P3 FMUL R35, R35, 0.5 ;  /* 0x3f0000002323b820 */ /* 0x000fe20000400000 */
[--C-:B------:R-:W-:Y:S01]  /*8b10*/  FFMA R81, R81, UR60, -R30.reuse ;  /* 0x0000003c51517c23 */ /* 0x100fe2000800081e */
[--C-:B------:R-:W-:Y:S01]  /*8b20*/  FFMA R83, R83, UR60, -R211.reuse ;  /* 0x0000003c53537c23 */ /* 0x100fe200080008d3 */
[--C-:B------:R-:W-:Y:S01]  /*8b30*/  FFMA R84, R84, UR60, -R30.reuse ;  /* 0x0000003c54547c23 */ /* 0x100fe2000800081e */
[--C-:B------:R-:W-:Y:S01]  /*8b40*/  FFMA R86, R86, UR60, -R211.reuse ;  /* 0x0000003c56567c23 */ /* 0x100fe200080008d3 */
[----:B-1----:R-:W-:Y:S01]  /*8b50*/  FFMA R45, R53, UR60, -R30 ;  /* 0x0000003c352d7c23 */ /* 0x002fe2000800081e */
[----:B------:R-:W1:Y:S01]  /*8b60*/  MUFU.EX2 R35, R35 ;  /* 0x0000002300237308 */ /* 0x000e620000000800 */
[----:B---3--:R-:W-:Y:S01]  /*8b70*/  @!P5 FMUL R13, R13, R13 ;  /* 0x0000000d0d0dd220 */ /* 0x008fe20000400000 */
[----:B------:R-:W-:Y:S01]  /*8b80*/  @!P6 FMUL R51, R51, 0.5 ;  /* 0x3f0000003333e820 */ /* 0x000fe20000400000 */
[----:B------:R-:W-:Y:S01]  /*8b90*/  FSETP.GEU.AND P5, PT, R47, -126, PT ;  /* 0xc2fc00002f00780b */ /* 0x000fe20003fae000 */
[----:B------:R-:W-:Y:S01]  /*8ba0*/  FFMA R87, R87, UR60, -R211 ;  /* 0x0000003c57577c23 */ /* 0x000fe200080008d3 */
[----:B------:R-:W-:Y:S01]  /*8bb0*/  UMOV UR7, 0x80000020 ;  /* 0x8000002000077882 */ /* 0x000fe20000000000 */
[----:B------:R-:W-:Y:S01]  /*8bc0*/  IADD3 R6, R6, 0x1, RZ ;  /* 0x0000000106067810 */ /* 0x000fe20007ffe0ff */
[----:B----4-:R-:W-:Y:S01]  /*8bd0*/  @!P4 FMUL R29, R29, R29 ;  /* 0x0000001d1d1dc220 */ /* 0x010fe20000400000 */
[----:B------:R-:W-:Y:S01]  /*8be0*/  FSETP.GEU.AND P4, PT, R32, -126, PT ;  /* 0xc2fc00002000780b */ /* 0x000fe20003f8e000 */
[----:B------:R2:W3:Y:S01]  /*8bf0*/  MUFU.EX2 R12, R51 ;  /* 0x00000033000c7308 */ /* 0x0004e20000000800 */
[----:B------:R-:W-:-:S06]  /*8c00*/  IADD3 R15, R15, 0x1, RZ ;  /* 0x000000010f0f7810 */ /* 0x000fcc0007ffe0ff */
[----:B------:R-:W-:Y:S01]  /*8c10*/  @!P5 FMUL R47, R47, 0.5 ;  /* 0x3f0000002f2fd820 */ /* 0x000fe20000400000 */
[----:B-1----:R-:W-:Y:S01]  /*8c20*/  @!P3 FMUL R35, R35, R35 ;  /* 0x000000232323b220 */ /* 0x002fe20000400000 */
[----:B------:R-:W-:Y:S02]  /*8c30*/  WARPGROUP.DEPBAR.LE gsb0, 0x0 ;  /* 0x00008000000079c5 */ /* 0x000fe40000010000 */
[----:B------:R-:W-:Y:S01]  /*8c40*/  WARPGROUP.ARRIVE ;  /* 0x00000000000079c5 */ /* 0x000fe20000000000 */
[----:B------:R-:W-:Y:S01]  /*8c50*/  @!P4 FMUL R32, R32, 0.5 ;  /* 0x3f0000002020c820 */ /* 0x000fe20000400000 */
[----:B------:R-:W-:Y:S01]  /*8c60*/  FSETP.GEU.AND P3, PT, R38, -126, PT ;  /* 0xc2fc00002600780b */ /* 0x000fe20003f6e000 */
[----:B------:R-:W1:Y:S01]  /*8c70*/  MUFU.EX2 R47, R47 ;  /* 0x0000002f002f7308 */ /* 0x000e620000000800 */
[----:B--2---:R-:W-:Y:S02]  /*8c80*/  FFMA R51, R60, UR60, -R30 ;  /* 0x0000003c3c337c23 */ /* 0x004fe4000800081e */
[----:B------:R-:W-:Y:S01]  /*8c90*/  HGMMA.64x32x16.F32 R152, R24, gdesc[UR8].tnspB, R152, gsb0 ;  /* 0x4060000818987df0 */ /* 0x000fe20008000898 */
[----:B------:R-:W-:Y:S01]  /*8ca0*/  UMOV UR10, UR12 ;  /* 0x0000000c000a7c82 */ /* 0x000fe20008000000 */
[----:B------:R-:W-:Y:S01]  /*8cb0*/  UMOV UR11, 0x80000020 ;  /* 0x80000020000b7882 */ /* 0x000fe20000000000 */
[----:B------:R-:W-:Y:S01]  /*8cc0*/  UIADD3 UR12, UR6, 0x440, URZ ;  /* 0x00000440060c7890 */ /* 0x000fe2000fffe03f */
[----:B---3--:R-:W-:Y:S01]  /*8cd0*/  @!P6 FMUL R12, R12, R12 ;  /* 0x0000000c0c0ce220 */ /* 0x008fe20000400000 */
[----:B------:R-:W2:Y:S01]  /*8ce0*/  MUFU.EX2 R32, R32 ;  /* 0x0000002000207308 */ /* 0x000ea20000000800 */
[----:B------:R-:W-:-:S03]  /*8cf0*/  FSETP.GEU.AND P6, PT, R44, -126, PT ;  /* 0xc2fc00002c00780b */ /* 0x000fc60003fce000 */
[----:B------:R-:W-:Y:S01]  /*8d00*/  @!P3 FMUL R38, R38, 0.5 ;  /* 0x3f0000002626b820 */ /* 0x000fe20000400000 */
[----:B-1----:R-:W-:-:S05]  /*8d10*/  @!P5 FMUL R47, R47, R47 ;  /* 0x0000002f2f2fd220 */ /* 0x002fca0000400000 */
[----:B------:R-:W1:Y:S01]  /*8d20*/  MUFU.EX2 R38, R38 ;  /* 0x0000002600267308 */ /* 0x000e620000000800 */
[----:B------:R-:W-:-:S03]  /*8d30*/  FSETP.GEU.AND P5, PT, R58, -126, PT ;  /* 0xc2fc00003a00780b */ /* 0x000fc60003fae000 */
[----:B------:R-:W-:Y:S01]  /*8d40*/  @!P6 FMUL R44, R44, 0.5 ;  /* 0x3f0000002c2ce820 */ /* 0x000fe20000400000 */
[----:B--2---:R-:W-:Y:S01]  /*8d50*/  @!P4 FMUL R32, R32, R32 ;  /* 0x000000202020c220 */ /* 0x004fe20000400000 */
[----:B------:R-:W-:-:S04]  /*8d60*/  FSETP.GEU.AND P4, PT, R45, -126, PT ;  /* 0xc2fc00002d00780b */ /* 0x000fc80003f8e000 */
[----:B------:R-:W2:Y:S04]  /*8d70*/  MUFU.EX2 R44, R44 ;  /* 0x0000002c002c7308 */ /* 0x000ea80000000800 */
[----:B------:R-:W-:Y:S01]  /*8d80*/  @!P5 FMUL R58, R58, 0.5 ;  /* 0x3f0000003a3ad820 */ /* 0x000fe20000400000 */
[----:B-1----:R-:W-:Y:S01]  /*8d90*/  @!P3 FMUL R38, R38, R38 ;  /* 0x000000262626b220 */ /* 0x002fe20000400000 */
[----:B------:R-:W-:-:S03]  /*8da0*/  FSETP.GEU.AND P3, PT, R43, -126, PT ;  /* 0xc2fc00002b00780b */ /* 0x000fc60003f6e000 */
[----:B------:R-:W-:-:S06]  /*8db0*/  @!P4 FMUL R45, R45, 0.5 ;  /* 0x3f0000002d2dc820 */ /* 0x000fcc0000400000 */
[----:B------:R-:W1:Y:S01]  /*8dc0*/  MUFU.EX2 R45, R45 ;  /* 0x0000002d002d7308 */ /* 0x000e620000000800 */
[----:B--2---:R-:W-:Y:S01]  /*8dd0*/  @!P6 FMUL R44, R44, R44 ;  /* 0x0000002c2c2ce220 */ /* 0x004fe20000400000 */
[----:B------:R-:W-:Y:S02]  /*8de0*/  FSETP.GEU.AND P6, PT, R49, -126, PT ;  /* 0xc2fc00003100780b */ /* 0x000fe40003fce000 */
[----:B------:R-:W-:Y:S01]  /*8df0*/  @!P3 FMUL R43, R43, 0.5 ;  /* 0x3f0000002b2bb820 */ /* 0x000fe20000400000 */
[----:B------:R-:W-:Y:S02]  /*8e00*/  WARPGROUP.DEPBAR.LE gsb0, 0x0 ;  /* 0x00008000000079c5 */ /* 0x000fe40000010000 */
[----:B------:R-:W-:-:S03]  /*8e10*/  WARPGROUP.ARRIVE ;  /* 0x00000000000079c5 */ /* 0x000fc60000000000 */
[----:B------:R-:W2:Y:S05]  /*8e20*/  MUFU.EX2 R43, R43 ;  /* 0x0000002b002b7308 */ /* 0x000eaa0000000800 */
[----:B------:R-:W-:Y:S01]  /*8e30*/  @!P6 FMUL R49, R49, 0.5 ;  /* 0x3f0000003131e820 */ /* 0x000fe20000400000 */
[----:B------:R-:W-:Y:S01]  /*8e40*/  HGMMA.64x32x16.F32 R136, R24, gdesc[UR8].tnspB, R136, gsb0 ;  /* 0x4060000818887df0 */ /* 0x000fe20008000888 */
[----:B------:R-:W-:Y:S01]  /*8e50*/  UMOV UR10, UR16 ;  /* 0x00000010000a7c82 */ /* 0x000fe20008000000 */
[----:B------:R-:W-:Y:S01]  /*8e60*/  UMOV UR11, 0x80000020 ;  /* 0x80000020000b7882 */ /* 0x000fe20000000000 */
[----:B------:R-:W-:Y:S01]  /*8e70*/  UIADD3 UR16, UR6, 0x640, URZ ;  /* 0x0000064006107890 */ /* 0x000fe2000fffe03f */
[----:B-1----:R-:W-:Y:S01]  /*8e80*/  @!P4 FMUL R45, R45, R45 ;  /* 0x0000002d2d2dc220 */ /* 0x002fe20000400000 */
[----:B------:R-:W-:Y:S01]  /*8e90*/  FSETP.GEU.AND P4, PT, R57, -126, PT ;  /* 0xc2fc00003900780b */ /* 0x000fe20003f8e000 */
[----:B------:R-:W1:Y:S01]  /*8ea0*/  MUFU.EX2 R49, R49 ;  /* 0x0000003100317308 */ /* 0x000e620000000800 */
[----:B--2---:R-:W-:Y:S01]  /*8eb0*/  @!P3 FMUL R43, R43, R43 ;  /* 0x0000002b2b2bb220 */ /* 0x004fe20000400000 */
[----:B------:R-:W-:-:S10]  /*8ec0*/  FSETP.GEU.AND P3, PT, R51, -126, PT ;  /* 0xc2fc00003300780b */ /* 0x000fd40003f6e000 */
[----:B------:R-:W-:Y:S01]  /*8ed0*/  @!P4 FMUL R57, R57, 0.5 ;  /* 0x3f0000003939c820 */ /* 0x000fe20000400000 */
[----:B-1----:R-:W-:Y:S01]  /*8ee0*/  @!P6 FMUL R49, R49, R49 ;  /* 0x000000313131e220 */ /* 0x002fe20000400000 */
[----:B------:R-:W-:Y:S01]  /*8ef0*/  FSETP.GEU.AND P6, PT, R63, -126, PT ;  /* 0xc2fc00003f00780b */ /* 0x000fe20003fce000 */
[----:B------:R-:W-:-:S06]  /*8f00*/  @!P3 FMUL R51, R51, 0.5 ;  /* 0x3f0000003333b820 */ /* 0x000fcc0000400000 */
[----:B------:R-:W1:Y:S06]  /*8f10*/  MUFU.EX2 R51, R51 ;  /* 0x0000003300337308 */ /* 0x000e6c0000000800 */
[----:B------:R-:W-:Y:S01]  /*8f20*/  @!P6 FMUL R63, R63, 0.5 ;  /* 0x3f0000003f3fe820 */ /* 0x000fe20000400000 */
[----:B-1----:R-:W-:Y:S01]  /*8f30*/  @!P3 FMUL R51, R51, R51 ;  /* 0x000000333333b220 */ /* 0x002fe20000400000 */
[----:B------:R-:W-:Y:S02]  /*8f40*/  WARPGROUP.DEPBAR.LE gsb0, 0x0 ;  /* 0x00008000000079c5 */ /* 0x000fe40000010000 */
[----:B------:R-:W-:Y:S01]  /*8f50*/  WARPGROUP.ARRIVE ;  /* 0x00000000000079c5 */ /* 0x000fe20000000000 */
[----:B------:R-:W-:-:S05]  /*8f60*/  FSETP.GEU.AND P3, PT, R64, -126, PT ;  /* 0xc2fc00004000780b */ /* 0x000fca0003f6e000 */
[----:B------:R-:W-:Y:S01]  /*8f70*/  HGMMA.64x32x16.F32 R120, R24, gdesc[UR8].tnspB, R120, gsb0 ;  /* 0x4060000818787df0 */ /* 0x000fe20008000878 */
[----:B------:R-:W-:Y:S01]  /*8f80*/  UMOV UR10, UR20 ;  /* 0x00000014000a7c82 */ /* 0x000fe20008000000 */
[----:B------:R-:W-:Y:S01]  /*8f90*/  UMOV UR11, 0x80000020 ;  /* 0x80000020000b7882 */ /* 0x000fe20000000000 */
[----:B------:R-:W-:-:S05]  /*8fa0*/  UIADD3 UR20, UR6, 0xa40, URZ ;  /* 0x00000a4006147890 */ /* 0x000fca000fffe03f */
[----:B------:R-:W-:Y:S01]  /*8fb0*/  @!P3 FMUL R64, R64, 0.5 ;  /* 0x3f0000004040b820 */ /* 0x000fe20000400000 */
        /* <DEDUP_REMOVED lines=11> */
[----:B------:R-:W-:Y:S01]  /*9070*/  FADD R25, R46, R213 ;  /* 0x000000d52e197221 */ /* 0x000fe20000000000 */
[----:B------:R-:W-:Y:S01]  /*9080*/  FADD R27, R48, R215 ;  /* 0x000000d7301b7221 */ /* 0x000fe20000000000 */
[----:B------:R-:W-:Y:S01]  /*9090*/  F2FP.F16.F32.PACK_AB R24, R222, R215 ;  /* 0x000000d7de18723e */ /* 0x000fe200000000ff */
[----:B------:R1:W2:Y:S01]  /*90a0*/  MUFU.EX2 R46, R57 ;  /* 0x00000039002e7308 */ /* 0x0002a20000000800 */
[----:B------:R-:W-:Y:S01]  /*90b0*/  FADD R53, R25, R214 ;  /* 0x000000d619357221 */ /* 0x000fe20000000000 */
[----:B------:R-:W-:Y:S01]  /*90c0*/  FADD R54, R27, R222 ;  /* 0x000000de1b367221 */ /* 0x000fe20000000000 */
[----:B------:R-:W-:-:S02]  /*90d0*/  F2FP.F16.F32.PACK_AB R25, R214, R213 ;  /* 0x000000d5d619723e */ /* 0x000fc400000000ff */
[----:B------:R-:W-:Y:S01]  /*90e0*/  F2FP.F16.F32.PACK_AB R27, R31, R212 ;  /* 0x000000d41f1b723e */ /* 0x000fe200000000ff */
[----:B------:R-:W-:Y:S01]  /*90f0*/  FADD R212, R53, R212 ;  /* 0x000000d435d47221 */ /* 0x000fe20000000000 */
[----:B------:R-:W-:Y:S01]  /*9100*/  F2FP.F16.F32.PACK_AB R26, R40, R41 ;  /* 0x00000029281a723e */ /* 0x000fe200000000ff */
[----:B------:R-:W3:Y:S01]  /*9110*/  MUFU.EX2 R48, R58 ;  /* 0x0000003a00307308 */ /* 0x000ee20000000800 */
[----:B-1----:R-:W-:Y:S01]  /*9120*/  FADD R57, R54, R41 ;  /* 0x0000002936397221 */ /* 0x002fe20000000000 */
[----:B------:R-:W-:Y:S01]  /*9130*/  FFMA R41, R65, UR60, -R30 ;  /* 0x0000003c41297c23 */ /* 0x000fe2000800081e */
[----:B------:R-:W-:Y:S02]  /*9140*/  WARPGROUP.ARRIVE ;  /* 0x00000000000079c5 */ /* 0x000fe40000000000 */
[----:B------:R-:W-:-:S03]  /*9150*/  FADD R56, R57, R40 ;  /* 0x0000002839387221 */ /* 0x000fc60000000000 */
[----:B------:R-:W1:Y:S01]  /*9160*/  MUFU.EX2 R53, R63 ;  /* 0x0000003f00357308 */ /* 0x000e620000000800 */
[----:B------:R-:W-:Y:S01]  /*9170*/  HGMMA.64x32x16.F32 R184, R24, gdesc[UR24].tnspB, R184, gsb0 ;  /* 0x4060001818b87df0 */ /* 0x000fe200080008b8 */
[----:B------:R-:W-:Y:S01]  /*9180*/  UMOV UR26, UR8 ;  /* 0x00000008001a7c82 */ /* 0x000fe20008000000 */
[----:B------:R-:W-:Y:S01]  /*9190*/  UMOV UR27, 0x80000020 ;  /* 0x80000020001b7882 */ /* 0x000fe20000000000 */
[----:B------:R-:W-:Y:S01]  /*91a0*/  FADD R57, R56, R39 ;  /* 0x0000002738397221 */ /* 0x000fe20000000000 */
[----:B------:R-:W-:Y:S01]  /*91b0*/  UIADD3 UR8, UR6, 0xc0, URZ ;  /* 0x000000c006087890 */ /* 0x000fe2000fffe03f */
[----:B--2---:R-:W-:Y:S01]  /*91c0*/  @!P4 FMUL R46, R46, R46 ;  /* 0x0000002e2e2ec220 */ /* 0x004fe20000400000 */
[----:B------:R-:W-:Y:S01]  /*91d0*/  FSETP.GEU.AND P4, PT, R50, -126, PT ;  /* 0xc2fc00003200780b */ /* 0x000fe20003f8e000 */
[----:B------:R-:W2:Y:S01]  /*91e0*/  MUFU.EX2 R54, R64 ;  /* 0x0000004000367308 */ /* 0x000ea20000000800 */
[----:B---3--:R-:W-:Y:S01]  /*91f0*/  @!P5 FMUL R48, R48, R48 ;  /* 0x000000303030d220 */ /* 0x008fe20000400000 */
[----:B------:R-:W-:Y:S01]  /*9200*/  FSETP.GEU.AND P5, PT, R52, -126, PT ;  /* 0xc2fc00003400780b */ /* 0x000fe20003fae000 */
[----:B------:R-:W-:Y:S01]  /*9210*/  FADD R57, R57, R28 ;  /* 0x0000001c39397221 */ /* 0x000fe20000000000 */
[--C-:B------:R-:W-:Y:S01]  /*9220*/  FFMA R58, R76, UR60, -R30.reuse ;  /* 0x0000003c4c3a7c23 */ /* 0x100fe2000800081e */
[----:B------:R-:W-:-:S02]  /*9230*/  FFMA R30, R85, UR60, -R30 ;  /* 0x0000003c551e7c23 */ /* 0x000fc4000800081e */
[----:B------:R-:W-:Y:S01]  /*9240*/  FADD R60, R57, R36 ;  /* 0x00000024393c7221 */ /* 0x000fe20000000000 */
[----:B------:R-:W-:Y:S01]  /*9250*/  FFMA R57, R74, UR60, -R211 ;  /* 0x0000003c4a397c23 */ /* 0x000fe200080008d3 */
[----:B-1----:R-:W-:Y:S01]  /*9260*/  @!P6 FMUL R53, R53, R53 ;  /* 0x000000353535e220 */ /* 0x002fe20000400000 */
[----:B------:R-:W-:Y:S01]  /*9270*/  FSETP.GEU.AND P6, PT, R67, -126, PT ;  /* 0xc2fc00004300780b */ /* 0x000fe20003fce000 */
[----:B------:R-:W-:Y:S01]  /*9280*/  FADD R60, R60, R29 ;  /* 0x0000001d3c3c7221 */ /* 0x000fe20000000000 */
[----:B------:R-:W-:-:S03]  /*9290*/  @!P4 FMUL R50, R50, 0.5 ;  /* 0x3f0000003232c820 */ /* 0x000fc60000400000 */
[----:B------:R-:W-:Y:S01]  /*92a0*/  @!P5 FMUL R52, R52, 0.5 ;  /* 0x3f0000003434d820 */ /* 0x000fe20000400000 */
[----:B--2---:R-:W-:Y:S02]  /*92b0*/  @!P3 FMUL R54, R54, R54 ;  /* 0x000000363636b220 */ /* 0x004fe40000400000 */
[----:B------:R-:W1:Y:S01]  /*92c0*/  MUFU.EX2 R50, R50 ;  /* 0x0000003200327308 */ /* 0x000e620000000800 */
[----:B------:R-:W-:-:S04]  /*92d0*/  FSETP.GEU.AND P3, PT, R68, -126, PT ;  /* 0xc2fc00004400780b */ /* 0x000fc80003f6e000 */
[----:B------:R-:W-:-:S03]  /*92e0*/  @!P6 FMUL R67, R67, 0.5 ;  /* 0x3f0000004343e820 */ /* 0x000fc60000400000 */
[----:B------:R-:W2:Y:S06]  /*92f0*/  MUFU.EX2 R52, R52 ;  /* 0x0000003400347308 */ /* 0x000eac0000000800 */
[----:B------:R-:W-:Y:S02]  /*9300*/  @!P3 FMUL R68, R68, 0.5 ;  /* 0x3f0000004444b820 */ /* 0x000fe40000400000 */
[----:B------:R-:W3:Y:S01]  /*9310*/  MUFU.EX2 R40, R67 ;  /* 0x0000004300287308 */ /* 0x000ee20000000800 */
[----:B-1----:R-:W-:Y:S01]  /*9320*/  @!P4 FMUL R50, R50, R50 ;  /* 0x000000323232c220 */ /* 0x002fe20000400000 */
[----:B------:R-:W-:Y:S01]  /*9330*/  FSETP.GEU.AND P4, PT, R41, -126, PT ;  /* 0xc2fc00002900780b */ /* 0x000fe20003f8e000 */
[----:B------:R-:W-:-:S02]  /*9340*/  WARPGROUP.DEPBAR.LE gsb0, 0x0 ;  /* 0x00008000000079c5 */ /* 0x000fc40000010000 */
[----:B------:R-:W-:Y:S01]  /*9350*/  WARPGROUP.ARRIVE ;  /* 0x00000000000079c5 */ /* 0x000fe20000000000 */
[----:B--2---:R-:W-:Y:S01]  /*9360*/  @!P5 FMUL R52, R52, R52 ;  /* 0x000000343434d220 */ /* 0x004fe20000400000 */
[----:B------:R-:W-:-:S08]  /*9370*/  FSETP.GEU.AND P5, PT, R55, -126, PT ;  /* 0xc2fc00003700780b */ /* 0x000fd00003fae000 */
[----:B------:R-:W-:Y:S01]  /*9380*/  @!P4 FMUL R41, R41, 0.5 ;  /* 0x3f0000002929c820 */ /* 0x000fe20000400000 */
[----:B------:R-:W-:Y:S01]  /*9390*/  HGMMA.64x32x16.F32 R168, R24, gdesc[UR8].tnspB, R168, gsb0 ;  /* 0x4060000818a87df0 */ /* 0x000fe200080008a8 */
[----:B------:R-:W-:Y:S01]  /*93a0*/  UMOV UR10, UR12 ;  /* 0x0000000c000a7c82 */ /* 0x000fe20008000000 */
[----:B------:R-:W-:Y:S01]  /*93b0*/  UMOV UR11, 0x80000020 ;  /* 0x80000020000b7882 */ /* 0x000fe20000000000 */
[----:B------:R-:W-:Y:S02]  /*93c0*/  UIADD3 UR12, UR6, 0x480, URZ ;  /* 0x00000480060c7890 */ /* 0x000fe4000fffe03f */
[----:B------:R-:W1:Y:S01]  /*93d0*/  MUFU.EX2 R41, R41 ;  /* 0x0000002900297308 */ /* 0x000e620000000800 */
[----:B---3--:R-:W-:Y:S01]  /*93e0*/  @!P6 FMUL R40, R40, R40 ;  /* 0x000000282828e220 */ /* 0x008fe20000400000 */
[----:B------:R-:W-:Y:S01]  /*93f0*/  FSETP.GEU.AND P6, PT, R71, -126, PT ;  /* 0xc2fc00004700780b */ /* 0x000fe20003fce000 */
[----:B------:R-:W-:-:S06]  /*9400*/  @!P5 FMUL R55, R55, 0.5 ;  /* 0x3f0000003737d820 */ /* 0x000fcc0000400000 */
[----:B------:R-:W2:Y:S06]  /*9410*/  MUFU.EX2 R55, R55 ;  /* 0x0000003700377308 */ /* 0x000eac0000000800 */
[----:B------:R-:W-:Y:S01]  /*9420*/  @!P6 FMUL R71, R71, 0.5 ;  /* 0x3f0000004747e820 */ /* 0x000fe20000400000 */
[----:B-1----:R-:W-:Y:S01]  /*9430*/  @!P4 FMUL R41, R41, R41 ;  /* 0x000000292929c220 */ /* 0x002fe20000400000 */
[----:B------:R-:W-:Y:S01]  /*9440*/  FSETP.GEU.AND P4, PT, R69, -126, PT ;  /* 0xc2fc00004500780b */ /* 0x000fe20003f8e000 */
[----:B--2---:R-:W-:-:S12]  /*9450*/  @!P5 FMUL R55, R55, R55 ;  /* 0x000000373737d220 */ /* 0x004fd80000400000 */
[----:B------:R-:W-:Y:S01]  /*9460*/  @!P4 FMUL R69, R69, 0.5 ;  /* 0x3f0000004545c820 */ /* 0x000fe20000400000 */
        /* <DEDUP_REMOVED lines=29> */
[----:B------:R-:W-:Y:S01]  /*9640*/  F2FP.F16.F32.PACK_AB R24, R28, R39 ;  /* 0x000000271c18723e */ /* 0x000fe200000000ff */
[----:B------:R-:W-:Y:S01]  /*9650*/  FFMA R39, R70, UR60, -R211 ;  /* 0x0000003c46277c23 */ /* 0x000fe200080008d3 */
[----:B------:R-:W-:Y:S01]  /*9660*/  F2FP.F16.F32.PACK_AB R25, R33, R42 ;  /* 0x0000002a2119723e */ /* 0x000fe200000000ff */
[----:B------:R-:W1:Y:S01]  /*9670*/  MUFU.EX2 R28, R71 ;  /* 0x00000047001c7308 */ /* 0x000e620000000800 */
[----:B------:R-:W-:Y:S02]  /*9680*/  F2FP.F16.F32.PACK_AB R26, R29, R36 ;  /* 0x000000241d1a723e */ /* 0x000fe400000000ff */
[----:B------:R-:W-:-:S02]  /*9690*/  F2FP.F16.F32.PACK_AB R27, R37, R34 ;  /* 0x00000022251b723e */ /* 0x000fc400000000ff */
[----:B------:R-:W-:Y:S02]  /*96a0*/  FSETP.GEU.AND P5, PT, R39, -126, PT ;  /* 0xc2fc00002700780b */ /* 0x000fe40003fae000 */
[----:B------:R-:W-:-:S06]  /*96b0*/  WARPGROUP.ARRIVE ;  /* 0x00000000000079c5 */ /* 0x000fcc0000000000 */
[----:B------:R-:W-:Y:S01]  /*96c0*/  HGMMA.64x32x16.F32 R184, R24, gdesc[UR24].tnspB, R184, gsb0 ;  /* 0x4060001818b87df0 */ /* 0x000fe200080008b8 */
[----:B------:R-:W-:Y:S01]  /*96d0*/  UMOV UR26, UR8 ;  /* 0x00000008001a7c82 */ /* 0x000fe20008000000 */
[----:B------:R-:W-:Y:S01]  /*96e0*/  UMOV UR27, 0x80000020 ;  /* 0x80000020001b7882 */ /* 0x000fe20000000000 */
[----:B------:R-:W-:Y:S01]  /*96f0*/  UIADD3 UR8, UR6, 0x100, URZ ;  /* 0x0000010006087890 */ /* 0x000fe2000fffe03f */
[----:B-1----:R-:W-:Y:S01]  /*9700*/  @!P6 FMUL R28, R28, R28 ;  /* 0x0000001c1c1ce220 */ /* 0x002fe20000400000 */
[----:B------:R-:W-:-:S06]  /*9710*/  @!P5 FMUL R39, R39, 0.5 ;  /* 0x3f0000002727d820 */ /* 0x000fcc0000400000 */
[----:B------:R-:W1:Y:S02]  /*9720*/  MUFU.EX2 R39, R39 ;  /* 0x0000002700277308 */ /* 0x000e640000000800 */
[----:B-1----:R-:W-:Y:S01]  /*9730*/  @!P5 FMUL R39, R39, R39 ;  /* 0x000000272727d220 */ /* 0x002fe20000400000 */
[----:B------:R-:W-:-:S13]  /*9740*/  FSETP.GEU.AND P5, PT, R57, -126, PT ;  /* 0xc2fc00003900780b */ /* 0x000fda0003fae000 */
[----:B------:R-:W-:-:S06]  /*9750*/  @!P5 FMUL R57, R57, 0.5 ;  /* 0x3f0000003939d820 */ /* 0x000fcc0000400000 */
[----:B------:R-:W1:Y:S01]  /*9760*/  MUFU.EX2 R57, R57 ;  /* 0x0000003900397308 */ /* 0x000e620000000800 */
[----:B------:R-:W-:Y:S02]  /*9770*/  WARPGROUP.DEPBAR.LE gsb0, 0x0 ;  /* 0x00008000000079c5 */ /* 0x000fe40000010000 */
[----:B------:R-:W-:-:S06]  /*9780*/  WARPGROUP.ARRIVE ;  /* 0x00000000000079c5 */ /* 0x000fcc0000000000 */
[----:B------:R-:W-:Y:S01]  /*9790*/  HGMMA.64x32x16.F32 R168, R24, gdesc[UR8].tnspB, R168, gsb0 ;  /* 0x4060000818a87df0 */ /* 0x000fe200080008a8 */
[----:B------:R-:W-:Y:S01]  /*97a0*/  UMOV UR10, UR12 ;  /* 0x0000000c000a7c82 */ /* 0x000fe20008000000 */
[----:B------:R-:W-:Y:S01]  /*97b0*/  UMOV UR11, 0x80000020 ;  /* 0x80000020000b7882 */ /* 0x000fe20000000000 */
[----:B------:R-:W-:Y:S01]  /*97c0*/  UIADD3 UR12, UR6, 0x4c0, URZ ;  /* 0x000004c0060c7890 */ /* 0x000fe2000fffe03f */
[----:B-1----:R-:W-:Y:S01]  /*97d0*/  @!P5 FMUL R57, R57, R57 ;  /* 0x000000393939d220 */ /* 0x002fe20000400000 */
[----:B------:R-:W-:-:S13]  /*97e0*/  FSETP.GEU.AND P5, PT, R78, -126, PT ;  /* 0xc2fc00004e00780b */ /* 0x000fda0003fae000 */
[----:B------:R-:W-:-:S06]  /*97f0*/  @!P5 FMUL R78, R78, 0.5 ;  /* 0x3f0000004e4ed820 */ /* 0x000fcc0000400000 */
[----:B------:R-:W1:Y:S02]  /*9800*/  MUFU.EX2 R78, R78 ;  /* 0x0000004e004e7308 */ /* 0x000e640000000800 */
[----:B-1----:R-:W-:Y:S01]  /*9810*/  @!P5 FMUL R78, R78, R78 ;  /* 0x0000004e4e4ed220 */ /* 0x002fe20000400000 */
[----:B------:R-:W-:Y:S01]  /*9820*/  FSETP.GEU.AND P5, PT, R82, -126, PT ;  /* 0xc2fc00005200780b */ /* 0x000fe20003fae000 */
[----:B------:R-:W-:Y:S02]  /*9830*/  WARPGROUP.DEPBAR.LE gsb0, 0x0 ;  /* 0x00008000000079c5 */ /* 0x000fe40000010000 */
[----:B------:R-:W-:-:S06]  /*9840*/  WARPGROUP.ARRIVE ;  /* 0x00000000000079c5 */ /* 0x000fcc0000000000 */
[----:B------:R-:W-:Y:S01]  /*9850*/  HGMMA.64x32x16.F32 R152, R24, gdesc[UR8].tnspB, R152, gsb0 ;  /* 0x4060000818987df0 */ /* 0x000fe20008000898 */
[----:B------:R-:W-:Y:S01]  /*9860*/  UMOV UR10, UR16 ;  /* 0x00000010000a7c82 */ /* 0x000fe20008000000 */
[----:B------:R-:W-:Y:S01]  /*9870*/  UMOV UR11, 0x80000020 ;  /* 0x80000020000b7882 */ /* 0x000fe20000000000 */
[----:B------:R-:W-:Y:S01]  /*9880*/  UIADD3 UR16, UR6, 0x6c0, URZ ;  /* 0x000006c006107890 */ /* 0x000fe2000fffe03f */
        /* <DEDUP_REMOVED lines=30> */
[----:B------:R-:W-:Y:S01]  /*9a70*/  FADD R25, R212, R31 ;  /* 0x0000001fd4197221 */ /* 0x000fe20000000000 */
[----:B------:R-:W-:Y:S01]  /*9a80*/  F2FP.F16.F32.PACK_AB R24, R32, R35 ;  /* 0x000000232018723e */ /* 0x000fe200000000ff */
[----:B------:R-:W1:Y:S01]  /*9a90*/  MUFU.EX2 R31, R68 ;  /* 0x00000044001f7308 */ /* 0x000e620000000800 */
[----:B------:R-:W-:Y:S01]  /*9aa0*/  F2FP.F16.F32.PACK_AB R26, R45, R38 ;  /* 0x000000262d1a723e */ /* 0x000fe200000000ff */
[----:B------:R-:W-:Y:S01]  /*9ab0*/  FADD R56, R25, R42 ;  /* 0x0000002a19387221 */ /* 0x000fe20000000000 */
[----:B------:R-:W-:Y:S01]  /*9ac0*/  F2FP.F16.F32.PACK_AB R25, R12, R13 ;  /* 0x0000000d0c19723e */ /* 0x000fe200000000ff */
[----:B------:R-:W-:Y:S01]  /*9ad0*/  FADD R35, R60, R35 ;  /* 0x000000233c237221 */ /* 0x000fe20000000000 */
[----:B------:R-:W-:Y:S01]  /*9ae0*/  F2FP.F16.F32.PACK_AB R27, R44, R47 ;  /* 0x0000002f2c1b723e */ /* 0x000fe200000000ff */
[----:B------:R-:W-:Y:S01]  /*9af0*/  FADD R59, R56, R33 ;  /* 0x00000021383b7221 */ /* 0x000fe20000000000 */
[----:B------:R-:W-:Y:S01]  /*9b00*/  FFMA R56, R75, UR60, -R211 ;  /* 0x0000003c4b387c23 */ /* 0x000fe200080008d3 */
[----:B------:R-:W2:Y:S01]  /*9b10*/  MUFU.EX2 R42, R69 ;  /* 0x00000045002a7308 */ /* 0x000ea20000000800 */
[----:B------:R-:W-:Y:S01]  /*9b20*/  WARPGROUP.ARRIVE ;  /* 0x00000000000079c5 */ /* 0x000fe20000000000 */
[----:B------:R-:W-:Y:S01]  /*9b30*/  FADD R34, R59, R34 ;  /* 0x000000223b227221 */ /* 0x000fe20000000000 */
[----:B------:R-:W-:Y:S01]  /*9b40*/  FADD R35, R35, R32 ;  /* 0x0000002023237221 */ /* 0x000fe20000000000 */
[----:B------:R-:W-:-:S02]  /*9b50*/  FSETP.GEU.AND P6, PT, R56, -126, PT ;  /* 0xc2fc00003800780b */ /* 0x000fc40003fce000 */
[----:B------:R-:W-:Y:S01]  /*9b60*/  FADD R34, R34, R37 ;  /* 0x0000002522227221 */ /* 0x000fe20000000000 */
[----:B------:R-:W-:Y:S01]  /*9b70*/  HGMMA.64x32x16.F32 R184, R24, gdesc[UR24].tnspB, R184, gsb0 ;  /* 0x4060001818b87df0 */ /* 0x000fe200080008b8 */
[----:B------:R-:W-:Y:S01]  /*9b80*/  UMOV UR26, UR8 ;  /* 0x00000008001a7c82 */ /* 0x000fe20008000000 */
[----:B------:R-:W-:Y:S01]  /*9b90*/  UMOV UR27, 0x80000020 ;  /* 0x80000020001b7882 */ /* 0x000fe20000000000 */
[----:B-1----:R-:W-:Y:S01]  /*9ba0*/  @!P3 FMUL R31, R31, R31 ;  /* 0x0000001f1f1fb220 */ /* 0x002fe20000400000 */
[----:B------:R-:W-:Y:S01]  /*9bb0*/  UIADD3 UR8, UR6, 0x140, URZ ;  /* 0x0000014006087890 */ /* 0x000fe2000fffe03f */
[----:B------:R-:W-:Y:S01]  /*9bc0*/  FSETP.GEU.AND P3, PT, R72, -126, PT ;  /* 0xc2fc00004800780b */ /* 0x000fe20003f6e000 */
[----:B------:R-:W-:Y:S01]  /*9bd0*/  FADD R13, R34, R13 ;  /* 0x0000000d220d7221 */ /* 0x000fe20000000000 */
[----:B------:R-:W-:Y:S01]  /*9be0*/  FADD R38, R35, R38 ;  /* 0x0000002623267221 */ /* 0x000fe20000000000 */
[----:B--2---:R-:W-:Y:S01]  /*9bf0*/  @!P4 FMUL R42, R42, R42 ;  /* 0x0000002a2a2ac220 */ /* 0x004fe20000400000 */
[----:B------:R-:W-:Y:S01]  /*9c00*/  FSETP.GEU.AND P4, PT, R73, -126, PT ;  /* 0xc2fc00004900780b */ /* 0x000fe20003f8e000 */
[----:B------:R-:W-:Y:S01]  /*9c10*/  @!P6 FMUL R56, R56, 0.5 ;  /* 0x3f0000003838e820 */ /* 0x000fe20000400000 */
[----:B------:R-:W-:Y:S01]  /*9c20*/  FADD R12, R13, R12 ;  /* 0x0000000c0d0c7221 */ /* 0x000fe20000000000 */
[----:B------:R-:W-:-:S03]  /*9c30*/  FADD R38, R38, R45 ;  /* 0x0000002d26267221 */ /* 0x000fc60000000000 */
[----:B------:R-:W-:-:S03]  /*9c40*/  FADD R47, R12, R47 ;  /* 0x0000002f0c2f7221 */ /* 0x000fc60000000000 */
[----:B------:R-:W-:Y:S01]  /*9c50*/  @!P3 FMUL R72, R72, 0.5 ;  /* 0x3f0000004848b820 */ /* 0x000fe20000400000 */
[----:B------:R-:W1:Y:S01]  /*9c60*/  MUFU.EX2 R56, R56 ;  /* 0x0000003800387308 */ /* 0x000e620000000800 */
[----:B------:R-:W-:Y:S02]  /*9c70*/  FADD R47, R47, R44 ;  /* 0x0000002c2f2f7221 */ /* 0x000fe40000000000 */
[----:B------:R-:W-:-:S05]  /*9c80*/  @!P4 FMUL R73, R73, 0.5 ;  /* 0x3f0000004949c820 */ /* 0x000fca0000400000 */
[----:B------:R-:W2:Y:S08]  /*9c90*/  MUFU.EX2 R33, R72 ;  /* 0x0000004800217308 */ /* 0x000eb00000000800 */
[----:B------:R-:W3:Y:S01]  /*9ca0*/  MUFU.EX2 R36, R73 ;  /* 0x0000004900247308 */ /* 0x000ee20000000800 */
[----:B-1----:R-:W-:Y:S01]  /*9cb0*/  @!P6 FMUL R56, R56, R56 ;  /* 0x000000383838e220 */ /* 0x002fe20000400000 */
[----:B------:R-:W-:Y:S01]  /*9cc0*/  FSETP.GEU.AND P6, PT, R79, -126, PT ;  /* 0xc2fc00004f00780b */ /* 0x000fe20003fce000 */
[----:B--2---:R-:W-:Y:S01]  /*9cd0*/  @!P3 FMUL R33, R33, R33 ;  /* 0x000000212121b220 */ /* 0x004fe20000400000 */
[----:B------:R-:W-:Y:S01]  /*9ce0*/  FSETP.GEU.AND P3, PT, R58, -126, PT ;  /* 0xc2fc00003a00780b */ /* 0x000fe20003f6e000 */
[----:B------:R-:W-:-:S02]  /*9cf0*/  WARPGROUP.DEPBAR.LE gsb0, 0x0 ;  /* 0x00008000000079c5 */ /* 0x000fc40000010000 */
[----:B------:R-:W-:Y:S01]  /*9d00*/  WARPGROUP.ARRIVE ;  /* 0x00000000000079c5 */ /* 0x000fe20000000000 */
[----:B---3--:R-:W-:Y:S01]  /*9d10*/  @!P4 FMUL R36, R36, R36 ;  /* 0x000000242424c220 */ /* 0x008fe20000400000 */
[----:B------:R-:W-:-:S06]  /*9d20*/  FSETP.GEU.AND P4, PT, R77, -126, PT ;  /* 0xc2fc00004d00780b */ /* 0x000fcc0003f8e000 */
[----:B------:R-:W-:Y:S01]  /*9d30*/  @!P6 FMUL R79, R79, 0.5 ;  /* 0x3f0000004f4fe820 */ /* 0x000fe20000400000 */
[----:B------:R-:W-:Y:S01]  /*9d40*/  HGMMA.64x32x16.F32 R168, R24, gdesc[UR8].tnspB, R168, gsb0 ;  /* 0x4060000818a87df0 */ /* 0x000fe200080008a8 */
[----:B------:R-:W-:Y:S01]  /*9d50*/  UMOV UR10, UR12 ;  /* 0x0000000c000a7c82 */ /* 0x000fe20008000000 */
[----:B------:R-:W-:Y:S01]  /*9d60*/  UMOV UR11, 0x80000020 ;  /* 0x80000020000b7882 */ /* 0x000fe20000000000 */
[----:B------:R-:W-:Y:S01]  /*9d70*/  UIADD3 UR12, UR6, 0x500, URZ ;  /* 0x00000500060c7890 */ /* 0x000fe2000fffe03f */
[----:B------:R-:W-:Y:S01]  /*9d80*/  @!P3 FMUL R58, R58, 0.5 ;  /* 0x3f0000003a3ab820 */ /* 0x000fe20000400000 */
[----:B------:R-:W1:Y:S01]  /*9d90*/  MUFU.EX2 R79, R79 ;  /* 0x0000004f004f7308 */ /* 0x000e620000000800 */
[----:B------:R-:W-:-:S07]  /*9da0*/  @!P4 FMUL R77, R77, 0.5 ;  /* 0x3f0000004d4dc820 */ /* 0x000fce0000400000 */
[----:B------:R-:W2:Y:S08]  /*9db0*/  MUFU.EX2 R58, R58 ;  /* 0x0000003a003a7308 */ /* 0x000eb00000000800 */
[----:B------:R-:W3:Y:S01]  /*9dc0*/  MUFU.EX2 R77, R77 ;  /* 0x0000004d004d7308 */ /* 0x000ee20000000800 */
[----:B-1----:R-:W-:Y:S01]  /*9dd0*/  @!P6 FMUL R79, R79, R79 ;  /* 0x0000004f4f4fe220 */ /* 0x002fe20000400000 */
[----:B------:R-:W-:Y:S01]  /*9de0*/  FSETP.GEU.AND P6, PT, R83, -126, PT ;  /* 0xc2fc00005300780b */ /* 0x000fe20003fce000 */
[----:B--2---:R-:W-:Y:S01]  /*9df0*/  @!P3 FMUL R58, R58, R58 ;  /* 0x0000003a3a3ab220 */ /* 0x004fe20000400000 */
[----:B------:R-:W-:-:S11]  /*9e00*/  FSETP.GEU.AND P3, PT, R80, -126, PT ;  /* 0xc2fc00005000780b */ /* 0x000fd60003f6e000 */
[----:B------:R-:W-:Y:S01]  /*9e10*/  @!P6 FMUL R83, R83, 0.5 ;  /* 0x3f0000005353e820 */ /* 0x000fe20000400000 */
[----:B---3--:R-:W-:Y:S01]  /*9e20*/  @!P4 FMUL R77, R77, R77 ;  /* 0x0000004d4d4dc220 */ /* 0x008fe20000400000 */
[----:B------:R-:W-:-:S04]  /*9e30*/  FSETP.GEU.AND P4, PT, R81, -126, PT ;  /* 0xc2fc00005100780b */ /* 0x000fc80003f8e000 */
[----:B------:R-:W1:Y:S01]  /*9e40*/  MUFU.EX2 R83, R83 ;  /* 0x0000005300537308 */ /* 0x000e620000000800 */
[----:B------:R-:W-:Y:S01]  /*9e50*/  @!P3 FMUL R80, R80, 0.5 ;  /* 0x3f0000005050b820 */ /* 0x000fe20000400000 */
[----:B------:R-:W-:Y:S02]  /*9e60*/  WARPGROUP.DEPBAR.LE gsb0, 0x0 ;  /* 0x00008000000079c5 */ /* 0x000fe40000010000 */
[----:B------:R-:W-:-:S05]  /*9e70*/  WARPGROUP.ARRIVE ;  /* 0x00000000000079c5 */ /* 0x000fca0000000000 */
[----:B------:R-:W-:Y:S01]  /*9e80*/  @!P4 FMUL R81, R81, 0.5 ;  /* 0x3f0000005151c820 */ /* 0x000fe20000400000 */
[----:B------:R-:W2:Y:S01]  /*9e90*/  MUFU.EX2 R80, R80 ;  /* 0x0000005000507308 */ /* 0x000ea20000000800 */
[----:B------:R-:W-:Y:S01]  /*9ea0*/  HGMMA.64x32x16.F32 R152, R24, gdesc[UR8].tnspB, R152, gsb0 ;  /* 0x4060000818987df0 */ /* 0x000fe20008000898 */
[----:B------:R-:W-:Y:S01]  /*9eb0*/  UMOV UR10, UR16 ;  /* 0x00000010000a7c82 */ /* 0x000fe20008000000 */
[----:B------:R-:W-:Y:S01]  /*9ec0*/  UMOV UR11, 0x80000020 ;  /* 0x80000020000b7882 */ /* 0x000fe20000000000 */
[----:B------:R-:W-:-:S04]  /*9ed0*/  UIADD3 UR16, UR6, 0x700, URZ ;  /* 0x0000070006107890 */ /* 0x000fc8000fffe03f */
[----:B------:R-:W3:Y:S01]  /*9ee0*/  MUFU.EX2 R81, R81 ;  /* 0x0000005100517308 */ /* 0x000ee20000000800 */
[----:B-1----:R-:W-:Y:S01]  /*9ef0*/  @!P6 FMUL R83, R83, R83 ;  /* 0x000000535353e220 */ /* 0x002fe20000400000 */
[----:B------:R-:W-:Y:S01]  /*9f00*/  FSETP.GEU.AND P6, PT, R87, -126, PT ;  /* 0xc2fc00005700780b */ /* 0x000fe20003fce000 */
[----:B--2---:R-:W-:Y:S01]  /*9f10*/  @!P3 FMUL R80, R80, R80 ;  /* 0x000000505050b220 */ /* 0x004fe20000400000 */
[----:B------:R-:W-:-:S11]  /*9f20*/  FSETP.GEU.AND P3, PT, R84, -126, PT ;  /* 0xc2fc00005400780b */ /* 0x000fd60003f6e000 */
[----:B------:R-:W-:Y:S01]  /*9f30*/  @!P6 FMUL R87, R87, 0.5 ;  /* 0x3f0000005757e820 */ /* 0x000fe20000400000 */
[----:B---3--:R-:W-:Y:S01]  /*9f40*/  @!P4 FMUL R81, R81, R81 ;  /* 0x000000515151c220 */ /* 0x008fe20000400000 */
[----:B------:R-:W-:Y:S02]  /*9f50*/  FSETP.GEU.AND P4, PT, R30, -126, PT ;  /* 0xc2fc00001e00780b */ /* 0x000fe40003f8e000 */
[----:B------:R-:W1:Y:S01]  /*9f60*/  MUFU.EX2 R12, R87 ;  /* 0x00000057000c7308 */ /* 0x000e620000000800 */
[----:B------:R-:W-:-:S07]  /*9f70*/  @!P3 FMUL R84, R84, 0.5 ;  /* 0x3f0000005454b820 */ /* 0x000fce0000400000 */
[----:B------:R-:W2:Y:S03]  /*9f80*/  MUFU.EX2 R84, R84 ;  /* 0x0000005400547308 */ /* 0x000ea60000000800 */
[----:B------:R-:W-:Y:S01]  /*9f90*/  @!P4 FMUL R30, R30, 0.5 ;  /* 0x3f0000001e1ec820 */ /* 0x000fe20000400000 */
[----:B-1----:R-:W-:-:S04]  /*9fa0*/  @!P6 FMUL R12, R12, R12 ;  /* 0x0000000c0c0ce220 */ /* 0x002fc80000400000 */
[----:B------:R-:W1:Y:S01]  /*9fb0*/  MUFU.EX2 R13, R30 ;  /* 0x0000001e000d7308 */ /* 0x000e620000000800 */
[----:B------:R-:W-:Y:S02]  /*9fc0*/  WARPGROUP.DEPBAR.LE gsb0, 0x0 ;  /* 0x00008000000079c5 */ /* 0x000fe40000010000 */
[----:B------:R-:W-:Y:S01]  /*9fd0*/  WARPGROUP.ARRIVE ;  /* 0x00000000000079c5 */ /* 0x000fe20000000000 */
[----:B--2---:R-:W-:Y:S01]  /*9fe0*/  @!P3 FMUL R84, R84, R84 ;  /* 0x000000545454b220 */ /* 0x004fe20000400000 */
[----:B------:R-:W-:-:S04]  /*9ff0*/  ISETP.NE.AND P3, PT, R6, 0x4, PT ;  /* 0x000000040600780c */ /* 0x000fc80003f65270 */
[----:B------:R-:W-:Y:S01]  /*a000*/  HGMMA.64x32x16.F32 R136, R24, gdesc[UR8].tnspB, R136, gsb0 ;  /* 0x4060000818887df0 */ /* 0x000fe20008000888 */
[----:B------:R-:W-:Y:S01]  /*a010*/  UMOV UR10, UR20 ;  /* 0x00000014000a7c82 */ /* 0x000fe20008000000 */
[----:B------:R-:W-:Y:S01]  /*a020*/  UMOV UR11, 0x80000020 ;  /* 0x80000020000b7882 */ /* 0x000fe20000000000 */
[----:B------:R-:W-:Y:S01]  /*a030*/  UIADD3 UR20, UR6, 0xb00, URZ ;  /* 0x00000b0006147890 */ /* 0x000fe2000fffe03f */
[----:B-1----:R-:W-:Y:S01]  /*a040*/  @!P4 FMUL R13, R13, R13 ;  /* 0x0000000d0d0dc220 */ /* 0x002fe20000400000 */
[----:B------:R-:W-:Y:S02]  /*a050*/  SEL R6, R6, RZ, P3 ;  /* 0x000000ff06067207 */ /* 0x000fe40001800000 */
[----:B------:R-:W-:-:S04]  /*a060*/  ISETP.NE.AND P4, PT, R15, 0x4, PT ;  /* 0x000000040f00780c */ /* 0x000fc80003f85270 */
[----:B------:R-:W-:Y:S01]  /*a070*/  SEL R15, R15, RZ, P4 ;  /* 0x000000ff0f0f7207 */ /* 0x000fe20002000000 */
        /* <DEDUP_REMOVED lines=27> */
[----:B------:R-:W-:Y:S02]  /*a230*/  FADD R52, R49, R52 ;  /* 0x0000003431347221 */ /* 0x000fe40000000000 */
[----:B------:R-:W-:Y:S02]  /*a240*/  FADD R51, R51, R50 ;  /* 0x0000003233337221 */ /* 0x000fe40000000000 */
[----:B------:R-:W-:Y:S01]  /*a250*/  FADD R52, R52, R53 ;  /* 0x0000003534347221 */ /* 0x000fe20000000000 */
[----:B------:R-:W-:Y:S01]  /*a260*/  HGMMA.64x32x16.F32 R184, R24, gdesc[UR24].tnspB, R184, gsb0 ;  /* 0x4060001818b87df0 */ /* 0x000fe200080008b8 */
[----:B------:R-:W-:Y:S01]  /*a270*/  UMOV UR26, UR8 ;  /* 0x00000008001a7c82 */ /* 0x000fe20008000000 */
[----:B------:R-:W-:Y:S01]  /*a280*/  UMOV UR27, 0x80000020 ;  /* 0x80000020001b7882 */ /* 0x000fe20000000000 */
[----:B------:R-:W-:Y:S01]  /*a290*/  UIADD3 UR8, UR6, 0x180, URZ ;  /* 0x0000018006087890 */ /* 0x000fe2000fffe03f */
        /* <DEDUP_REMOVED lines=101> */
[----:B------:R-:W-:Y:S02]  /*a8f0*/  FADD R33, R33, R80 ;  /* 0x0000005021217221 */ /* 0x000fe40000000000 */
[----:B------:R-:W-:-:S02]  /*a900*/  FADD R57, R57, R82 ;  /* 0x0000005239397221 */ /* 0x000fc40000000000 */
[----:B------:R-:W-:Y:S02]  /*a910*/  FADD R33, R33, R81 ;  /* 0x0000005121217221 */ /* 0x000fe40000000000 */
[----:B------:R-:W-:Y:S02]  /*a920*/  FADD R57, R57, R83 ;  /* 0x0000005339397221 */ /* 0x000fe40000000000 */
[----:B------:R-:W-:Y:S02]  /*a930*/  FADD R33, R33, R84 ;  /* 0x0000005421217221 */ /* 0x000fe40000000000 */
        /* <DEDUP_REMOVED lines=36> */
[----:B------:R-:W-:Y:S01]  /*ab80*/  F2FP.F16.F32.PACK_AB R26, R13, R84 ;  /* 0x000000540d1a723e */ /* 0x000fe200000000ff */
[----:B------:R-:W-:Y:S01]  /*ab90*/  FADD R13, R33, R13 ;  /* 0x0000000d210d7221 */ /* 0x000fe20000000000 */
[----:B------:R-:W-:Y:S01]  /*aba0*/  F2FP.F16.F32.PACK_AB R27, R12, R86 ;  /* 0x000000560c1b723e */ /* 0x000fe200000000ff */
[----:B------:R-:W-:-:S03]  /*abb0*/  FADD R12, R57, R12 ;  /* 0x0000000c390c7221 */ /* 0x000fc60000000000 */
        /* <DEDUP_REMOVED lines=18> */
[----:B------:R-:W-:Y:S03]  /*ace0*/  HGMMA.64x32x16.F32 R136, R24, gdesc[UR16].tnspB, R136, gsb0 ;  /* 0x4060001018887df0 */ /* 0x000fe60008000888 */
        /* <DEDUP_REMOVED lines=12> */
[C---:B------:R-:W-:Y:S01]  /*adb0*/  IMAD R24, R6.reuse, 0x8, R11 ;  /* 0x0000000806187824 */ /* 0x040fe200078e020b */
[----:B------:R-:W-:-:S04]  /*adc0*/  IADD3 R6, R6, 0x1, RZ ;  /* 0x0000000106067810 */ /* 0x000fc80007ffe0ff */
[----:B------:R-:W-:Y:S02]  /*add0*/  PRMT R24, RZ, 0x654, R24 ;  /* 0x00000654ff187816 */ /* 0x000fe40000000018 */
[C---:B------:R-:W-:Y:S02]  /*ade0*/  ISETP.NE.AND P3, PT, R6.reuse, 0x4, PT ;  /* 0x000000040600780c */ /* 0x040fe40003f65270 */
[----:B------:R1:W-:Y:S02]  /*adf0*/  SYNCS.ARRIVE.TRANS64.RED.A1T0 RZ, [R24+URZ], RZ ;  /* 0x000000ff18ff79a7 */ /* 0x0003e4000810043f */
[----:B------:R-:W-:Y:S02]  /*ae00*/  SEL R6, R6, RZ, P3 ;  /* 0x000000ff06067207 */ /* 0x000fe40001800000 */
[----:B-1----:R-:W-:-:S04]  /*ae10*/  SEL R24, RZ, 0x1, P4 ;  /* 0x00000001ff187807 */ /* 0x002fc80002000000 */
[----:B------:R-:W-:Y:S01]  /*ae20*/  LOP3.LUT R3, R3, R24, RZ, 0x3c, !PT ;  /* 0x0000001803037212 */ /* 0x000fe200078e3cff */
[----:B------:R-:W-:Y:S06]  /*ae30*/  @P2 BRA `(.L_x_31) ;  /* 0x00000004000c2947 */ /* 0x000fec0003800000 */
[----:B------:R-:W-:Y:S01]  /*ae40*/  ISETP.LT.OR P2, PT, R7, 0x1, !P0 ;  /* 0x000000010700780c */ /* 0x000fe20004741670 */
[----:B------:R-:W-:-:S12]  /*ae50*/  BSSY B0, `(.L_x_32) ;  /* 0x0000040000007945 */ /* 0x000fd80003800000 */
[----:B------:R-:W-:Y:S05]  /*ae60*/  @P2 BRA `(.L_x_33) ;  /* 0x0000000000f82947 */ /* 0x000fea0003800000 */
[----:B------:R-:W-:Y:S01]  /*ae70*/  IMAD R24, R5, 0x8, R2 ;  /* 0x0000000805187824 */ /* 0x000fe200078e0202 */
[----:B------:R-:W-:Y:S02]  /*ae80*/  SHF.L.U32 R25, R4, 0x1f, RZ ;  /* 0x0000001f04197819 */ /* 0x000fe400000006ff */
[----:B------:R-:W-:Y:S02]  /*ae90*/  ISETP.NE.AND P3, PT, R0, RZ, PT ;  /* 0x000000ff0000720c */ /* 0x000fe40003f65270 */
[----:B------:R-:W1:Y:S02]  /*aea0*/  SYNCS.PHASECHK.TRANS64.TRYWAIT P2, [R24+URZ+0x3f020], R25 ;  /* 0x03f02019180075a7 */ /* 0x000e64000804017f */
[----:B-1----:R-:W-:Y:S09]  /*aeb0*/  @!P2 BRA `(.L_x_34) ;  /* 0x000000880024a947 */ /* 0x002ff20003800000 */
.L_x_93:
[----:B------:R-:W-:Y:S05]  /*aec0*/  @P3 BRA `(.L_x_35) ;  /* 0x0000000000143947 */ /* 0x000fea0003800000 */
[----:B------:R-:W-:Y:S02]  /*aed0*/  LOP3.LUT P2, RZ, R16, 0x1f, RZ, 0xc0, !PT ;  /* 0x0000001f10ff7812 */ /* 0x000fe4000784c0ff */
[----:B-1----:R-:W-:-:S04]  /*aee0*/  MOV R25, 0xe000 ;  /* 0x0000e00000197802 */ /* 0x002fc80000000f00 */
[----:B------:R2:W-:Y:S07]  /*aef0*/  SYNCS.ARRIVE.TRANS64 RZ, [R24+URZ+0x3f000], R25 ;  /* 0x03f0001918ff79a7 */ /* 0x0005ee000800003f */
[----:B------:R-:W-:Y:S05]  /*af00*/  @!P2 BRA `(.L_x_35) ;  /* 0x000000000004a947 */ /* 0x000fea0003800000 */
[----:B------:R-:W-:Y:S01]  /*af10*/  BPT.TRAP 0x1 ;  /* 0x000000040000795c */ /* 0x000fe20000300000 */
.L_x_35:
        /* <DEDUP_REMOVED lines=11> */
[----:B------:R-:W-:Y:S01]  /*afd0*/  UMOV UR26, 0x20 ;  /* 0x00000020001a7882 */ /* 0x000fe20000000000 */
[----:B------:R-:W-:Y:S01]  /*afe0*/  UMOV UR28, UR36 ;  /* 0x00000024001c7c82 */ /* 0x000fe20008000000 */
[----:B------:R-:W-:Y:S01]  /*aff0*/  UMOV UR29, UR37 ;  /* 0x00000025001d7c82 */ /* 0x000fe20008000000 */
[----:B------:R-:W-:Y:S01]  /*b000*/  USHF.L.U32 UR35, UR35, 0x7, URZ ;  /* 0x0000000723237899 */ /* 0x000fe2000800063f */
[C---:B------:R-:W-:Y:S01]  /*b010*/  ISETP.NE.AND P2, PT, R5.reuse, 0x4, PT ;  /* 0x000000040500780c */ /* 0x040fe20003f45270 */
[----:B------:R-:W-:Y:S01]  /*b020*/  UIADD3 UR33, UR33, 0x3f000, URZ ;  /* 0x0003f00021217890 */ /* 0x000fe2000fffe03f */
[----:B------:R-:W-:Y:S01]  /*b030*/  VIADD R8, R8, 0x1 ;  /* 0x0000000108087836 */ /* 0x000fe20000000000 */
        /* <DEDUP_REMOVED lines=33> */
.L_x_33:
[----:B------:R-:W-:Y:S05]  /*b250*/  BSYNC B0 ;  /* 0x0000000000007941 */ /* 0x000fea0003800000 */
.L_x_32:
[----:B------:R-:W-:-:S07]  /*b260*/  IADD3 R7, R7, -0x1, RZ ;  /* 0xffffffff07077810 */ /* 0x000fce0007ffe0ff */
.L_x_31:
[----:B------:R-:W-:Y:S01]  /*b270*/  IADD3 R10, R10, 0x80, RZ ;  /* 0x000000800a0a7810 */ /* 0x000fe20007ffe0ff */
[----:B------:R-:W-:Y:S01]  /*b280*/  IMAD.MOV.U32 R213, RZ, RZ, R17 ;  /* 0x000000ffffd57224 */ /* 0x000fe200078e0011 */
[----:B------:R-:W-:Y:S01]  /*b290*/  MOV R211, R14 ;  /* 0x0000000e00d37202 */ /* 0x000fe20000000f00 */
[----:B------:R-:W-:Y:S06]  /*b2a0*/  @P1 BRA `(.L_x_36) ;  /* 0xffffffb4001c1947 */ /* 0x000fec000383ffff */
.L_x_24:
[----:B------:R-:W-:-:S13]  /*b2b0*/  ISETP.GE.AND P1, PT, R210, 0x1, PT ;  /* 0x00000001d200780c */ /* 0x000fda0003f26270 */
[----:B------:R-:W-:Y:S05]  /*b2c0*/  @!P1 BRA `(.L_x_37) ;  /* 0x00000058006c9947 */ /* 0x000fea0003800000 */
[----:B------:R-:W-:Y:S01]  /*b2d0*/  MOV R214, R17 ;  /* 0x0000001100d67202 */ /* 0x000fe20000000f00 */
[----:B------:R-:W-:Y:S01]  /*b2e0*/  IMAD.MOV.U32 R212, RZ, RZ, R14 ;  /* 0x000000ffffd47224 */ /* 0x000fe200078e000e */
[----:B------:R-:W-:-:S07]  /*b2f0*/  LOP3.LUT R211, R16, 0x1f, RZ, 0xc0, !PT ;  /* 0x0000001f10d37812 */ /* 0x000fce00078ec0ff */
.L_x_50:
[----:B------:R-:W-:Y:S01]  /*b300*/  LEA R17, R15, R2, 0x3 ;  /* 0x000000020f117211 */ /* 0x000fe200078e18ff */
[----:B------:R-:W-:Y:S05]  /*b310*/  YIELD ;  /* 0x0000000000007946 */ /* 0x000fea0003800000 */
[----:B------:R-:W-:-:S04]  /*b320*/  SHF.L.U32 R14, R3, 0x1f, RZ ;  /* 0x0000001f030e7819 */ /* 0x000fc800000006ff */
[----:B------:R-:W1:Y:S02]  /*b330*/  SYNCS.PHASECHK.TRANS64.TRYWAIT P1, [R17+URZ+0x3f000], R14 ;  /* 0x03f0000e110075a7 */ /* 0x000e64000802017f */
[----:B-1----:R-:W-:Y:S05]  /*b340*/  @!P1 BRA `(.L_x_38) ;  /* 0x0000008400149947 */ /* 0x002fea0003800000 */
.L_x_94:
[----:B------:R-:W-:Y:S05]  /*b350*/  WARPSYNC.ALL ;  /* 0x0000000000007948 */ /* 0x000fea0003800000 */
[----:B------:R-:W-:Y:S01]  /*b360*/  MOV R216, UR14 ;  /* 0x0000000e00d87c02 */ /* 0x000fe20008000f00 */
[----:B------:R-:W-:Y:S01]  /*b370*/  IMAD.MOV.U32 R217, RZ, RZ, -0x7fffffe0 ;  /* 0x80000020ffd97424 */ /* 0x000fe200078e00ff */
[----:B------:R-:W-:Y:S01]  /*b380*/  R2UR UR8, R208 ;  /* 0x00000000d00872ca */ /* 0x000fe200000e0000 */
[----:B------:R-:W-:Y:S01]  /*b390*/  WARPGROUP.ARRIVE ;  /* 0x00000000000079c5 */ /* 0x000fe20000000000 */
[----:B------:R-:W-:Y:S01]  /*b3a0*/  R2UR UR9, R209 ;  /* 0x00000000d10972ca */ /* 0x000fe200000e0000 */
[----:B------:R-:W-:Y:S01]  /*b3b0*/  IMAD R216, R15, 0xe00, R216 ;  /* 0x00000e000fd87824 */ /* 0x000fe200078e02d8 */
[----:B------:R-:W-:-:S02]  /*b3c0*/  R2UR UR11, R217 ;  /* 0x00000000d90b72ca */ /* 0x000fc400000e0000 */
[----:B------:R-:W-:Y:S02]  /*b3d0*/  MOV R219, 0x80000020 ;  /* 0x8000002000db7802 */ /* 0x000fe40000000f00 */
[C---:B------:R-:W-:Y:S02]  /*b3e0*/  R2UR UR10, R216.reuse ;  /* 0x00000000d80a72ca */ /* 0x040fe400000e0000 */
[----:B------:R-:W-:Y:S02]  /*b3f0*/  IADD3 R218, R216, 0x2, RZ ;  /* 0x00000002d8da7810 */ /* 0x000fe40007ffe0ff */
[----:B------:R-:W-:Y:S02]  /*b400*/  MOV R217, 0x80000020 ;  /* 0x8000002000d97802 */ /* 0x000fe40000000f00 */
[----:B------:R-:W-:Y:S02]  /*b410*/  ISETP.NE.AND P1, PT, R9, RZ, PT ;  /* 0x000000ff0900720c */ /* 0x000fe40003f25270 */
[----:B------:R-:W-:-:S05]  /*b420*/  R2UR UR7, R217 ;  /* 0x00000000d90772ca */ /* 0x000fca00000e0000 */
[----:B------:R-:W-:Y:S01]  /*b430*/  HGMMA.64x128x16.F32 R24, gdesc[UR8], RZ, !UPT, gsb0 ;  /* 0x01e00000081879f0 */ /* 0x000fe2000c0008ff */
[----:B------:R-:W-:Y:S01]  /*b440*/  R2UR UR10, R218 ;  /* 0x00000000da0a72ca */ /* 0x000fe200000e0000 */
[----:B------:R-:W-:Y:S01]  /*b450*/  VIADD R218, R216, 0x200 ;  /* 0x00000200d8da7836 */ /* 0x000fe20000000000 */
[----:B------:R-:W-:Y:S02]  /*b460*/  R2UR UR11, R219 ;  /* 0x00000000db0b72ca */ /* 0x000fe400000e0000 */
[----:B------:R-:W-:Y:S02]  /*b470*/  R2UR UR8, R206 ;  /* 0x00000000ce0872ca */ /* 0x000fe400000e0000 */
[----:B------:R-:W-:Y:S02]  /*b480*/  R2UR UR9, R207 ;  /* 0x00000000cf0972ca */ /* 0x000fe400000e0000 */
[----:B------:R-:W-:Y:S01]  /*b490*/  MOV R219, 0x80000020 ;  /* 0x8000002000db7802 */ /* 0x000fe20000000f00 */
[----:B------:R-:W-:-:S02]  /*b4a0*/  WARPGROUP.DEPBAR.LE gsb0, 0x0 ;  /* 0x00008000000079c5 */ /* 0x000fc40000010000 */
[----:B------:R-:W-:-:S08]  /*b4b0*/  WARPGROUP.ARRIVE ;  /* 0x00000000000079c5 */ /* 0x000fd00000000000 */
[----:B------:R-:W-:Y:S01]  /*b4c0*/  HGMMA.64x128x16.F32 R24, gdesc[UR8], R24, gsb0 ;  /* 0x01e00000081879f0 */ /* 0x000fe20008000818 */
[----:B------:R-:W-:Y:S02]  /*b4d0*/  R2UR UR10, R218 ;  /* 0x00000000da0a72ca */ /* 0x000fe400000e0000 */
[----:B------:R-:W-:Y:S01]  /*b4e0*/  R2UR UR11, R219 ;  /* 0x00000000db0b72ca */ /* 0x000fe200000e0000 */
[----:B------:R-:W-:Y:S01]  /*b4f0*/  IMAD.MOV.U32 R219, RZ, RZ, -0x7fffffe0 ;  /* 0x80000020ffdb7424 */ /* 0x000fe200078e00ff */
[----:B------:R-:W-:Y:S02]  /*b500*/  R2UR UR8, R204 ;  /* 0x00000000cc0872ca */ /* 0x000fe400000e0000 */
[----:B------:R-:W-:Y:S02]  /*b510*/  R2UR UR9, R205 ;  /* 0x00000000cd0972ca */ /* 0x000fe400000e0000 */
[----:B------:R-:W-:Y:S01]  /*b520*/  IADD3 R218, R216, 0x202, RZ ;  /* 0x00000202d8da7810 */ /* 0x000fe20007ffe0ff */
[----:B------:R-:W-:-:S02]  /*b530*/  WARPGROUP.DEPBAR.LE gsb0, 0x0 ;  /* 0x00008000000079c5 */ /* 0x000fc40000010000 */
[----:B------:R-:W-:-:S08]  /*b540*/  WARPGROUP.ARRIVE ;  /* 0x00000000000079c5 */ /* 0x000fd00000000000 */
[----:B------:R-:W-:Y:S01]  /*b550*/  HGMMA.64x128x16.F32 R24, gdesc[UR8], R24, gsb0 ;  /* 0x01e00000081879f0 */ /* 0x000fe20008000818 */
[----:B------:R-:W-:Y:S02]  /*b560*/  R2UR UR10, R218 ;  /* 0x00000000da0a72ca */ /* 0x000fe400000e0000 */
[----:B------:R-:W-:Y:S02]  /*b570*/  R2UR UR11, R219 ;  /* 0x00000000db0b72ca */ /* 0x000fe400000e0000 */
[----:B------:R-:W-:Y:S02]  /*b580*/  R2UR UR8, R202 ;  /* 0x00000000ca0872ca */ /* 0x000fe400000e0000 */
[----:B------:R-:W-:Y:S02]  /*b590*/  R2UR UR9, R203 ;  /* 0x00000000cb0972ca */ /* 0x000fe400000e0000 */
[----:B------:R-:W-:Y:S02]  /*b5a0*/  IADD3 R218, R216, 0x400, RZ ;  /* 0x00000400d8da7810 */ /* 0x000fe40007ffe0ff */
[----:B------:R-:W-:Y:S01]  /*b5b0*/  MOV R219, 0x80000020 ;  /* 0x8000002000db7802 */ /* 0x000fe20000000f00 */
[----:B------:R-:W-:-:S02]  /*b5c0*/  WARPGROUP.DEPBAR.LE gsb0, 0x0 ;  /* 0x00008000000079c5 */ /* 0x000fc40000010000 */
[----:B------:R-:W-:-:S06]  /*b5d0*/  WARPGROUP.ARRIVE ;  /* 0x00000000000079c5 */ /* 0x000fcc0000000000 */
[----:B------:R-:W-:Y:S01]  /*b5e0*/  HGMMA.64x128x16.F32 R24, gdesc[UR8], R24, gsb0 ;  /* 0x01e00000081879f0 */ /* 0x000fe20008000818 */
        /* <DEDUP_REMOVED lines=36> */
[----:B------:R-:W-:Y:S01]  /*b830*/  R2UR UR10, R218 ;  /* 0x00000000da0a72ca */ /* 0x000fe200000e0000 */
[----:B------:R-:W-:Y:S01]  /*b840*/  UMOV UR8, UR56 ;  /* 0x0000003800087c82 */ /* 0x000fe20008000000 */
[----:B------:R-:W-:Y:S01]  /*b850*/  R2UR UR11, R219 ;  /* 0x00000000db0b72ca */ /* 0x000fe200000e0000 */
[----:B------:R-:W-:Y:S01]  /*b860*/  UMOV UR9, UR57 ;  /* 0x0000003900097c82 */ /* 0x000fe20008000000 */
[----:B------:R-:W-:Y:S01]  /*b870*/  IMAD.MOV.U32 R219, RZ, RZ, -0x7fffffe0 ;  /* 0x80000020ffdb7424 */ /* 0x000fe200078e00ff */
[----:B------:R-:W-:Y:S01]  /*b880*/  IADD3 R218, R216, 0x802, RZ ;  /* 0x00000802d8da7810 */ /* 0x000fe20007ffe0ff */
[----:B------:R-:W-:Y:S02]  /*b890*/  WARPGROUP.DEPBAR.LE gsb0, 0x0 ;  /* 0x00008000000079c5 */ /* 0x000fe40000010000 */
[----:B------:R-:W-:-:S07]  /*b8a0*/  WARPGROUP.ARRIVE ;  /* 0x00000000000079c5 */ /* 0x000fce0000000000 */
[----:B------:R-:W-:Y:S01]  /*b8b0*/  HGMMA.64x128x16.F32 R24, gdesc[UR8], R24, gsb0 ;  /* 0x01e00000081879f0 */ /* 0x000fe20008000818 */
[----:B------:R-:W-:Y:S01]  /*b8c0*/  R2UR UR10, R218 ;  /* 0x00000000da0a72ca */ /* 0x000fe200000e0000 */
[----:B------:R-:W-:Y:S01]  /*b8d0*/  UMOV UR8, UR52 ;  /* 0x0000003400087c82 */ /* 0x000fe20008000000 */
[----:B------:R-:W-:Y:S01]  /*b8e0*/  R2UR UR11, R219 ;  /* 0x00000000db0b72ca */ /* 0x000fe200000e0000 */
[----:B------:R-:W-:Y:S01]  /*b8f0*/  UMOV UR9, UR53 ;  /* 0x0000003500097c82 */ /* 0x000fe20008000000 */
[----:B------:R-:W-:Y:S02]  /*b900*/  IADD3 R218, R216, 0xa00, RZ ;  /* 0x00000a00d8da7810 */ /* 0x000fe40007ffe0ff */
[----:B------:R-:W-:Y:S01]  /*b910*/  MOV R219, 0x80000020 ;  /* 0x8000002000db7802 */ /* 0x000fe20000000f00 */
[----:B------:R-:W-:Y:S02]  /*b920*/  WARPGROUP.DEPBAR.LE gsb0, 0x0 ;  /* 0x00008000000079c5 */ /* 0x000fe40000010000 */
[----:B------:R-:W-:-:S06]  /*b930*/  WARPGROUP.ARRIVE ;  /* 0x00000000000079c5 */ /* 0x000fcc0000000000 */
[----:B------:R-:W-:Y:S01]  /*b940*/  HGMMA.64x128x16.F32 R24, gdesc[UR8], R24, gsb0 ;  /* 0x01e00000081879f0 */ /* 0x000fe20008000818 */
[----:B------:R-:W-:Y:S01]  /*b950*/  R2UR UR10, R218 ;  /* 0x00000000da0a72ca */ /* 0x000fe200000e0000 */
[----:B------:R-:W-:Y:S01]  /*b960*/  UMOV UR8, UR48 ;  /* 0x0000003000087c82 */ /* 0x000fe20008000000 */
[----:B------:R-:W-:Y:S01]  /*b970*/  R2UR UR11, R219 ;  /* 0x00000000db0b72ca */ /* 0x000fe200000e0000 */
[----:B------:R-:W-:Y:S01]  /*b980*/  UMOV UR9, UR49 ;  /* 0x0000003100097c82 */ /* 0x000fe20008000000 */
[----:B------:R-:W-:Y:S01]  /*b990*/  VIADD R218, R216, 0xa02 ;  /* 0x00000a02d8da7836 */ /* 0x000fe20000000000 */
[----:B------:R-:W-:Y:S01]  /*b9a0*/  MOV R219, 0x80000020 ;  /* 0x8000002000db7802 */ /* 0x000fe20000000f00 */
[----:B------:R-:W-:Y:S02]  /*b9b0*/  WARPGROUP.DEPBAR.LE gsb0, 0x0 ;  /* 0x00008000000079c5 */ /* 0x000fe40000010000 */
[----:B------:R-:W-:-:S07]  /*b9c0*/  WARPGROUP.ARRIVE ;  /* 0x00000000000079c5 */ /* 0x000fce0000000000 */
[----:B------:R-:W-:Y:S01]  /*b9d0*/  HGMMA.64x128x16.F32 R24, gdesc[UR8], R24, gsb0 ;  /* 0x01e00000081879f0 */ /* 0x000fe20008000818 */
[----:B------:R-:W-:Y:S01]  /*b9e0*/  R2UR UR10, R218 ;  /* 0x00000000da0a72ca */ /* 0x000fe200000e0000 */
[----:B------:R-:W-:Y:S01]  /*b9f0*/  UMOV UR8, UR44 ;  /* 0x0000002c00087c82 */ /* 0x000fe20008000000 */
[----:B------:R-:W-:Y:S01]  /*ba00*/  R2UR UR11, R219 ;  /* 0x00000000db0b72ca */ /* 0x000fe200000e0000 */
[----:B------:R-:W-:Y:S01]  /*ba10*/  UMOV UR9, UR45 ;  /* 0x0000002d00097c82 */ /* 0x000fe20008000000 */
[----:B------:R-:W-:Y:S01]  /*ba20*/  IMAD.MOV.U32 R219, RZ, RZ, -0x7fffffe0 ;  /* 0x80000020ffdb7424 */ /* 0x000fe200078e00ff */
[C---:B------:R-:W-:Y:S02]  /*ba30*/  IADD3 R218, R216.reuse, 0xc00, RZ ;  /* 0x00000c00d8da7810 */ /* 0x040fe40007ffe0ff */
[----:B------:R-:W-:-:S04]  /*ba40*/  IADD3 R216, R216, 0xc02, RZ ;  /* 0x00000c02d8d87810 */ /* 0x000fc80007ffe0ff */
[----:B------:R-:W-:Y:S01]  /*ba50*/  R2UR UR6, R216 ;  /* 0x00000000d80672ca */ /* 0x000fe200000e0000 */
[----:B------:R-:W-:Y:S02]  /*ba60*/  WARPGROUP.DEPBAR.LE gsb0, 0x0 ;  /* 0x00008000000079c5 */ /* 0x000fe40000010000 */
[----:B------:R-:W-:-:S06]  /*ba70*/  WARPGROUP.ARRIVE ;  /* 0x00000000000079c5 */ /* 0x000fcc0000000000 */
[----:B------:R-:W-:Y:S01]  /*ba80*/  HGMMA.64x128x16.F32 R24, gdesc[UR8], R24, gsb0 ;  /* 0x01e00000081879f0 */ /* 0x000fe20008000818 */
[----:B------:R-:W-:Y:S01]  /*ba90*/  R2UR UR10, R218 ;  /* 0x00000000da0a72ca */ /* 0x000fe200000e0000 */
[----:B------:R-:W-:Y:S01]  /*baa0*/  UMOV UR8, UR40 ;  /* 0x0000002800087c82 */ /* 0x000fe20008000000 */
[----:B------:R-:W-:Y:S01]  /*bab0*/  R2UR UR11, R219 ;  /* 0x00000000db0b72ca */ /* 0x000fe200000e0000 */
[----:B------:R-:W-:Y:S01]  /*bac0*/  UMOV UR9, UR41 ;  /* 0x0000002900097c82 */ /* 0x000fe20008000000 */
[----:B------:R-:W-:Y:S02]  /*bad0*/  WARPGROUP.DEPBAR.LE gsb0, 0x0 ;  /* 0x00008000000079c5 */ /* 0x000fe40000010000 */
[----:B------:R-:W-:-:S09]  /*bae0*/  WARPGROUP.ARRIVE ;  /* 0x00000000000079c5 */ /* 0x000fd20000000000 */
        /* <DEDUP_REMOVED lines=8> */
[----:B-1----:R-:W-:Y:S01]  /*bb70*/  IMAD R14, R5, 0x8, R2 ;  /* 0x00000008050e7824 */ /* 0x002fe200078e0202 */
[----:B------:R-:W-:Y:S02]  /*bb80*/  SHF.L.U32 R17, R4, 0x1f, RZ ;  /* 0x0000001f04117819 */ /* 0x000fe400000006ff */
[----:B------:R-:W-:Y:S02]  /*bb90*/  ISETP.NE.AND P3, PT, R0, RZ, PT ;  /* 0x000000ff0000720c */ /* 0x000fe40003f65270 */
[----:B------:R-:W1:Y:S02]  /*bba0*/  SYNCS.PHASECHK.TRANS64.TRYWAIT P2, [R14+URZ+0x3f020], R17 ;  /* 0x03f020110e0075a7 */ /* 0x000e64000804017f */
[----:B-1----:R-:W-:Y:S09]  /*bbb0*/  @!P2 BRA `(.L_x_41) ;  /* 0x0000007c000ca947 */ /* 0x002ff20003800000 */
.L_x_95:
[----:B------:R-:W-:Y:S05]  /*bbc0*/  @P3 BRA `(.L_x_42) ;  /* 0x0000000000143947 */ /* 0x000fea0003800000 */
[----:B------:R-:W-:Y:S02]  /*bbd0*/  ISETP.NE.AND P2, PT, R211, RZ, PT ;  /* 0x000000ffd300720c */ /* 0x000fe40003f45270 */
[----:B-1----:R-:W-:-:S04]  /*bbe0*/  MOV R17, 0xe000 ;  /* 0x0000e00000117802 */ /* 0x002fc80000000f00 */
[----:B------:R2:W-:Y:S07]  /*bbf0*/  SYNCS.ARRIVE.TRANS64 RZ, [R14+URZ+0x3f000], R17 ;  /* 0x03f000110eff79a7 */ /* 0x0005ee000800003f */
[----:B------:R-:W-:Y:S05]  /*bc00*/  @!P2 BRA `(.L_x_42) ;  /* 0x000000000004a947 */ /* 0x000fea0003800000 */
[----:B------:R-:W-:Y:S01]  /*bc10*/  BPT.TRAP 0x1 ;  /* 0x000000040000795c */ /* 0x000fe20000300000 */
.L_x_42:
        /* <DEDUP_REMOVED lines=14> */
[----:B------:R-:W-:Y:S01]  /*bd00*/  UIADD3 UR33, UR33, 0x3f000, URZ ;  /* 0x0003f00021217890 */ /* 0x000fe2000fffe03f */
[----:B------:R-:W-:Y:S01]  /*bd10*/  ISETP.NE.AND P2, PT, R5, 0x4, PT ;  /* 0x000000040500780c */ /* 0x000fe20003f45270 */
[----:B------:R-:W-:-:S02]  /*bd20*/  USHF.L.U32 UR35, UR35, 0x7, URZ ;  /* 0x0000000723237899 */ /* 0x000fc4000800063f */
        /* <DEDUP_REMOVED lines=32> */
[----:B--2---:R-:W-:Y:S01]  /*bf30*/  NOP ;  /* 0x0000000000007918 */ /* 0x004fe20000000000 */
.L_x_40:
[----:B------:R-:W-:-:S07]  /*bf40*/  VIADD R7, R7, 0xffffffff ;  /* 0xffffffff07077836 */ /* 0x000fce0000000000 */
.L_x_39:
[----:B------:R-:W-:Y:S01]  /*bf50*/  IADD3 R15, R15, 0x1, RZ ;  /* 0x000000010f0f7810 */ /* 0x000fe20007ffe0ff */
[----:B------:R-:W-:Y:S05]  /*bf60*/  WARPSYNC.ALL ;  /* 0x0000000000007948 */ /* 0x000fea0003800000 */
[----:B------:R-:W-:-:S04]  /*bf70*/  ISETP.NE.AND P2, PT, R15, 0x4, PT ;  /* 0x000000040f00780c */ /* 0x000fc80003f45270 */
[----:B-1----:R-:W-:Y:S02]  /*bf80*/  SEL R14, RZ, 0x1, P2 ;  /* 0x00000001ff0e7807 */ /* 0x002fe40001000000 */
[----:B------:R-:W-:Y:S02]  /*bf90*/  SEL R15, R15, RZ, P2 ;  /* 0x000000ff0f0f7207 */ /* 0x000fe40001000000 */
[----:B------:R-:W-:Y:S02]  /*bfa0*/  LOP3.LUT R3, R3, R14, RZ, 0x3c, !PT ;  /* 0x0000000e03037212 */ /* 0x000fe400078e3cff */
[C---:B------:R-:W-:Y:S01]  /*bfb0*/  IADD3 R14, R10.reuse, 0x1, RZ ;  /* 0x000000010a0e7810 */ /* 0x040fe20007ffe0ff */
[C---:B------:R-:W-:Y:S01]  /*bfc0*/  VIADD R17, R10.reuse, 0x8 ;  /* 0x000000080a117836 */ /* 0x040fe20000000000 */
[----:B------:R-:W-:Y:S01]  /*bfd0*/  IADD3 R213, R10, 0x9, RZ ;  /* 0x000000090ad57810 */ /* 0x000fe20007ffe0ff */
[----:B------:R-:W-:Y:S01]  /*bfe0*/  BSSY B0, `(.L_x_43) ;  /* 0x00000cf000007945 */ /* 0x000fe20003800000 */
[----:B------:R-:W-:-:S02]  /*bff0*/  ISETP.GE.AND P2, PT, R14, UR23, PT ;  /* 0x000000170e007c0c */ /* 0x000fc4000bf46270 */
[C---:B------:R-:W-:Y:S02]  /*c000*/  IADD3 R14, R10.reuse, 0x10, RZ ;  /* 0x000000100a0e7810 */ /* 0x040fe40007ffe0ff */
[----:B------:R-:W-:Y:S02]  /*c010*/  ISETP.GE.AND P4, PT, R10, UR23, PT ;  /* 0x000000170a007c0c */ /* 0x000fe4000bf86270 */
[----:B------:R-:W-:Y:S01]  /*c020*/  ISETP.GE.AND P5, PT, R14, UR23, PT ;  /* 0x000000170e007c0c */ /* 0x000fe2000bfa6270 */
[C---:B------:R-:W-:Y:S01]  /*c030*/  VIADD R14, R10.reuse, 0x11 ;  /* 0x000000110a0e7836 */ /* 0x040fe20000000000 */
[----:B------:R-:W-:Y:S02]  /*c040*/  ISETP.GE.AND P3, PT, R17, UR23, PT ;  /* 0x0000001711007c0c */ /* 0x000fe4000bf66270 */
[----:B------:R-:W-:Y:S02]  /*c050*/  IADD3 R17, R10, 0x18, RZ ;  /* 0x000000180a117810 */ /* 0x000fe40007ffe0ff */
[----:B------:R-:W-:-:S02]  /*c060*/  ISETP.GE.AND P6, PT, R213, UR23, PT ;  /* 0x00000017d5007c0c */ /* 0x000fc4000bfc6270 */
[----:B------:R-:W-:Y:S02]  /*c070*/  FSEL R215, R24, -INF , !P4 ;  /* 0xff80000018d77808 */ /* 0x000fe40006000000 */
[----:B------:R-:W-:Y:S02]  /*c080*/  FSEL R213, R26, -INF , !P4 ;  /* 0xff8000001ad57808 */ /* 0x000fe40006000000 */
[----:B------:R-:W-:Y:S02]  /*c090*/  ISETP.GE.AND P4, PT, R14, UR23, PT ;  /* 0x000000170e007c0c */ /* 0x000fe4000bf86270 */
[----:B------:R-:W-:Y:S02]  /*c0a0*/  FSEL R218, R25, -INF , !P2 ;  /* 0xff80000019da7808 */ /* 0x000fe40005000000 */
[----:B------:R-:W-:Y:S02]  /*c0b0*/  FSEL R27, R27, -INF , !P2 ;  /* 0xff8000001b1b7808 */ /* 0x000fe40005000000 */
[----:B------:R-:W-:Y:S01]  /*c0c0*/  ISETP.GE.AND P2, PT, R17, UR23, PT ;  /* 0x0000001711007c0c */ /* 0x000fe2000bf46270 */
[C---:B------:R-:W-:Y:S01]  /*c0d0*/  VIADD R17, R10.reuse, 0x20 ;  /* 0x000000200a117836 */ /* 0x040fe20000000000 */
[----:B------:R-:W-:-:S02]  /*c0e0*/  IADD3 R14, R10, 0x19, RZ ;  /* 0x000000190a0e7810 */ /* 0x000fc40007ffe0ff */
[----:B------:R-:W-:Y:S02]  /*c0f0*/  FSEL R28, R28, -INF , !P3 ;  /* 0xff8000001c1c7808 */ /* 0x000fe40005800000 */
[----:B------:R-:W-:Y:S02]  /*c100*/  FSEL R24, R30, -INF , !P3 ;  /* 0xff8000001e187808 */ /* 0x000fe40005800000 */
[----:B------:R-:W-:Y:S02]  /*c110*/  ISETP.GE.AND P3, PT, R14, UR23, PT ;  /* 0x000000170e007c0c */ /* 0x000fe4000bf66270 */
[----:B------:R-:W-:Y:S02]  /*c120*/  FSEL R30, R29, -INF , !P6 ;  /* 0xff8000001d1e7808 */ /* 0x000fe40007000000 */
[----:B------:R-:W-:Y:S02]  /*c130*/  FSEL R25, R31, -INF , !P6 ;  /* 0xff8000001f197808 */ /* 0x000fe40007000000 */
[----:B------:R-:W-:-:S02]  /*c140*/  IADD3 R14, R10, 0x21, RZ ;  /* 0x000000210a0e7810 */ /* 0x000fc40007ffe0ff */
[----:B------:R-:W-:Y:S02]  /*c150*/  ISETP.GE.AND P6, PT, R17, UR23, PT ;  /* 0x0000001711007c0c */ /* 0x000fe4000bfc6270 */
[----:B------:R-:W-:Y:S02]  /*c160*/  IADD3 R17, R10, 0x28, RZ ;  /* 0x000000280a117810 */ /* 0x000fe40007ffe0ff */
[----:B------:R-:W-:Y:S02]  /*c170*/  FSEL R31, R32, -INF , !P5 ;  /* 0xff800000201f7808 */ /* 0x000fe40006800000 */
[----:B------:R-:W-:Y:S02]  /*c180*/  FSEL R26, R34, -INF , !P5 ;  /* 0xff800000221a7808 */ /* 0x000fe40006800000 */
[----:B------:R-:W-:Y:S01]  /*c190*/  ISETP.GE.AND P5, PT, R14, UR23, PT ;  /* 0x000000170e007c0c */ /* 0x000fe2000bfa6270 */
[----:B------:R-:W-:Y:S01]  /*c1a0*/  VIADD R14, R10, 0x29 ;  /* 0x000000290a0e7836 */ /* 0x000fe20000000000 */
[----:B------:R-:W-:-:S02]  /*c1b0*/  FSEL R34, R33, -INF , !P4 ;  /* 0xff80000021227808 */ /* 0x000fc40006000000 */
[----:B------:R-:W-:Y:S02]  /*c1c0*/  FSEL R29, R35, -INF , !P4 ;  /* 0xff800000231d7808 */ /* 0x000fe40006000000 */
[----:B------:R-:W-:Y:S02]  /*c1d0*/  ISETP.GE.AND P4, PT, R17, UR23, PT ;  /* 0x0000001711007c0c */ /* 0x000fe4000bf86270 */
[----:B------:R-:W-:Y:S02]  /*c1e0*/  IADD3 R17, R10, 0x30, RZ ;  /* 0x000000300a117810 */ /* 0x000fe40007ffe0ff */
[----:B------:R-:W-:Y:S02]  /*c1f0*/  FSEL R35, R36, -INF , !P2 ;  /* 0xff80000024237808 */ /* 0x000fe40005000000 */
[----:B------:R-:W-:Y:S02]  /*c200*/  FSEL R32, R38, -INF , !P2 ;  /* 0xff80000026207808 */ /* 0x000fe40005000000 */
[----:B------:R-:W-:-:S02]  /*c210*/  ISETP.GE.AND P2, PT, R14, UR23, PT ;  /* 0x000000170e007c0c */ /* 0x000fc4000bf46270 */
[----:B------:R-:W-:Y:S02]  /*c220*/  FSEL R38, R37, -INF , !P3 ;  /* 0xff80000025267808 */ /* 0x000fe40005800000 */
[----:B------:R-:W-:Y:S02]  /*c230*/  FSEL R33, R39, -INF , !P3 ;  /* 0xff80000027217808 */ /* 0x000fe40005800000 */
[----:B------:R-:W-:Y:S01]  /*c240*/  ISETP.GE.AND P3, PT, R17, UR23, PT ;  /* 0x0000001711007c0c */ /* 0x000fe2000bf66270 */
[C---:B------:R-:W-:Y:S01]  /*c250*/  VIADD R17, R10.reuse, 0x38 ;  /* 0x000000380a117836 */ /* 0x040fe20000000000 */
[----:B------:R-:W-:Y:S02]  /*c260*/  IADD3 R14, R10, 0x31, RZ ;  /* 0x000000310a0e7810 */ /* 0x000fe40007ffe0ff */
[----:B------:R-:W-:Y:S02]  /*c270*/  FSEL R40, R40, -INF , !P6 ;  /* 0xff80000028287808 */ /* 0x000fe40007000000 */
[----:B------:R-:W-:-:S02]  /*c280*/  FSEL R42, R42, -INF , !P6 ;  /* 0xff8000002a2a7808 */ /* 0x000fc40007000000 */
[----:B------:R-:W-:Y:S02]  /*c290*/  ISETP.GE.AND P6, PT, R14, UR23, PT ;  /* 0x000000170e007c0c */ /* 0x000fe4000bfc6270 */
[----:B------:R-:W-:Y:S02]  /*c2a0*/  FSEL R41, R41, -INF , !P5 ;  /* 0xff80000029297808 */ /* 0x000fe40006800000 */
[----:B------:R-:W-:Y:S02]  /*c2b0*/  FSEL R43, R43, -INF , !P5 ;  /* 0xff8000002b2b7808 */ /* 0x000fe40006800000 */
[C---:B------:R-:W-:Y:S02]  /*c2c0*/  IADD3 R14, R10.reuse, 0x39, RZ ;  /* 0x000000390a0e7810 */ /* 0x040fe40007ffe0ff */
[----:B------:R-:W-:Y:S02]  /*c2d0*/  ISETP.GE.AND P5, PT, R17, UR23, PT ;  /* 0x0000001711007c0c */ /* 0x000fe4000bfa6270 */
[----:B------:R-:W-:-:S02]  /*c2e0*/  IADD3 R17, R10, 0x40, RZ ;  /* 0x000000400a117810 */ /* 0x000fc40007ffe0ff */
[----:B------:R-:W-:Y:S02]  /*c2f0*/  FSEL R39, R44, -INF , !P4 ;  /* 0xff8000002c277808 */ /* 0x000fe40006000000 */
[----:B------:R-:W-:Y:S02]  /*c300*/  FSEL R36, R46, -INF , !P4 ;  /* 0xff8000002e247808 */ /* 0x000fe40006000000 */
[----:B------:R-:W-:Y:S01]  /*c310*/  ISETP.GE.AND P4, PT, R14, UR23, PT ;  /* 0x000000170e007c0c */ /* 0x000fe2000bf86270 */
[----:B------:R-:W-:Y:S01]  /*c320*/  VIADD R14, R10, 0x41 ;  /* 0x000000410a0e7836 */ /* 0x000fe20000000000 */
[----:B------:R-:W-:Y:S02]  /*c330*/  FSEL R46, R45, -INF , !P2 ;  /* 0xff8000002d2e7808 */ /* 0x000fe40005000000 */
[----:B------:R-:W-:Y:S02]  /*c340*/  FSEL R37, R47, -INF , !P2 ;  /* 0xff8000002f257808 */ /* 0x000fe40005000000 */
[----:B------:R-:W-:-:S02]  /*c350*/  ISETP.GE.AND P2, PT, R17, UR23, PT ;  /* 0x0000001711007c0c */ /* 0x000fc4000bf46270 */
[----:B------:R-:W-:Y:S02]  /*c360*/  IADD3 R17, R10, 0x48, RZ ;  /* 0x000000480a117810 */ /* 0x000fe40007ffe0ff */
[----:B------:R-:W-:Y:S02]  /*c370*/  FSEL R48, R48, -INF , !P3 ;  /* 0xff80000030307808 */ /* 0x000fe40005800000 */
[----:B------:R-:W-:Y:S02]  /*c380*/  FSEL R44, R50, -INF , !P3 ;  /* 0xff800000322c7808 */ /* 0x000fe40005800000 */
[----:B------:R-:W-:Y:S02]  /*c390*/  ISETP.GE.AND P3, PT, R14, UR23, PT ;  /* 0x000000170e007c0c */ /* 0x000fe4000bf66270 */
[----:B------:R-:W-:Y:S02]  /*c3a0*/  FSEL R49, R49, -INF , !P6 ;  /* 0xff80000031317808 */ /* 0x000fe40007000000 */
[----:B------:R-:W-:-:S02]  /*c3b0*/  FSEL R45, R51, -INF , !P6 ;  /* 0xff800000332d7808 */ /* 0x000fc40007000000 */
[----:B------:R-:W-:Y:S02]  /*c3c0*/  ISETP.GE.AND P6, PT, R17, UR23, PT ;  /* 0x0000001711007c0c */ /* 0x000fe4000bfc6270 */
[----:B------:R-:W-:Y:S02]  /*c3d0*/  FMNMX R14, R213, R212, !PT ;  /* 0x000000d4d50e7209 */ /* 0x000fe40007800000 */
[----:B------:R-:W-:Y:S02]  /*c3e0*/  FMNMX R17, R215, R214, !PT ;  /* 0x000000d6d7117209 */ /* 0x000fe40007800000 */
[----:B------:R-:W-:Y:S02]  /*c3f0*/  FMNMX R47, R27, R14, !PT ;  /* 0x0000000e1b2f7209 */ /* 0x000fe40007800000 */
[----:B------:R-:W-:Y:S02]  /*c400*/  IADD3 R50, R10, 0x49, RZ ;  /* 0x000000490a327810 */ /* 0x000fe40007ffe0ff */
[----:B------:R-:W-:-:S02]  /*c410*/  FMNMX R17, R218, R17, !PT ;  /* 0x00000011da117209 */ /* 0x000fc40007800000 */
[----:B------:R-:W-:Y:S02]  /*c420*/  FSEL R52, R52, -INF , !P5 ;  /* 0xff80000034347808 */ /* 0x000fe40006800000 */
[----:B------:R-:W-:Y:S02]  /*c430*/  FSEL R54, R54, -INF , !P5 ;  /* 0xff80000036367808 */ /* 0x000fe40006800000 */
[----:B------:R-:W-:Y:S02]  /*c440*/  FMNMX R14, R24, R47, !PT ;  /* 0x0000002f180e7209 */ /* 0x000fe40007800000 */
[----:B------:R-:W-:Y:S01]  /*c450*/  ISETP.GE.AND P5, PT, R50, UR23, PT ;  /* 0x0000001732007c0c */ /* 0x000fe2000bfa6270 */
[----:B------:R-:W-:Y:S01]  /*c460*/  VIADD R50, R10, 0x50 ;  /* 0x000000500a327836 */ /* 0x000fe20000000000 */
[----:B------:R-:W-:Y:S02]  /*c470*/  FMNMX R17, R28, R17, !PT ;  /* 0x000000111c117209 */ /* 0x000fe40007800000 */
[----:B------:R-:W-:-:S02]  /*c480*/  FMNMX R51, R25, R14, !PT ;  /* 0x0000000e19337209 */ /* 0x000fc40007800000 */
[----:B------:R-:W-:Y:S02]  /*c490*/  FSEL R47, R53, -INF , !P4 ;  /* 0xff800000352f7808 */ /* 0x000fe40006000000 */
[----:B------:R-:W-:Y:S02]  /*c4a0*/  FMNMX R14, R30, R17, !PT ;  /* 0x000000111e0e7209 */ /* 0x000fe40007800000 */
[----:B------:R-:W-:Y:S02]  /*c4b0*/  FSEL R53, R55, -INF , !P4 ;  /* 0xff80000037357808 */ /* 0x000fe40006000000 */
[----:B------:R-:W-:Y:S02]  /*c4c0*/  ISETP.GE.AND P4, PT, R50, UR23, PT ;  /* 0x0000001732007c0c */ /* 0x000fe4000bf86270 */
[----:B------:R-:W-:Y:S02]  /*c4d0*/  FMNMX R50, R26, R51, !PT ;  /* 0x000000331a327209 */ /* 0x000fe40007800000 */
[----:B------:R-:W-:-:S02]  /*c4e0*/  FMNMX R17, R31, R14, !PT ;  /* 0x0000000e1f117209 */ /* 0x000fc40007800000 */
[----:B------:R-:W-:Y:S02]  /*c4f0*/  FMNMX R51, R29, R50, !PT ;  /* 0x000000321d337209 */ /* 0x000fe40007800000 */
[----:B------:R-:W-:Y:S02]  /*c500*/  FMNMX R14, R34, R17, !PT ;  /* 0x00000011220e7209 */ /* 0x000fe40007800000 */
[----:B------:R-:W-:Y:S02]  /*c510*/  FSEL R55, R56, -INF , !P2 ;  /* 0xff80000038377808 */ /* 0x000fe40005000000 */
[----:B------:R-:W-:Y:S02]  /*c520*/  FMNMX R56, R32, R51, !PT ;  /* 0x0000003320387209 */ /* 0x000fe40007800000 */
[----:B------:R-:W-:Y:S02]  /*c530*/  FMNMX R17, R35, R14, !PT ;  /* 0x0000000e23117209 */ /* 0x000fe40007800000 */
[----:B------:R-:W-:-:S02]  /*c540*/  FMNMX R51, R33, R56, !PT ;  /* 0x0000003821337209 */ /* 0x000fc40007800000 */
[----:B------:R-:W-:Y:S02]  /*c550*/  FMNMX R17, R38, R17, !PT ;  /* 0x0000001126117209 */ /* 0x000fe40007800000 */
[----:B------:R-:W-:Y:S02]  /*c560*/  FMNMX R56, R42, R51, !PT ;  /* 0x000000332a387209 */ /* 0x000fe40007800000 */
[----:B------:R-:W-:Y:S02]  /*c570*/  FMNMX R14, R40, R17, !PT ;  /* 0x00000011280e7209 */ /* 0x000fe40007800000 */
[----:B------:R-:W-:Y:S02]  /*c580*/  FMNMX R17, R43, R56, !PT ;  /* 0x000000382b117209 */ /* 0x000fe40007800000 */
[----:B------:R-:W-:Y:S01]  /*c590*/  FSEL R50, R57, -INF , !P3 ;  /* 0xff80000039327808 */ /* 0x000fe20005800000 */
[----:B------:R-:W-:Y:S01]  /*c5a0*/  VIADD R57, R10, 0x59 ;  /* 0x000000590a397836 */ /* 0x000fe20000000000 */
[----:B------:R-:W-:-:S02]  /*c5b0*/  FMNMX R14, R41, R14, !PT ;  /* 0x0000000e290e7209 */ /* 0x000fc40007800000 */
[----:B------:R-:W-:Y:S02]  /*c5c0*/  FMNMX R56, R36, R17, !PT ;  /* 0x0000001124387209 */ /* 0x000fe40007800000 */
[----:B------:R-:W-:Y:S02]  /*c5d0*/  FMNMX R17, R39, R14, !PT ;  /* 0x0000000e27117209 */ /* 0x000fe40007800000 */
[----:B------:R-:W-:Y:S02]  /*c5e0*/  FSEL R51, R60, -INF , !P6 ;  /* 0xff8000003c337808 */ /* 0x000fe40007000000 */
[----:B------:R-:W-:Y:S02]  /*c5f0*/  FSEL R62, R62, -INF , !P6 ;  /* 0xff8000003e3e7808 */ /* 0x000fe40007000000 */
[----:B------:R-:W-:Y:S02]  /*c600*/  ISETP.GE.AND P6, PT, R57, UR23, PT ;  /* 0x0000001739007c0c */ /* 0x000fe4000bfc6270 */
        /* <DEDUP_REMOVED lines=8> */
[----:B------:R-:W-:Y:S02]  /*c690*/  IADD3 R217, R10, 0x51, RZ ;  /* 0x000000510ad97810 */ /* 0x000fe40007ffe0ff */
[----:B------:R-:W-:Y:S02]  /*c6a0*/  FSEL R216, R58, -INF , !P2 ;  /* 0xff8000003ad87808 */ /* 0x000fe40005000000 */
[----:B------:R-:W-:Y:S02]  /*c6b0*/  FMNMX R17, R53, R56, !PT ;  /* 0x0000003835117209 */ /* 0x000fe40007800000 */
[----:B------:R-:W-:Y:S02]  /*c6c0*/  FMNMX R14, R47, R14, !PT ;  /* 0x0000000e2f0e7209 */ /* 0x000fe40007800000 */
[----:B------:R-:W-:-:S02]  /*c6d0*/  ISETP.GE.AND P2, PT, R217, UR23, PT ;  /* 0x00000017d9007c0c */ /* 0x000fc4000bf46270 */
[----:B------:R-:W-:Y:S01]  /*c6e0*/  FSEL R217, R59, -INF , !P3 ;  /* 0xff8000003bd97808 */ /* 0x000fe20005800000 */
[----:B------:R-:W-:Y:S01]  /*c6f0*/  IMAD R59, R6, 0x8, R11 ;  /* 0x00000008063b7824 */ /* 0x000fe200078e020b */
[----:B------:R-:W-:Y:S02]  /*c700*/  FMNMX R56, R216, R17, !PT ;  /* 0x00000011d8387209 */ /* 0x000fe40007800000 */
[----:B------:R-:W-:Y:S02]  /*c710*/  FMNMX R17, R55, R14, !PT ;  /* 0x0000000e37117209 */ /* 0x000fe40007800000 */
[----:B------:R-:W-:Y:S02]  /*c720*/  FMNMX R57, R217, R56, !PT ;  /* 0x00000038d9397209 */ /* 0x000fe40007800000 */
[----:B------:R-:W-:Y:S02]  /*c730*/  FMNMX R14, R50, R17, !PT ;  /* 0x00000011320e7209 */ /* 0x000fe40007800000 */
[----:B------:R-:W-:-:S02]  /*c740*/  IADD3 R58, R10, 0x58, RZ ;  /* 0x000000580a3a7810 */ /* 0x000fc40007ffe0ff */
[----:B------:R-:W-:Y:S02]  /*c750*/  FSEL R63, R63, -INF , !P5 ;  /* 0xff8000003f3f7808 */ /* 0x000fe40006800000 */
[----:B------:R-:W-:Y:S02]  /*c760*/  FMNMX R56, R62, R57, !PT ;  /* 0x000000393e387209 */ /* 0x000fe40007800000 */
[----:B------:R-:W-:Y:S02]  /*c770*/  FSEL R230, R61, -INF , !P5 ;  /* 0xff8000003de67808 */ /* 0x000fe40006800000 */
[----:B------:R-:W-:Y:S02]  /*c780*/  FMNMX R17, R51, R14, !PT ;  /* 0x0000000e33117209 */ /* 0x000fe40007800000 */
[----:B------:R-:W-:Y:S02]  /*c790*/  ISETP.GE.AND P3, PT, R58, UR23, PT ;  /* 0x000000173a007c0c */ /* 0x000fe4000bf66270 */
        /* <DEDUP_REMOVED lines=11> */
[----:B------:R-:W-:Y:S01]  /*c850*/  ISETP.GE.AND P4, PT, R58, UR23, PT ;  /* 0x000000173a007c0c */ /* 0x000fe2000bf86270 */
[----:B------:R-:W-:Y:S01]  /*c860*/  VIADD R58, R10, 0x68 ;  /* 0x000000680a3a7836 */ /* 0x000fe20000000000 */
[----:B------:R-:W-:-:S02]  /*c870*/  FSEL R219, R70, -INF , !P3 ;  /* 0xff80000046db7808 */ /* 0x000fc40005800000 */
[----:B------:R-:W-:Y:S02]  /*c880*/  FMNMX R56, R61, R56, !PT ;  /* 0x000000383d387209 */ /* 0x000fe40007800000 */
[----:B------:R-:W-:Y:S02]  /*c890*/  FSEL R68, R68, -INF , !P3 ;  /* 0xff80000044447808 */ /* 0x000fe40005800000 */
[----:B------:R-:W-:Y:S02]  /*c8a0*/  FMNMX R17, R232, R17, !PT ;  /* 0x00000011e8117209 */ /* 0x000fe40007800000 */
[----:B------:R-:W-:Y:S02]  /*c8b0*/  FSEL R221, R71, -INF , !P6 ;  /* 0xff80000047dd7808 */ /* 0x000fe40007000000 */
[----:B------:R-:W-:Y:S02]  /*c8c0*/  FMNMX R56, R219, R56, !PT ;  /* 0x00000038db387209 */ /* 0x000fe40007800000 */
[----:B------:R-:W-:-:S02]  /*c8d0*/  FSEL R69, R69, -INF , !P6 ;  /* 0xff80000045457808 */ /* 0x000fc40007000000 */
[----:B------:R-:W-:Y:S02]  /*c8e0*/  FMNMX R14, R68, R17, !PT ;  /* 0x00000011440e7209 */ /* 0x000fe40007800000 */
[----:B------:R-:W-:Y:S02]  /*c8f0*/  ISETP.GE.AND P2, PT, R58, UR23, PT ;  /* 0x000000173a007c0c */ /* 0x000fe4000bf46270 */
[----:B------:R-:W-:Y:S02]  /*c900*/  IADD3 R58, R10, 0x69, RZ ;  /* 0x000000690a3a7810 */ /* 0x000fe40007ffe0ff */
        /* <DEDUP_REMOVED lines=10> */
[----:B------:R-:W-:Y:S01]  /*c9b0*/  ISETP.GE.AND P6, PT, R58, UR23, PT ;  /* 0x000000173a007c0c */ /* 0x000fe2000bfc6270 */
[----:B------:R-:W-:Y:S01]  /*c9c0*/  VIADD R58, R10, 0x71 ;  /* 0x000000710a3a7836 */ /* 0x000fe20000000000 */
        /* <DEDUP_REMOVED lines=29> */
[----:B------:R-:W-:Y:S02]  /*cba0*/  FMNMX R56, R229, R56, !PT ;  /* 0x00000038e5387209 */ /* 0x000fe40007800000 */
[----:B------:R-:W-:Y:S02]  /*cbb0*/  FMNMX R14, R85, R14, !PT ;  /* 0x0000000e550e7209 */ /* 0x000fe40007800000 */
[----:B------:R-:W-:Y:S01]  /*cbc0*/  PRMT R59, RZ, 0x654, R59 ;  /* 0x00000654ff3b7816 */ /* 0x000fe2000000003b */
[----:B------:R-:W1:Y:S01]  /*cbd0*/  SHFL.BFLY PT, R57, R56, 0x1, 0x1f ;  /* 0x0c201f0038397f89 */ /* 0x000e6200000e0000 */
[----:B------:R-:W-:Y:S02]  /*cbe0*/  LEA R65, R15, R2, 0x3 ;  /* 0x000000020f417211 */ /* 0x000fe400078e18ff */
[----:B------:R-:W-:Y:S01]  /*cbf0*/  SHF.L.U32 R64, R3, 0x1f, RZ ;  /* 0x0000001f03407819 */ /* 0x000fe200000006ff */
[----:B------:R-:W2:Y:S01]  /*cc00*/  SHFL.BFLY PT, R17, R14, 0x1, 0x1f ;  /* 0x0c201f000e117f89 */ /* 0x000ea200000e0000 */
[----:B------:R3:W-:Y:S02]  /*cc10*/  SYNCS.ARRIVE.TRANS64.RED.A1T0 RZ, [R59+URZ], RZ ;  /* 0x000000ff3bff79a7 */ /* 0x0007e4000810043f */
[----:B------:R-:W4:Y:S01]  /*cc20*/  SYNCS.PHASECHK.TRANS64.TRYWAIT P4, [R65+URZ+0x3f000], R64 ;  /* 0x03f00040410075a7 */ /* 0x000f22000808017f */
[----:B-1----:R-:W-:-:S02]  /*cc30*/  FMNMX R58, R56, R57, !PT ;  /* 0x00000039383a7209 */ /* 0x002fc40007800000 */
[----:B--2---:R-:W-:-:S03]  /*cc40*/  FMNMX R57, R14, R17, !PT ;  /* 0x000000110e397209 */ /* 0x004fc60007800000 */
[----:B------:R-:W1:Y:S04]  /*cc50*/  SHFL.BFLY PT, R17, R58, 0x2, 0x1f ;  /* 0x0c401f003a117f89 */ /* 0x000e6800000e0000 */
[----:B------:R-:W2:Y:S01]  /*cc60*/  SHFL.BFLY PT, R56, R57, 0x2, 0x1f ;  /* 0x0c401f0039387f89 */ /* 0x000ea200000e0000 */
[----:B-1----:R-:W-:Y:S02]  /*cc70*/  FMNMX R14, R58, R17, !PT ;  /* 0x000000113a0e7209 */ /* 0x002fe40007800000 */
[----:B--2---:R-:W-:Y:S02]  /*cc80*/  FMNMX R17, R57, R56, !PT ;  /* 0x0000003839117209 */ /* 0x004fe40007800000 */
[----:B------:R-:W-:Y:S02]  /*cc90*/  FSETP.NEU.AND P3, PT, R14, -INF , PT ;  /* 0xff8000000e00780b */ /* 0x000fe40003f6d000 */
[----:B------:R-:W-:-:S04]  /*cca0*/  FSETP.NEU.AND P2, PT, R17, -INF , PT ;  /* 0xff8000001100780b */ /* 0x000fc80003f4d000 */
[----:B------:R-:W-:Y:S01]  /*ccb0*/  FSEL R71, R17, RZ, P2 ;  /* 0x000000ff11477208 */ /* 0x000fe20001000000 */
[----:B---34-:R-:W-:Y:S08]  /*ccc0*/  @!P4 BRA `(.L_x_44) ;  /* 0x0000006800dcc947 */ /* 0x018ff00003800000 */
.L_x_96:
[----:B------:R-:W-:Y:S05]  /*ccd0*/  BSYNC B0 ;  /* 0x0000000000007941 */ /* 0x000fea0003800000 */
.L_x_43:
[C---:B------:R-:W-:Y:S01]  /*cce0*/  FMUL R75, R71.reuse, UR22 ;  /* 0x00000016474b7c20 */ /* 0x040fe20008400000 */
[----:B------:R-:W-:Y:S01]  /*ccf0*/  FSEL R79, R14, RZ, P3 ;  /* 0x000000ff0e4f7208 */ /* 0x000fe20001800000 */
[----:B------:R-:W-:Y:S01]  /*cd00*/  FADD R71, -R71, R214 ;  /* 0x000000d647477221 */ /* 0x000fe20000000100 */
[----:B------:R-:W-:Y:S01]  /*cd10*/  MOV R78, UR15 ;  /* 0x0000000f004e7c02 */ /* 0x000fe20008000f00 */
[--C-:B-1----:R-:W-:Y:S01]  /*cd20*/  FFMA R64, R46, UR22, -R75.reuse ;  /* 0x000000162e407c23 */ /* 0x102fe2000800084b */
[--C-:B------:R-:W-:Y:S01]  /*cd30*/  FFMA R46, R68, UR22, -R75.reuse ;  /* 0x00000016442e7c23 */ /* 0x100fe2000800084b */
[----:B------:R-:W-:Y:S01]  /*cd40*/  FADD R68, -R79, R212 ;  /* 0x000000d44f447221 */ /* 0x000fe20000000100 */
[----:B------:R-:W-:Y:S01]  /*cd50*/  FMUL R212, R71, UR22 ;  /* 0x0000001647d47c20 */ /* 0x000fe20008400000 */
[--C-:B------:R-:W-:Y:S01]  /*cd60*/  FFMA R56, R48, UR22, -R75.reuse ;  /* 0x0000001630387c23 */ /* 0x100fe2000800084b */
[----:B------:R-:W-:Y:S01]  /*cd70*/  FMUL R234, R79, UR22 ;  /* 0x000000164fea7c20 */ /* 0x000fe20008400000 */
[--C-:B------:R-:W-:Y:S01]  /*cd80*/  FFMA R48, R232, UR22, -R75.reuse ;  /* 0x00000016e8307c23 */ /* 0x100fe2000800084b */
[----:B------:R-:W-:Y:S01]  /*cd90*/  FMUL R232, R68, UR22 ;  /* 0x0000001644e87c20 */ /* 0x000fe20008400000 */
[----:B------:R-:W-:Y:S01]  /*cda0*/  FSETP.GEU.AND P6, PT, R212, -126, PT ;  /* 0xc2fc0000d400780b */ /* 0x000fe20003fce000 */
[--C-:B------:R-:W-:Y:S01]  /*cdb0*/  FFMA R233, R213, UR22, -R234.reuse ;  /* 0x00000016d5e97c23 */ /* 0x100fe200080008ea */
[--C-:B------:R-:W-:Y:S01]  /*cdc0*/  FFMA R235, R27, UR22, -R234.reuse ;  /* 0x000000161beb7c23 */ /* 0x100fe200080008ea */
        /* <DEDUP_REMOVED lines=9> */
[----:B------:R-:W-:Y:S01]  /*ce60*/  FSETP.GEU.AND P5, PT, R231, -126, PT ;  /* 0xc2fc0000e700780b */ /* 0x000fe20003fae000 */
[----:B------:R-:W-:Y:S01]  /*ce70*/  @!P6 FMUL R212, R212, 0.5 ;  /* 0x3f000000d4d4e820 */ /* 0x000fe20000400000 */
[--C-:B------:R-:W-:Y:S01]  /*ce80*/  FFMA R50, R230, UR22, -R75.reuse ;  /* 0x00000016e6327c23 */ /* 0x100fe2000800084b */
[----:B------:R-:W-:Y:S01]  /*ce90*/  FFMA R230, R25, UR22, -R234 ;  /* 0x0000001619e67c23 */ /* 0x000fe200080008ea */
[--C-:B------:R-:W-:Y:S01]  /*cea0*/  FFMA R220, R215, UR22, -R75.reuse ;  /* 0x00000016d7dc7c23 */ /* 0x100fe2000800084b */
[----:B------:R-:W-:Y:S01]  /*ceb0*/  @!P2 FMUL R232, R232, 0.5 ;  /* 0x3f000000e8e8a820 */ /* 0x000fe20000400000 */
[--C-:B------:R-:W-:Y:S01]  /*cec0*/  FFMA R218, R218, UR22, -R75.reuse ;  /* 0x00000016dada7c23 */ /* 0x100fe2000800084b */
[----:B------:R-:W1:Y:S01]  /*ced0*/  MUFU.EX2 R212, R212 ;  /* 0x000000d400d47308 */ /* 0x000e620000000800 */
[----:B------:R-:W-:Y:S01]  /*cee0*/  @!P3 FMUL R233, R233, 0.5 ;  /* 0x3f000000e9e9b820 */ /* 0x000fe20000400000 */
[----:B------:R-:W-:Y:S01]  /*cef0*/  @!P4 FMUL R235, R235, 0.5 ;  /* 0x3f000000ebebc820 */ /* 0x000fe20000400000 */
[----:B------:R-:W-:Y:S01]  /*cf00*/  FFMA R214, R28, UR22, -R75 ;  /* 0x000000161cd67c23 */ /* 0x000fe2000800084b */
[----:B------:R-:W-:-:S02]  /*cf10*/  IMAD R28, R15, 0xe00, R78 ;  /* 0x00000e000f1c7824 */ /* 0x000fc400078e024e */
[--C-:B------:R-:W-:Y:S01]  /*cf20*/  FFMA R86, R26, UR22, -R234.reuse ;  /* 0x000000161a567c23 */ /* 0x100fe200080008ea */
[----:B------:R-:W-:Y:S01]  /*cf30*/  @!P5 FMUL R231, R231, 0.5 ;  /* 0x3f000000e7e7d820 */ /* 0x000fe20000400000 */
[----:B------:R-:W-:Y:S05]  /*cf40*/  WARPSYNC.ALL ;  /* 0x0000000000007948 */ /* 0x000fea0003800000 */
[----:B------:R-:W2:Y:S01]  /*cf50*/  MUFU.EX2 R213, R232 ;  /* 0x000000e800d57308 */ /* 0x000ea20000000800 */
[----:B------:R-:W-:Y:S01]  /*cf60*/  IADD3 R26, R28, 0x400, RZ ;  /* 0x000004001c1a7810 */ /* 0x000fe20007ffe0ff */
[--C-:B------:R-:W-:Y:S01]  /*cf70*/  FFMA R215, R30, UR22, -R75.reuse ;  /* 0x000000161ed77c23 */ /* 0x100fe2000800084b */
[--C-:B------:R-:W-:Y:S01]  /*cf80*/  FFMA R30, R85, UR22, -R75.reuse ;  /* 0x00000016551e7c23 */ /* 0x100fe2000800084b */
[----:B------:R-:W-:Y:S01]  /*cf90*/  FFMA R85, R29, UR22, -R234 ;  /* 0x000000161d557c23 */ /* 0x000fe200080008ea */
[----:B-1----:R-:W-:Y:S01]  /*cfa0*/  @!P6 FMUL R212, R212, R212 ;  /* 0x000000d4d4d4e220 */ /* 0x002fe20000400000 */
[----:B------:R-:W-:Y:S01]  /*cfb0*/  FSETP.GEU.AND P6, PT, R230, -126, PT ;  /* 0xc2fc0000e600780b */ /* 0x000fe20003fce000 */
[----:B------:R-:W-:Y:S01]  /*cfc0*/  FFMA R87, R31, UR22, -R75 ;  /* 0x000000161f577c23 */ /* 0x000fe2000800084b */
[----:B------:R-:W1:Y:S01]  /*cfd0*/  MUFU.EX2 R216, R233 ;  /* 0x000000e900d87308 */ /* 0x000e620000000800 */
[----:B------:R-:W-:Y:S01]  /*cfe0*/  R2UR UR6, R26 ;  /* 0x000000001a0672ca */ /* 0x000fe200000e0000 */
[C---:B------:R-:W-:Y:S01]  /*cff0*/  VIADD R24, R28.reuse, 0x200 ;  /* 0x000002001c187836 */ /* 0x040fe20000000000 */
[----:B------:R-:W-:Y:S01]  /*d000*/  IADD3 R26, R28, 0x600, RZ ;  /* 0x000006001c1a7810 */ /* 0x000fe20007ffe0ff */
[----:B------:R-:W-:Y:S01]  /*d010*/  IMAD.MOV.U32 R25, RZ, RZ, -0x7fffffe0 ;  /* 0x80000020ff197424 */ /* 0x000fe200078e00ff */
[----:B------:R-:W-:Y:S01]  /*d020*/  MOV R29, 0x80000020 ;  /* 0x80000020001d7802 */ /* 0x000fe20000000f00 */
[-C--:B------:R-:W-:Y:S01]  /*d030*/  FMUL R184, R184, R212.reuse ;  /* 0x000000d4b8b87220 */ /* 0x080fe20000400000 */
[----:B------:R-:W-:Y:S01]  /*d040*/  R2UR UR10, R26 ;  /* 0x000000001a0a72ca */ /* 0x000fe200000e0000 */
[----:B------:R-:W3:Y:S01]  /*d050*/  MUFU.EX2 R235, R235 ;  /* 0x000000eb00eb7308 */ /* 0x000ee20000000800 */
[----:B--2---:R-:W-:Y:S01]  /*d060*/  @!P2 FMUL R213, R213, R213 ;  /* 0x000000d5d5d5a220 */ /* 0x004fe20000400000 */
[----:B------:R-:W-:Y:S01]  /*d070*/  FSETP.GEU.AND P2, PT, R220, -126, PT ;  /* 0xc2fc0000dc00780b */ /* 0x000fe20003f4e000 */
[----:B------:R-:W-:Y:S01]  /*d080*/  @!P6 FMUL R230, R230, 0.5 ;  /* 0x3f000000e6e6e820 */ /* 0x000fe20000400000 */
[----:B------:R-:W-:Y:S01]  /*d090*/  IADD3 R26, R28, 0xa00, RZ ;  /* 0x00000a001c1a7810 */ /* 0x000fe20007ffe0ff */
[-C--:B------:R-:W-:Y:S01]  /*d0a0*/  FMUL R185, R185, R212.reuse ;  /* 0x000000d4b9b97220 */ /* 0x080fe20000400000 */
[----:B------:R-:W-:Y:S01]  /*d0b0*/  R2UR UR47, R29 ;  /* 0x000000001d2f72ca */ /* 0x000fe200000e0000 */
[----:B------:R-:W-:Y:S01]  /*d0c0*/  FMUL R188, R188, R212 ;  /* 0x000000d4bcbc7220 */ /* 0x000fe20000400000 */
[----:B------:R-:W2:Y:S01]  /*d0d0*/  MUFU.EX2 R231, R231 ;  /* 0x000000e700e77308 */ /* 0x000ea20000000800 */
[----:B-1----:R-:W-:Y:S01]  /*d0e0*/  @!P3 FMUL R216, R216, R216 ;  /* 0x000000d8d8d8b220 */ /* 0x002fe20000400000 */
[----:B------:R-:W-:Y:S01]  /*d0f0*/  FSETP.GEU.AND P3, PT, R218, -126, PT ;  /* 0xc2fc0000da00780b */ /* 0x000fe20003f6e000 */
[----:B------:R-:W-:Y:S01]  /*d100*/  FMUL R189, R189, R212 ;  /* 0x000000d4bdbd7220 */ /* 0x000fe20000400000 */
[----:B------:R-:W-:Y:S01]  /*d110*/  R2UR UR38, R26 ;  /* 0x000000001a2672ca */ /* 0x000fe200000e0000 */
[----:B------:R-:W-:Y:S01]  /*d120*/  FFMA R12, R213, R12, R216 ;  /* 0x0000000cd50c7223 */ /* 0x000fe200000000d8 */
[----:B------:R-:W-:Y:S01]  /*d130*/  IADD3 R26, R28, 0xc00, RZ ;  /* 0x00000c001c1a7810 */ /* 0x000fe20007ffe0ff */
[----:B------:R-:W-:Y:S01]  /*d140*/  @!P2 FMUL R220, R220, 0.5 ;  /* 0x3f000000dcdca820 */ /* 0x000fe20000400000 */
[----:B------:R-:W1:Y:S01]  /*d150*/  MUFU.EX2 R230, R230 ;  /* 0x000000e600e67308 */ /* 0x000e620000000800 */
[----:B---3--:R-:W-:Y:S01]  /*d160*/  @!P4 FMUL R235, R235, R235 ;  /* 0x000000ebebebc220 */ /* 0x008fe20000400000 */
[----:B------:R-:W-:Y:S01]  /*d170*/  FSETP.GEU.AND P4, PT, R214, -126, PT ;  /* 0xc2fc0000d600780b */ /* 0x000fe20003f8e000 */
[-C--:B------:R-:W-:Y:S01]  /*d180*/  FMUL R192, R192, R212.reuse ;  /* 0x000000d4c0c07220 */ /* 0x080fe20000400000 */
[----:B------:R-:W-:Y:S01]  /*d190*/  R2UR UR34, R26 ;  /* 0x000000001a2272ca */ /* 0x000fe200000e0000 */
[-C--:B------:R-:W-:Y:S01]  /*d1a0*/  FMUL R193, R193, R212.reuse ;  /* 0x000000d4c1c17220 */ /* 0x080fe20000400000 */
[----:B------:R-:W-:Y:S01]  /*d1b0*/  IADD3 R26, R28, 0x240, RZ ;  /* 0x000002401c1a7810 */ /* 0x000fe20007ffe0ff */
[----:B------:R-:W-:Y:S01]  /*d1c0*/  @!P3 FMUL R218, R218, 0.5 ;  /* 0x3f000000dadab820 */ /* 0x000fe20000400000 */
[----:B------:R-:W3:Y:S01]  /*d1d0*/  MUFU.EX2 R29, R220 ;  /* 0x000000dc001d7308 */ /* 0x000ee20000000800 */
[----:B--2---:R-:W-:Y:S01]  /*d1e0*/  @!P5 FMUL R231, R231, R231 ;  /* 0x000000e7e7e7d220 */ /* 0x004fe20000400000 */
[----:B------:R-:W-:Y:S01]  /*d1f0*/  FSETP.GEU.AND P5, PT, R215, -126, PT ;  /* 0xc2fc0000d700780b */ /* 0x000fe20003fae000 */
[-C--:B------:R-:W-:Y:S01]  /*d200*/  FMUL R196, R196, R212.reuse ;  /* 0x000000d4c4c47220 */ /* 0x080fe20000400000 */
[----:B------:R-:W-:Y:S01]  /*d210*/  R2UR UR26, R26 ;  /* 0x000000001a1a72ca */ /* 0x000fe200000e0000 */
[----:B------:R-:W-:Y:S01]  /*d220*/  FMUL R197, R197, R212 ;  /* 0x000000d4c5c57220 */ /* 0x000fe20000400000 */
[----:B------:R-:W-:Y:S01]  /*d230*/  R2UR UR42, R24 ;  /* 0x00000000182a72ca */ /* 0x000fe200000e0000 */
[----:B------:R-:W-:Y:S01]  /*d240*/  @!P4 FMUL R214, R214, 0.5 ;  /* 0x3f000000d6d6c820 */ /* 0x000fe20000400000 */
[----:B------:R-:W2:Y:S01]  /*d250*/  MUFU.EX2 R218, R218 ;  /* 0x000000da00da7308 */ /* 0x000ea20000000800 */
[----:B-1----:R-:W-:Y:S01]  /*d260*/  @!P6 FMUL R230, R230, R230 ;  /* 0x000000e6e6e6e220 */ /* 0x002fe20000400000 */
[----:B------:R-:W-:Y:S01]  /*d270*/  FSETP.GEU.AND P6, PT, R87, -126, PT ;  /* 0xc2fc00005700780b */ /* 0x000fe20003fce000 */
[----:B------:R-:W-:Y:S01]  /*d280*/  VIADD R24, R28, 0x800 ;  /* 0x000008001c187836 */ /* 0x000fe20000000000 */
[----:B------:R-:W-:Y:S01]  /*d290*/  MOV R27, 0x80000020 ;  /* 0x80000020001b7802 */ /* 0x000fe20000000f00 */
[----:B------:R-:W-:Y:S01]  /*d2a0*/  FMUL R186, R186, R213 ;  /* 0x000000d5baba7220 */ /* 0x000fe20000400000 */
[----:B------:R-:W-:Y:S01]  /*d2b0*/  R2UR UR43, R25 ;  /* 0x00000000192b72ca */ /* 0x000fe200000e0000 */
[----:B------:R-:W-:Y:S01]  /*d2c0*/  @!P5 FMUL R215, R215, 0.5 ;  /* 0x3f000000d7d7d820 */ /* 0x000fe20000400000 */
[----:B------:R-:W1:Y:S01]  /*d2d0*/  MUFU.EX2 R214, R214 ;  /* 0x000000d600d67308 */ /* 0x000e620000000800 */
[----:B---3--:R-:W-:Y:S01]  /*d2e0*/  @!P2 FMUL R29, R29, R29 ;  /* 0x0000001d1d1da220 */ /* 0x008fe20000400000 */
[----:B------:R-:W-:Y:S01]  /*d2f0*/  R2UR UR18, R24 ;  /* 0x00000000181272ca */ /* 0x000fe200000e0000 */
[----:B------:R-:W-:Y:S01]  /*d300*/  VIADD R24, R28, 0x40 ;  /* 0x000000401c187836 */ /* 0x000fe20000000000 */
[C---:B------:R-:W-:Y:S01]  /*d310*/  R2UR UR19, R25.reuse ;  /* 0x00000000191372ca */ /* 0x040fe200000e0000 */
[----:B------:R-:W-:Y:S01]  /*d320*/  FFMA R13, R212, R13, R29 ;  /* 0x0000000dd40d7223 */ /* 0x000fe2000000001d */
[----:B------:R-:W-:Y:S01]  /*d330*/  R2UR UR31, R25 ;  /* 0x00000000191f72ca */ /* 0x000fe200000e0000 */
[----:B------:R-:W-:Y:S01]  /*d340*/  @!P6 FMUL R87, R87, 0.5 ;  /* 0x3f0000005757e820 */ /* 0x000fe20000400000 */
[----:B------:R-:W3:Y:S01]  /*d350*/  MUFU.EX2 R26, R215 ;  /* 0x000000d7001a7308 */ /* 0x000ee20000000800 */
[----:B--2---:R-:W-:Y:S01]  /*d360*/  @!P3 FMUL R218, R218, R218 ;  /* 0x000000dadadab220 */ /* 0x004fe20000400000 */
[----:B------:R-:W-:Y:S01]  /*d370*/  R2UR UR46, R28 ;  /* 0x000000001c2e72ca */ /* 0x000fe200000e0000 */
[-C--:B------:R-:W-:Y:S01]  /*d380*/  FMUL R187, R187, R213.reuse ;  /* 0x000000d5bbbb7220 */ /* 0x080fe20000400000 */
[----:B------:R-:W-:Y:S01]  /*d390*/  F2FP.F16.F32.PACK_AB R25, R235, R216 ;  /* 0x000000d8eb19723e */ /* 0x000fe200000000ff */
[----:B------:R-:W-:Y:S01]  /*d3a0*/  FADD R13, R13, R218 ;  /* 0x000000da0d0d7221 */ /* 0x000fe20000000000 */
[-C--:B------:R-:W-:Y:S01]  /*d3b0*/  FMUL R190, R190, R213.reuse ;  /* 0x000000d5bebe7220 */ /* 0x080fe20000400000 */
[-C--:B------:R-:W-:Y:S01]  /*d3c0*/  FMUL R191, R191, R213.reuse ;  /* 0x000000d5bfbf7220 */ /* 0x080fe20000400000 */
[----:B------:R2:W4:Y:S01]  /*d3d0*/  MUFU.EX2 R216, R87 ;  /* 0x0000005700d87308 */ /* 0x0005220000000800 */
[----:B-1----:R-:W-:Y:S01]  /*d3e0*/  @!P4 FMUL R214, R214, R214 ;  /* 0x000000d6d6d6c220 */ /* 0x002fe20000400000 */
[-C--:B------:R-:W-:Y:S01]  /*d3f0*/  FMUL R194, R194, R213.reuse ;  /* 0x000000d5c2c27220 */ /* 0x080fe20000400000 */
[-C--:B------:R-:W-:Y:S01]  /*d400*/  FMUL R195, R195, R213.reuse ;  /* 0x000000d5c3c37220 */ /* 0x080fe20000400000 */
[-C--:B------:R-:W-:Y:S01]  /*d410*/  FMUL R198, R198, R213.reuse ;  /* 0x000000d5c6c67220 */ /* 0x080fe20000400000 */
[----:B------:R-:W-:Y:S01]  /*d420*/  FADD R13, R13, R214 ;  /* 0x000000d60d0d7221 */ /* 0x000fe20000000000 */
[----:B------:R-:W-:Y:S01]  /*d430*/  FMUL R199, R199, R213 ;  /* 0x000000d5c7c77220 */ /* 0x000fe20000400000 */
[C---:B------:R-:W-:Y:S01]  /*d440*/  R2UR UR7, R27.reuse ;  /* 0x000000001b0772ca */ /* 0x040fe200000e0000 */
[----:B------:R-:W-:Y:S01]  /*d450*/  FMUL R168, R168, R212 ;  /* 0x000000d4a8a87220 */ /* 0x000fe20000400000 */
[----:B---3--:R-:W-:Y:S01]  /*d460*/  @!P5 FMUL R26, R26, R26 ;  /* 0x0000001a1a1ad220 */ /* 0x008fe20000400000 */
[----:B------:R-:W-:Y:S01]  /*d470*/  R2UR UR11, R27 ;  /* 0x000000001b0b72ca */ /* 0x000fe200000e0000 */
[-C--:B------:R-:W-:Y:S01]  /*d480*/  FMUL R169, R169, R212.reuse ;  /* 0x000000d4a9a97220 */ /* 0x080fe20000400000 */
[----:B------:R-:W-:Y:S01]  /*d490*/  R2UR UR39, R27 ;  /* 0x000000001b2772ca */ /* 0x000fe200000e0000 */
[----:B--2---:R-:W-:Y:S01]  /*d4a0*/  FADD R87, R13, R26 ;  /* 0x0000001a0d577221 */ /* 0x004fe20000000000 */
[----:B------:R-:W-:Y:S01]  /*d4b0*/  R2UR UR35, R27 ;  /* 0x000000001b2372ca */ /* 0x000fe200000e0000 */
[-C--:B------:R-:W-:Y:S01]  /*d4c0*/  FMUL R172, R172, R212.reuse ;  /* 0x000000d4acac7220 */ /* 0x080fe20000400000 */
[----:B------:R-:W-:Y:S01]  /*d4d0*/  R2UR UR30, R24 ;  /* 0x00000000181e72ca */ /* 0x000fe200000e0000 */
[-C--:B------:R-:W-:Y:S01]  /*d4e0*/  FMUL R173, R173, R212.reuse ;  /* 0x000000d4adad7220 */ /* 0x080fe20000400000 */
[----:B------:R-:W-:Y:S01]  /*d4f0*/  R2UR UR27, R27 ;  /* 0x000000001b1b72ca */ /* 0x000fe200000e0000 */
[-C--:B------:R-:W-:Y:S01]  /*d500*/  FMUL R176, R176, R212.reuse ;  /* 0x000000d4b0b07220 */ /* 0x080fe20000400000 */
[----:B------:R-:W-:Y:S01]  /*d510*/  F2FP.F16.F32.PACK_AB R27, R230, R231 ;  /* 0x000000e7e61b723e */ /* 0x000fe200000000ff */
[-C--:B------:R-:W-:Y:S01]  /*d520*/  FMUL R177, R177, R212.reuse ;  /* 0x000000d4b1b17220 */ /* 0x080fe20000400000 */
[----:B------:R-:W-:Y:S01]  /*d530*/  F2FP.F16.F32.PACK_AB R24, R218, R29 ;  /* 0x0000001dda18723e */ /* 0x000fe200000000ff */
[----:B------:R-:W-:Y:S01]  /*d540*/  FMUL R180, R180, R212 ;  /* 0x000000d4b4b47220 */ /* 0x000fe20000400000 */
        /* <DEDUP_REMOVED lines=8> */
[-C--:B------:R-:W-:Y:S01]  /*d5d0*/  FMUL R179, R179, R213.reuse ;  /* 0x000000d5b3b37220 */ /* 0x080fe20000400000 */
[-C--:B------:R-:W-:Y:S01]  /*d5e0*/  FMUL R182, R182, R213.reuse ;  /* 0x000000d5b6b67220 */ /* 0x080fe20000400000 */
        /* <DEDUP_REMOVED lines=41> */
[----:B------:R-:W-:Y:S01]  /*d880*/  FMUL R133, R133, R212 ;  /* 0x000000d485857220 */ /* 0x000fe20000400000 */
        /* <DEDUP_REMOVED lines=8> */
[----:B------:R-:W-:-:S02]  /*d910*/  WARPGROUP.DEPBAR.LE gsb0, 0x0 ;  /* 0x00008000000079c5 */ /* 0x000fc40000010000 */
        /* <DEDUP_REMOVED lines=18> */
[--C-:B------:R-:W-:Y:S01]  /*da40*/  FFMA R83, R34, UR22, -R75.reuse ;  /* 0x0000001622537c23 */ /* 0x100fe2000800084b */
[----:B------:R-:W-:Y:S01]  /*da50*/  FSETP.GEU.AND P3, PT, R86, -126, PT ;  /* 0xc2fc00005600780b */ /* 0x000fe20003f6e000 */
[-C--:B------:R-:W-:Y:S01]  /*da60*/  FMUL R88, R88, R212.reuse ;  /* 0x000000d458587220 */ /* 0x080fe20000400000 */
[-C--:B------:R-:W-:Y:S01]  /*da70*/  FMUL R89, R89, R212.reuse ;  /* 0x000000d459597220 */ /* 0x080fe20000400000 */
[-C--:B------:R-:W-:Y:S01]  /*da80*/  FMUL R92, R92, R212.reuse ;  /* 0x000000d45c5c7220 */ /* 0x080fe20000400000 */
[----:B------:R-:W-:Y:S01]  /*da90*/  FSETP.GEU.AND P2, PT, R83, -126, PT ;  /* 0xc2fc00005300780b */ /* 0x000fe20003f4e000 */
        /* <DEDUP_REMOVED lines=8> */
[----:B------:R-:W-:Y:S01]  /*db20*/  @!P3 FMUL R86, R86, 0.5 ;  /* 0x3f0000005656b820 */ /* 0x000fe20000400000 */
[-C--:B------:R-:W-:Y:S01]  /*db30*/  FMUL R95, R95, R213.reuse ;  /* 0x000000d55f5f7220 */ /* 0x080fe20000400000 */
[-C--:B------:R-:W-:Y:S01]  /*db40*/  FMUL R98, R98, R213.reuse ;  /* 0x000000d562627220 */ /* 0x080fe20000400000 */
[-C--:B------:R-:W-:Y:S01]  /*db50*/  FMUL R99, R99, R213.reuse ;  /* 0x000000d563637220 */ /* 0x080fe20000400000 */
[----:B------:R-:W-:Y:S01]  /*db60*/  @!P2 FMUL R83, R83, 0.5 ;  /* 0x3f0000005353a820 */ /* 0x000fe20000400000 */
[-C--:B------:R-:W-:Y:S01]  /*db70*/  FMUL R102, R102, R213.reuse ;  /* 0x000000d566667220 */ /* 0x080fe20000400000 */
[----:B------:R-:W-:Y:S01]  /*db80*/  FMUL R103, R103, R213 ;  /* 0x000000d567677220 */ /* 0x000fe20000400000 */
[----:B------:R-:W1:Y:S01]  /*db90*/  MUFU.EX2 R86, R86 ;  /* 0x0000005600567308 */ /* 0x000e620000000800 */
[--C-:B------:R-:W-:Y:S01]  /*dba0*/  FFMA R31, R84, UR22, -R75.reuse ;  /* 0x00000016541f7c23 */ /* 0x100fe2000800084b */
[--C-:B------:R-:W-:Y:S01]  /*dbb0*/  FFMA R74, R35, UR22, -R75.reuse ;  /* 0x00000016234a7c23 */ /* 0x100fe2000800084b */
[--C-:B------:R-:W-:Y:S01]  /*dbc0*/  FFMA R72, R38, UR22, -R75.reuse ;  /* 0x0000001626487c23 */ /* 0x100fe2000800084b */
[--C-:B------:R-:W-:Y:S01]  /*dbd0*/  FFMA R84, R33, UR22, -R234.reuse ;  /* 0x0000001621547c23 */ /* 0x100fe200080008ea */
[----:B------:R-:W-:Y:S01]  /*dbe0*/  FFMA R35, R81, UR22, -R75 ;  /* 0x0000001651237c23 */ /* 0x000fe2000800084b */
[----:B------:R-:W-:Y:S01]  /*dbf0*/  FFMA R81, R32, UR22, -R234 ;  /* 0x0000001620517c23 */ /* 0x000fe200080008ea */
[----:B----4-:R-:W-:Y:S01]  /*dc00*/  @!P6 FMUL R216, R216, R216 ;  /* 0x000000d8d8d8e220 */ /* 0x010fe20000400000 */
[----:B------:R-:W2:Y:S01]  /*dc10*/  MUFU.EX2 R83, R83 ;  /* 0x0000005300537308 */ /* 0x000ea20000000800 */
[----:B------:R-:W-:Y:S01]  /*dc20*/  FSETP.GEU.AND P4, PT, R85, -126, PT ;  /* 0xc2fc00005500780b */ /* 0x000fe20003f8e000 */
[----:B------:R-:W-:Y:S01]  /*dc30*/  IMAD.MOV.U32 R33, RZ, RZ, -0x7fffffe0 ;  /* 0x80000020ff217424 */ /* 0x000fe200078e00ff */
[----:B------:R-:W-:Y:S01]  /*dc40*/  FSETP.GEU.AND P5, PT, R74, -126, PT ;  /* 0xc2fc00004a00780b */ /* 0x000fe20003fae000 */
[----:B------:R-:W-:Y:S01]  /*dc50*/  FADD R12, R12, R235 ;  /* 0x000000eb0c0c7221 */ /* 0x000fe20000000000 */
[----:B------:R-:W-:Y:S01]  /*dc60*/  FSETP.GEU.AND P6, PT, R72, -126, PT ;  /* 0xc2fc00004800780b */ /* 0x000fe20003fce000 */
[----:B------:R-:W-:Y:S01]  /*dc70*/  FFMA R66, R40, UR22, -R75 ;  /* 0x0000001628427c23 */ /* 0x000fe2000800084b */
[----:B------:R-:W-:Y:S01]  /*dc80*/  IADD3 R32, R28, 0x440, RZ ;  /* 0x000004401c207810 */ /* 0x000fe20007ffe0ff */
[----:B------:R-:W-:Y:S01]  /*dc90*/  FADD R12, R12, R231 ;  /* 0x000000e70c0c7221 */ /* 0x000fe20000000000 */
[----:B------:R-:W-:-:S02]  /*dca0*/  WARPGROUP.DEPBAR.LE gsb0, 0x0 ;  /* 0x00008000000079c5 */ /* 0x000fc40000010000 */
[----:B------:R-:W-:Y:S01]  /*dcb0*/  WARPGROUP.ARRIVE ;  /* 0x00000000000079c5 */ /* 0x000fe20000000000 */
[----:B-1----:R-:W-:Y:S01]  /*dcc0*/  @!P3 FMUL R86, R86, R86 ;  /* 0x000000565656b220 */ /* 0x002fe20000400000 */
[----:B------:R-:W-:Y:S01]  /*dcd0*/  FSETP.GEU.AND P3, PT, R84, -126, PT ;  /* 0xc2fc00005400780b */ /* 0x000fe20003f6e000 */
[----:B------:R-:W-:Y:S01]  /*dce0*/  @!P4 FMUL R85, R85, 0.5 ;  /* 0x3f0000005555c820 */ /* 0x000fe20000400000 */
[----:B------:R-:W-:Y:S01]  /*dcf0*/  R2UR UR50, R32 ;  /* 0x00000000203272ca */ /* 0x000fe200000e0000 */
[----:B------:R-:W-:Y:S01]  /*dd00*/  @!P5 FMUL R74, R74, 0.5 ;  /* 0x3f0000004a4ad820 */ /* 0x000fe20000400000 */
[----:B------:R-:W-:Y:S01]  /*dd10*/  HGMMA.64x32x16.F32 R152, R24, gdesc[UR4].tnspB, R152, gsb0 ;  /* 0x4060000418987df0 */ /* 0x000fe20008000898 */
[----:B--2---:R-:W-:Y:S01]  /*dd20*/  @!P2 FMUL R83, R83, R83 ;  /* 0x000000535353a220 */ /* 0x004fe20000400000 */
[----:B------:R-:W-:Y:S01]  /*dd30*/  FSETP.GEU.AND P2, PT, R81, -126, PT ;  /* 0xc2fc00005100780b */ /* 0x000fe20003f4e000 */
[----:B------:R-:W-:Y:S01]  /*dd40*/  @!P6 FMUL R72, R72, 0.5 ;  /* 0x3f0000004848e820 */ /* 0x000fe20000400000 */
[----:B------:R-:W1:Y:S01]  /*dd50*/  MUFU.EX2 R85, R85 ;  /* 0x0000005500557308 */ /* 0x000e620000000800 */
[----:B------:R-:W-:Y:S01]  /*dd60*/  R2UR UR51, R33 ;  /* 0x00000000213372ca */ /* 0x000fe200000e0000 */
[----:B------:R-:W-:Y:S01]  /*dd70*/  FADD R215, R12, R230 ;  /* 0x000000e60cd77221 */ /* 0x000fe20000000000 */
[----:B------:R-:W-:Y:S01]  /*dd80*/  IADD3 R32, R28, 0x640, RZ ;  /* 0x000006401c207810 */ /* 0x000fe20007ffe0ff */
[----:B------:R-:W-:Y:S01]  /*dd90*/  FFMA R67, R41, UR22, -R75 ;  /* 0x0000001629437c23 */ /* 0x000fe2000800084b */
[----:B------:R-:W-:Y:S01]  /*dda0*/  @!P3 FMUL R84, R84, 0.5 ;  /* 0x3f0000005454b820 */ /* 0x000fe20000400000 */
[----:B------:R-:W-:Y:S01]  /*ddb0*/  R2UR UR47, R33 ;  /* 0x00000000212f72ca */ /* 0x000fe200000e0000 */
[----:B------:R-:W-:Y:S01]  /*ddc0*/  IMAD.MOV.U32 R33, RZ, RZ, -0x7fffffe0 ;  /* 0x80000020ff217424 */ /* 0x000fe200078e00ff */
[----:B------:R-:W2:Y:S01]  /*ddd0*/  MUFU.EX2 R74, R74 ;  /* 0x0000004a004a7308 */ /* 0x000ea20000000800 */
[----:B------:R-:W-:Y:S01]  /*dde0*/  R2UR UR46, R32 ;  /* 0x00000000202e72ca */ /* 0x000fe200000e0000 */
[----:B------:R-:W-:-:S02]  /*ddf0*/  VIADD R32, R28, 0xa40 ;  /* 0x00000a401c207836 */ /* 0x000fc40000000000 */
[----:B------:R-:W-:Y:S01]  /*de00*/  @!P2 FMUL R81, R81, 0.5 ;  /* 0x3f0000005151a820 */ /* 0x000fe20000400000 */
[----:B------:R-:W-:Y:S01]  /*de10*/  IADD3 R12, R28, 0x840, RZ ;  /* 0x000008401c0c7810 */ /* 0x000fe20007ffe0ff */
[--C-:B------:R-:W-:Y:S01]  /*de20*/  FFMA R82, R42, UR22, -R234.reuse ;  /* 0x000000162a527c23 */ /* 0x100fe200080008ea */
[----:B------:R-:W-:Y:S01]  /*de30*/  MOV R13, 0x80000020 ;  /* 0x80000020000d7802 */ /* 0x000fe20000000f00 */
[--C-:B------:R-:W-:Y:S01]  /*de40*/  FFMA R65, R39, UR22, -R75.reuse ;  /* 0x0000001627417c23 */ /* 0x100fe2000800084b */
[----:B------:R-:W3:Y:S01]  /*de50*/  MUFU.EX2 R72, R72 ;  /* 0x0000004800487308 */ /* 0x000ee20000000800 */
[----:B-1----:R-:W-:Y:S01]  /*de60*/  @!P4 FMUL R85, R85, R85 ;  /* 0x000000555555c220 */ /* 0x002fe20000400000 */
[----:B------:R-:W-:Y:S01]  /*de70*/  R2UR UR42, R12 ;  /* 0x000000000c2a72ca */ /* 0x000fe200000e0000 */
[--C-:B------:R-:W-:Y:S01]  /*de80*/  FFMA R39, R73, UR22, -R75.reuse ;  /* 0x0000001649277c23 */ /* 0x100fe2000800084b */
[----:B------:R-:W-:Y:S01]  /*de90*/  R2UR UR43, R13 ;  /* 0x000000000d2b72ca */ /* 0x000fe200000e0000 */
[--C-:B------:R-:W-:Y:S01]  /*dea0*/  FFMA R41, R76, UR22, -R75.reuse ;  /* 0x000000164c297c23 */ /* 0x100fe2000800084b */
[----:B------:R-:W-:Y:S01]  /*deb0*/  R2UR UR6, R32 ;  /* 0x00000000200672ca */ /* 0x000fe200000e0000 */
[--C-:B------:R-:W-:Y:S01]  /*dec0*/  FFMA R76, R36, UR22, -R234.reuse ;  /* 0x00000016244c7c23 */ /* 0x100fe200080008ea */
[----:B------:R-:W1:Y:S01]  /*ded0*/  MUFU.EX2 R214, R81 ;  /* 0x0000005100d67308 */ /* 0x000e620000000800 */
[----:B--2---:R-:W-:Y:S01]  /*dee0*/  @!P5 FMUL R74, R74, R74 ;  /* 0x0000004a4a4ad220 */ /* 0x004fe20000400000 */
[----:B------:R-:W-:Y:S01]  /*def0*/  R2UR UR7, R33 ;  /* 0x00000000210772ca */ /* 0x000fe200000e0000 */
[--C-:B------:R-:W-:Y:S01]  /*df00*/  FFMA R73, R37, UR22, -R234.reuse ;  /* 0x0000001625497c23 */ /* 0x100fe200080008ea */
[----:B------:R-:W-:Y:S01]  /*df10*/  FSETP.GEU.AND P4, PT, R66, -126, PT ;  /* 0xc2fc00004200780b */ /* 0x000fe20003f8e000 */
[--C-:B------:R-:W-:Y:S01]  /*df20*/  FFMA R34, R80, UR22, -R75.reuse ;  /* 0x0000001650227c23 */ /* 0x100fe2000800084b */
[----:B------:R-:W-:Y:S01]  /*df30*/  FSETP.GEU.AND P5, PT, R67, -126, PT ;  /* 0xc2fc00004300780b */ /* 0x000fe20003fae000 */
[----:B------:R-:W-:Y:S01]  /*df40*/  FFMA R80, R43, UR22, -R234 ;  /* 0x000000162b507c23 */ /* 0x000fe200080008ea */
[----:B------:R-:W2:Y:S01]  /*df50*/  MUFU.EX2 R84, R84 ;  /* 0x0000005400547308 */ /* 0x000ea20000000800 */
[----:B---3--:R-:W-:Y:S01]  /*df60*/  @!P6 FMUL R72, R72, R72 ;  /* 0x000000484848e220 */ /* 0x008fe20000400000 */
[----:B------:R-:W-:Y:S01]  /*df70*/  FSETP.GEU.AND P6, PT, R82, -126, PT ;  /* 0xc2fc00005200780b */ /* 0x000fe20003fce000 */
[----:B------:R-:W-:Y:S01]  /*df80*/  FADD R215, R215, R86 ;  /* 0x00000056d7d77221 */ /* 0x000fe20000000000 */
[C---:B------:R-:W-:Y:S01]  /*df90*/  IADD3 R12, R28.reuse, 0xc40, RZ ;  /* 0x00000c401c0c7810 */ /* 0x040fe20007ffe0ff */
[----:B------:R-:W-:Y:S01]  /*dfa0*/  FFMA R58, R47, UR22, -R75 ;  /* 0x000000162f3a7c23 */ /* 0x000fe2000800084b */
[----:B------:R-:W-:Y:S01]  /*dfb0*/  MOV R13, 0x80000020 ;  /* 0x80000020000d7802 */ /* 0x000fe20000000f00 */
[----:B------:R-:W-:Y:S01]  /*dfc0*/  FADD R215, R215, R85 ;  /* 0x00000055d7d77221 */ /* 0x000fe20000000000 */
[----:B------:R-:W-:Y:S01]  /*dfd0*/  IADD3 R32, R28, 0x80, RZ ;  /* 0x000000801c207810 */ /* 0x000fe20007ffe0ff */
[----:B-1----:R-:W-:Y:S01]  /*dfe0*/  @!P2 FMUL R214, R214, R214 ;  /* 0x000000d6d6d6a220 */ /* 0x002fe20000400000 */
[----:B------:R-:W-:Y:S01]  /*dff0*/  @!P4 FMUL R66, R66, 0.5 ;  /* 0x3f0000004242c820 */ /* 0x000fe20000400000 */
[----:B------:R-:W-:Y:S01]  /*e000*/  @!P5 FMUL R67, R67, 0.5 ;  /* 0x3f0000004343d820 */ /* 0x000fe20000400000 */
[----:B------:R-:W-:Y:S01]  /*e010*/  FSETP.GEU.AND P2, PT, R80, -126, PT ;  /* 0xc2fc00005000780b */ /* 0x000fe20003f4e000 */
[----:B------:R-:W-:Y:S01]  /*e020*/  FADD R215, R215, R214 ;  /* 0x000000d6d7d77221 */ /* 0x000fe20000000000 */
[----:B------:R-:W-:-:S02]  /*e030*/  WARPGROUP.DEPBAR.LE gsb0, 0x0 ;  /* 0x00008000000079c5 */ /* 0x000fc40000010000 */
[----:B------:R-:W-:Y:S01]  /*e040*/  WARPGROUP.ARRIVE ;  /* 0x00000000000079c5 */ /* 0x000fe20000000000 */
[----:B--2---:R-:W-:Y:S01]  /*e050*/  @!P3 FMUL R84, R84, R84 ;  /* 0x000000545454b220 */ /* 0x004fe20000400000 */
[----:B------:R-:W-:Y:S01]  /*e060*/  @!P6 FMUL R82, R82, 0.5 ;  /* 0x3f0000005252e820 */ /* 0x000fe20000400000 */
[----:B------:R-:W1:Y:S01]  /*e070*/  MUFU.EX2 R66, R66 ;  /* 0x0000004200427308 */ /* 0x000e620000000800 */
[----:B------:R-:W-:Y:S01]  /*e080*/  FSETP.GEU.AND P3, PT, R65, -126, PT ;  /* 0xc2fc00004100780b */ /* 0x000fe20003f6e000 */
[----:B------:R-:W-:Y:S01]  /*e090*/  FADD R215, R215, R84 ;  /* 0x00000054d7d77221 */ /* 0x000fe20000000000 */
[----:B------:R-:W-:Y:S01]  /*e0a0*/  HGMMA.64x32x16.F32 R136, R24, gdesc[UR8].tnspB, R136, gsb0 ;  /* 0x4060000818887df0 */ /* 0x000fe20008000888 */
[----:B------:R-:W-:Y:S01]  /*e0b0*/  R2UR UR10, R12 ;  /* 0x000000000c0a72ca */ /* 0x000fe200000e0000 */
[----:B------:R-:W-:Y:S01]  /*e0c0*/  VIADD R12, R28, 0x280 ;  /* 0x000002801c0c7836 */ /* 0x000fe20000000000 */
[----:B------:R-:W-:Y:S01]  /*e0d0*/  R2UR UR11, R13 ;  /* 0x000000000d0b72ca */ /* 0x000fe200000e0000 */
[----:B------:R-:W-:Y:S01]  /*e0e0*/  @!P2 FMUL R80, R80, 0.5 ;  /* 0x3f0000005050a820 */ /* 0x000fe20000400000 */
[----:B------:R-:W2:Y:S01]  /*e0f0*/  MUFU.EX2 R67, R67 ;  /* 0x0000004300437308 */ /* 0x000ea20000000800 */
[----:B------:R-:W-:Y:S01]  /*e100*/  MOV R13, 0x80000020 ;  /* 0x80000020000d7802 */ /* 0x000fe20000000f00 */
[--C-:B------:R-:W-:Y:S01]  /*e110*/  FFMA R55, R55, UR22, -R75.reuse ;  /* 0x0000001637377c23 */ /* 0x100fe2000800084b */
[----:B------:R-:W-:Y:S01]  /*e120*/  MOV R33, 0x80000020 ;  /* 0x8000002000217802 */ /* 0x000fe20000000f00 */
[--C-:B------:R-:W-:Y:S01]  /*e130*/  FFMA R51, R51, UR22, -R75.reuse ;  /* 0x0000001633337c23 */ /* 0x100fe2000800084b */
[--C-:B------:R-:W-:Y:S01]  /*e140*/  FFMA R47, R69, UR22, -R75.reuse ;  /* 0x00000016452f7c23 */ /* 0x100fe2000800084b */
[----:B------:R-:W-:Y:S01]  /*e150*/  @!P3 FMUL R65, R65, 0.5 ;  /* 0x3f0000004141b820 */ /* 0x000fe20000400000 */
[--C-:B------:R-:W-:Y:S01]  /*e160*/  FFMA R40, R70, UR22, -R75.reuse ;  /* 0x0000001646287c23 */ /* 0x100fe2000800084b */
[----:B------:R-:W3:Y:S01]  /*e170*/  MUFU.EX2 R82, R82 ;  /* 0x0000005200527308 */ /* 0x000ee20000000800 */
[----:B-1----:R-:W-:Y:S01]  /*e180*/  @!P4 FMUL R66, R66, R66 ;  /* 0x000000424242c220 */ /* 0x002fe20000400000 */
[----:B------:R-:W-:Y:S01]  /*e190*/  FSETP.GEU.AND P4, PT, R64, -126, PT ;  /* 0xc2fc00004000780b */ /* 0x000fe20003f8e000 */
[----:B------:R-:W-:Y:S01]  /*e1a0*/  FFMA R38, R77, UR22, -R75 ;  /* 0x000000164d267c23 */ /* 0x000fe2000800084b */
[--C-:B------:R-:W-:Y:S01]  /*e1b0*/  FFMA R75, R44, UR22, -R234.reuse ;  /* 0x000000162c4b7c23 */ /* 0x100fe200080008ea */
[--C-:B------:R-:W-:Y:S01]  /*e1c0*/  FFMA R77, R45, UR22, -R234.reuse ;  /* 0x000000162d4d7c23 */ /* 0x100fe200080008ea */
[--C-:B------:R-:W-:Y:S01]  /*e1d0*/  FFMA R78, R54, UR22, -R234.reuse ;  /* 0x00000016364e7c23 */ /* 0x100fe200080008ea */
[----:B------:R-:W-:Y:S01]  /*e1e0*/  FFMA R79, R53, UR22, -R234 ;  /* 0x00000016354f7c23 */ /* 0x000fe200080008ea */
[----:B------:R-:W1:Y:S01]  /*e1f0*/  MUFU.EX2 R29, R80 ;  /* 0x00000050001d7308 */ /* 0x000e620000000800 */
[----:B--2---:R-:W-:Y:S01]  /*e200*/  @!P5 FMUL R67, R67, R67 ;  /* 0x000000434343d220 */ /* 0x004fe20000400000 */
[----:B------:R-:W-:Y:S01]  /*e210*/  FSETP.GEU.AND P5, PT, R76, -126, PT ;  /* 0xc2fc00004c00780b */ /* 0x000fe20003fae000 */
[----:B------:R-:W-:Y:S01]  /*e220*/  FADD R87, R87, R216 ;  /* 0x000000d857577221 */ /* 0x000fe20000000000 */
[--C-:B------:R-:W-:Y:S01]  /*e230*/  FFMA R69, R217, UR22, -R234.reuse ;  /* 0x00000016d9457c23 */ /* 0x100fe200080008ea */
[--C-:B------:R-:W-:Y:S01]  /*e240*/  FFMA R70, R62, UR22, -R234.reuse ;  /* 0x000000163e467c23 */ /* 0x100fe200080008ea */
[--C-:B------:R-:W-:Y:S01]  /*e250*/  FFMA R71, R63, UR22, -R234.reuse ;  /* 0x000000163f477c23 */ /* 0x100fe200080008ea */
[----:B------:R-:W-:Y:S01]  /*e260*/  @!P4 FMUL R64, R64, 0.5 ;  /* 0x3f0000004040c820 */ /* 0x000fe20000400000 */
[----:B------:R-:W2:Y:S01]  /*e270*/  MUFU.EX2 R65, R65 ;  /* 0x0000004100417308 */ /* 0x000ea20000000800 */
[----:B---3--:R-:W-:Y:S01]  /*e280*/  @!P6 FMUL R82, R82, R82 ;  /* 0x000000525252e220 */ /* 0x008fe20000400000 */
[----:B------:R-:W-:Y:S01]  /*e290*/  FSETP.GEU.AND P6, PT, R73, -126, PT ;  /* 0xc2fc00004900780b */ /* 0x000fe20003fce000 */
[----:B------:R-:W-:Y:S01]  /*e2a0*/  FADD R87, R87, R83 ;  /* 0x0000005357577221 */ /* 0x000fe20000000000 */
[--C-:B------:R-:W-:Y:S01]  /*e2b0*/  FFMA R60, R60, UR22, -R234.reuse ;  /* 0x000000163c3c7c23 */ /* 0x100fe200080008ea */
[--C-:B------:R-:W-:Y:S01]  /*e2c0*/  FFMA R61, R61, UR22, -R234.reuse ;  /* 0x000000163d3d7c23 */ /* 0x100fe200080008ea */
[----:B------:R-:W-:Y:S01]  /*e2d0*/  FFMA R62, R219, UR22, -R234 ;  /* 0x00000016db3e7c23 */ /* 0x000fe200080008ea */
[----:B------:R-:W-:Y:S01]  /*e2e0*/  @!P5 FMUL R76, R76, 0.5 ;  /* 0x3f0000004c4cd820 */ /* 0x000fe20000400000 */
[----:B------:R-:W3:Y:S01]  /*e2f0*/  MUFU.EX2 R64, R64 ;  /* 0x0000004000407308 */ /* 0x000ee20000000800 */
[----:B-1----:R-:W-:Y:S01]  /*e300*/  @!P2 FMUL R29, R29, R29 ;  /* 0x0000001d1d1da220 */ /* 0x002fe20000400000 */
[----:B------:R-:W-:Y:S01]  /*e310*/  FSETP.GEU.AND P2, PT, R56, -126, PT ;  /* 0xc2fc00003800780b */ /* 0x000fe20003f4e000 */
[----:B------:R-:W-:Y:S01]  /*e320*/  FADD R87, R87, R74 ;  /* 0x0000004a57577221 */ /* 0x000fe20000000000 */
[--C-:B------:R-:W-:Y:S01]  /*e330*/  FFMA R63, R221, UR22, -R234.reuse ;  /* 0x00000016dd3f7c23 */ /* 0x100fe200080008ea */
[--C-:B------:R-:W-:Y:S01]  /*e340*/  FFMA R53, R222, UR22, -R234.reuse ;  /* 0x00000016de357c23 */ /* 0x100fe200080008ea */
[----:B------:R-:W-:Y:S01]  /*e350*/  FFMA R54, R223, UR22, -R234 ;  /* 0x00000016df367c23 */ /* 0x000fe200080008ea */
[----:B------:R-:W-:Y:S01]  /*e360*/  @!P6 FMUL R73, R73, 0.5 ;  /* 0x3f0000004949e820 */ /* 0x000fe20000400000 */
[----:B------:R-:W1:Y:S01]  /*e370*/  MUFU.EX2 R76, R76 ;  /* 0x0000004c004c7308 */ /* 0x000e620000000800 */
[----:B--2---:R-:W-:Y:S01]  /*e380*/  @!P3 FMUL R65, R65, R65 ;  /* 0x000000414141b220 */ /* 0x004fe20000400000 */
[----:B------:R-:W-:Y:S01]  /*e390*/  FSETP.GEU.AND P3, PT, R59, -126, PT ;  /* 0xc2fc00003b00780b */ /* 0x000fe20003f6e000 */
[----:B------:R-:W-:Y:S01]  /*e3a0*/  FADD R87, R87, R72 ;  /* 0x0000004857577221 */ /* 0x000fe20000000000 */
[----:B------:R-:W-:Y:S01]  /*e3b0*/  FFMA R42, R224, UR22, -R234 ;  /* 0x00000016e02a7c23 */ /* 0x000fe200080008ea */
[----:B------:R-:W-:-:S02]  /*e3c0*/  WARPGROUP.DEPBAR.LE gsb0, 0x0 ;  /* 0x00008000000079c5 */ /* 0x000fc40000010000 */
[----:B------:R-:W-:Y:S01]  /*e3d0*/  WARPGROUP.ARRIVE ;  /* 0x00000000000079c5 */ /* 0x000fe20000000000 */
[----:B------:R-:W2:Y:S01]  /*e3e0*/  MUFU.EX2 R73, R73 ;  /* 0x0000004900497308 */ /* 0x000ea20000000800 */
[----:B---3--:R-:W-:Y:S01]  /*e3f0*/  @!P4 FMUL R64, R64, R64 ;  /* 0x000000404040c220 */ /* 0x008fe20000400000 */
[----:B------:R-:W-:Y:S01]  /*e400*/  FSETP.GEU.AND P4, PT, R75, -126, PT ;  /* 0xc2fc00004b00780b */ /* 0x000fe20003f8e000 */
[----:B------:R-:W-:Y:S01]  /*e410*/  @!P2 FMUL R56, R56, 0.5 ;  /* 0x3f0000003838a820 */ /* 0x000fe20000400000 */
[--C-:B------:R-:W-:Y:S01]  /*e420*/  FFMA R43, R225, UR22, -R234.reuse ;  /* 0x00000016e12b7c23 */ /* 0x100fe200080008ea */
[----:B------:R-:W-:Y:S01]  /*e430*/  HGMMA.64x32x16.F32 R120, R24, gdesc[UR16].tnspB, R120, gsb0 ;  /* 0x4060001018787df0 */ /* 0x000fe20008000878 */
[----:B------:R-:W-:Y:S01]  /*e440*/  R2UR UR18, R32 ;  /* 0x00000000201272ca */ /* 0x000fe200000e0000 */
[----:B------:R-:W-:Y:S01]  /*e450*/  @!P3 FMUL R59, R59, 0.5 ;  /* 0x3f0000003b3bb820 */ /* 0x000fe20000400000 */
[----:B------:R-:W-:Y:S01]  /*e460*/  R2UR UR19, R33 ;  /* 0x00000000211372ca */ /* 0x000fe200000e0000 */
[----:B-1----:R-:W-:Y:S01]  /*e470*/  @!P5 FMUL R76, R76, R76 ;  /* 0x0000004c4c4cd220 */ /* 0x002fe20000400000 */
[----:B------:R-:W-:Y:S01]  /*e480*/  IADD3 R32, R28, 0xa80, RZ ;  /* 0x00000a801c207810 */ /* 0x000fe20007ffe0ff */
[----:B------:R-:W1:Y:S01]  /*e490*/  MUFU.EX2 R56, R56 ;  /* 0x0000003800387308 */ /* 0x000e620000000800 */
[----:B------:R-:W-:Y:S01]  /*e4a0*/  MOV R33, 0x80000020 ;  /* 0x8000002000217802 */ /* 0x000fe20000000f00 */
[--C-:B------:R-:W-:Y:S01]  /*e4b0*/  FFMA R44, R226, UR22, -R234.reuse ;  /* 0x00000016e22c7c23 */ /* 0x100fe200080008ea */
[----:B------:R-:W-:Y:S01]  /*e4c0*/  FSETP.GEU.AND P5, PT, R77, -126, PT ;  /* 0xc2fc00004d00780b */ /* 0x000fe20003fae000 */
[----:B------:R-:W-:Y:S01]  /*e4d0*/  @!P4 FMUL R75, R75, 0.5 ;  /* 0x3f0000004b4bc820 */ /* 0x000fe20000400000 */
[--C-:B------:R-:W-:Y:S01]  /*e4e0*/  FFMA R45, R227, UR22, -R234.reuse ;  /* 0x00000016e32d7c23 */ /* 0x100fe200080008ea */
[----:B--2---:R-:W-:Y:S01]  /*e4f0*/  @!P6 FMUL R73, R73, R73 ;  /* 0x000000494949e220 */ /* 0x004fe20000400000 */
[----:B------:R-:W-:Y:S01]  /*e500*/  FSETP.GEU.AND P6, PT, R57, -126, PT ;  /* 0xc2fc00003900780b */ /* 0x000fe20003fce000 */
[----:B------:R-:W2:Y:S01]  /*e510*/  MUFU.EX2 R59, R59 ;  /* 0x0000003b003b7308 */ /* 0x000ea20000000800 */
[--C-:B------:R-:W-:Y:S01]  /*e520*/  FFMA R37, R229, UR22, -R234.reuse ;  /* 0x00000016e5257c23 */ /* 0x100fe200080008ea */
[----:B------:R-:W-:Y:S01]  /*e530*/  FFMA R36, R228, UR22, -R234 ;  /* 0x00000016e4247c23 */ /* 0x000fe200080008ea */
[----:B------:R-:W-:-:S05]  /*e540*/  IADD3 R6, R6, 0x1, RZ ;  /* 0x0000000106067810 */ /* 0x000fca0007ffe0ff */
[----:B------:R-:W3:Y:S01]  /*e550*/  MUFU.EX2 R75, R75 ;  /* 0x0000004b004b7308 */ /* 0x000ee20000000800 */
[----:B-1----:R-:W-:Y:S01]  /*e560*/  @!P2 FMUL R56, R56, R56 ;  /* 0x000000383838a220 */ /* 0x002fe20000400000 */
[----:B------:R-:W-:Y:S01]  /*e570*/  FSETP.GEU.AND P2, PT, R58, -126, PT ;  /* 0xc2fc00003a00780b */ /* 0x000fe20003f4e000 */
[----:B------:R-:W-:Y:S01]  /*e580*/  @!P5 FMUL R77, R77, 0.5 ;  /* 0x3f0000004d4dd820 */ /* 0x000fe20000400000 */
[----:B------:R-:W-:Y:S01]  /*e590*/  @!P6 FMUL R57, R57, 0.5 ;  /* 0x3f0000003939e820 */ /* 0x000fe20000400000 */
[----:B--2---:R-:W-:Y:S01]  /*e5a0*/  @!P3 FMUL R59, R59, R59 ;  /* 0x0000003b3b3bb220 */ /* 0x004fe20000400000 */
[----:B------:R-:W-:-:S03]  /*e5b0*/  FSETP.GEU.AND P3, PT, R78, -126, PT ;  /* 0xc2fc00004e00780b */ /* 0x000fc60003f6e000 */
[----:B------:R-:W1:Y:S06]  /*e5c0*/  MUFU.EX2 R77, R77 ;  /* 0x0000004d004d7308 */ /* 0x000e6c0000000800 */
[----:B------:R-:W-:Y:S01]  /*e5d0*/  @!P2 FMUL R58, R58, 0.5 ;  /* 0x3f0000003a3aa820 */ /* 0x000fe20000400000 */
[----:B---3--:R-:W-:Y:S01]  /*e5e0*/  @!P4 FMUL R75, R75, R75 ;  /* 0x0000004b4b4bc220 */ /* 0x008fe20000400000 */
[----:B------:R-:W-:Y:S01]  /*e5f0*/  FSETP.GEU.AND P4, PT, R79, -126, PT ;  /* 0xc2fc00004f00780b */ /* 0x000fe20003f8e000 */
[----:B------:R-:W2:Y:S01]  /*e600*/  MUFU.EX2 R57, R57 ;  /* 0x0000003900397308 */ /* 0x000ea20000000800 */
[----:B------:R-:W-:Y:S01]  /*e610*/  @!P3 FMUL R78, R78, 0.5 ;  /* 0x3f0000004e4eb820 */ /* 0x000fe20000400000 */
[----:B------:R-:W-:-:S02]  /*e620*/  WARPGROUP.DEPBAR.LE gsb0, 0x0 ;  /* 0x00008000000079c5 */ /* 0x000fc40000010000 */
[----:B------:R-:W-:-:S08]  /*e630*/  WARPGROUP.ARRIVE ;  /* 0x00000000000079c5 */ /* 0x000fd00000000000 */
[----:B------:R-:W-:Y:S01]  /*e640*/  @!P4 FMUL R79, R79, 0.5 ;  /* 0x3f0000004f4fc820 */ /* 0x000fe20000400000 */
[----:B------:R-:W3:Y:S01]  /*e650*/  MUFU.EX2 R78, R78 ;  /* 0x0000004e004e7308 */ /* 0x000ee20000000800 */
[----:B-1----:R-:W-:Y:S01]  /*e660*/  @!P5 FMUL R77, R77, R77 ;  /* 0x0000004d4d4dd220 */ /* 0x002fe20000400000 */
[----:B------:R-:W-:Y:S01]  /*e670*/  FSETP.GEU.AND P5, PT, R55, -126, PT ;  /* 0xc2fc00003700780b */ /* 0x000fe20003fae000 */
[----:B------:R-:W-:Y:S01]  /*e680*/  HGMMA.64x32x16.F32 R104, R24, gdesc[UR36].tnspB, R104, gsb0 ;  /* 0x4060002418687df0 */ /* 0x000fe20008000868 */
[----:B------:R-:W-:Y:S01]  /*e690*/  R2UR UR39, R13 ;  /* 0x000000000d2772ca */ /* 0x000fe200000e0000 */
[----:B--2---:R-:W-:Y:S01]  /*e6a0*/  @!P6 FMUL R57, R57, R57 ;  /* 0x000000393939e220 */ /* 0x004fe20000400000 */
[----:B------:R-:W-:Y:S02]  /*e6b0*/  MOV R13, 0x80000020 ;  /* 0x80000020000d7802 */ /* 0x000fe40000000f00 */
[----:B------:R-:W1:Y:S01]  /*e6c0*/  MUFU.EX2 R79, R79 ;  /* 0x0000004f004f7308 */ /* 0x000e620000000800 */
[----:B------:R-:W-:Y:S01]  /*e6d0*/  R2UR UR38, R12 ;  /* 0x000000000c2672ca */ /* 0x000fe200000e0000 */
[----:B------:R-:W-:Y:S01]  /*e6e0*/  VIADD R12, R28, 0x480 ;  /* 0x000004801c0c7836 */ /* 0x000fe20000000000 */
[----:B------:R-:W-:-:S04]  /*e6f0*/  FSETP.GEU.AND P6, PT, R52, -126, PT ;  /* 0xc2fc00003400780b */ /* 0x000fc80003fce000 */
[----:B------:R-:W-:Y:S01]  /*e700*/  @!P5 FMUL R55, R55, 0.5 ;  /* 0x3f0000003737d820 */ /* 0x000fe20000400000 */
[----:B---3--:R-:W-:Y:S01]  /*e710*/  @!P3 FMUL R78, R78, R78 ;  /* 0x0000004e4e4eb220 */ /* 0x008fe20000400000 */
[----:B------:R-:W-:-:S04]  /*e720*/  FSETP.GEU.AND P3, PT, R69, -126, PT ;  /* 0xc2fc00004500780b */ /* 0x000fc80003f6e000 */
[----:B------:R-:W2:Y:S03]  /*e730*/  MUFU.EX2 R55, R55 ;  /* 0x0000003700377308 */ /* 0x000ea60000000800 */
[----:B------:R-:W-:Y:S01]  /*e740*/  @!P6 FMUL R52, R52, 0.5 ;  /* 0x3f0000003434e820 */ /* 0x000fe20000400000 */
[----:B-1----:R-:W-:Y:S01]  /*e750*/  @!P4 FMUL R79, R79, R79 ;  /* 0x0000004f4f4fc220 */ /* 0x002fe20000400000 */
[----:B------:R-:W-:-:S04]  /*e760*/  FSETP.GEU.AND P4, PT, R51, -126, PT ;  /* 0xc2fc00003300780b */ /* 0x000fc80003f8e000 */
[----:B------:R-:W1:Y:S01]  /*e770*/  MUFU.EX2 R52, R52 ;  /* 0x0000003400347308 */ /* 0x000e620000000800 */
[----:B------:R-:W-:Y:S01]  /*e780*/  @!P3 FMUL R69, R69, 0.5 ;  /* 0x3f0000004545b820 */ /* 0x000fe20000400000 */
[----:B--2---:R-:W-:Y:S01]  /*e790*/  @!P5 FMUL R55, R55, R55 ;  /* 0x000000373737d220 */ /* 0x004fe20000400000 */
[----:B------:R-:W-:-:S06]  /*e7a0*/  FSETP.GEU.AND P5, PT, R50, -126, PT ;  /* 0xc2fc00003200780b */ /* 0x000fcc0003fae000 */
[----:B------:R-:W-:Y:S01]  /*e7b0*/  @!P4 FMUL R51, R51, 0.5 ;  /* 0x3f0000003333c820 */ /* 0x000fe20000400000 */
[----:B------:R-:W2:Y:S01]  /*e7c0*/  MUFU.EX2 R69, R69 ;  /* 0x0000004500457308 */ /* 0x000ea20000000800 */
[----:B-1----:R-:W-:Y:S01]  /*e7d0*/  @!P6 FMUL R52, R52, R52 ;  /* 0x000000343434e220 */ /* 0x002fe20000400000 */
[----:B------:R-:W-:-:S06]  /*e7e0*/  FSETP.GEU.AND P6, PT, R70, -126, PT ;  /* 0xc2fc00004600780b */ /* 0x000fcc0003fce000 */
[----:B------:R-:W1:Y:S01]  /*e7f0*/  MUFU.EX2 R51, R51 ;  /* 0x0000003300337308 */ /* 0x000e620000000800 */
[----:B------:R-:W-:Y:S01]  /*e800*/  @!P5 FMUL R50, R50, 0.5 ;  /* 0x3f0000003232d820 */ /* 0x000fe20000400000 */
[----:B------:R-:W-:Y:S02]  /*e810*/  WARPGROUP.DEPBAR.LE gsb0, 0x0 ;  /* 0x00008000000079c5 */ /* 0x000fe40000010000 */
[----:B------:R-:W-:-:S04]  /*e820*/  WARPGROUP.ARRIVE ;  /* 0x00000000000079c5 */ /* 0x000fc80000000000 */
[----:B------:R-:W3:Y:S01]  /*e830*/  MUFU.EX2 R50, R50 ;  /* 0x0000003200327308 */ /* 0x000ee20000000800 */
[----:B--2---:R-:W-:Y:S01]  /*e840*/  @!P3 FMUL R69, R69, R69 ;  /* 0x000000454545b220 */ /* 0x004fe20000400000 */
[----:B------:R-:W-:Y:S01]  /*e850*/  FSETP.GEU.AND P3, PT, R49, -126, PT ;  /* 0xc2fc00003100780b */ /* 0x000fe20003f6e000 */
[----:B------:R-:W-:Y:S01]  /*e860*/  @!P6 FMUL R70, R70, 0.5 ;  /* 0x3f0000004646e820 */ /* 0x000fe20000400000 */
[----:B------:R-:W-:Y:S01]  /*e870*/  HGMMA.64x32x16.F32 R88, R24, gdesc[UR32].tnspB, R88, gsb0 ;  /* 0x4060002018587df0 */ /* 0x000fe20008000858 */
[----:B------:R-:W-:Y:S01]  /*e880*/  R2UR UR35, R13 ;  /* 0x000000000d2372ca */ /* 0x000fe200000e0000 */
[----:B------:R-:W-:Y:S01]  /*e890*/  IMAD.MOV.U32 R13, RZ, RZ, -0x7fffffe0 ;  /* 0x80000020ff0d7424 */ /* 0x000fe200078e00ff */
[----:B------:R-:W-:Y:S01]  /*e8a0*/  R2UR UR34, R12 ;  /* 0x000000000c2272ca */ /* 0x000fe200000e0000 */
[----:B-1----:R-:W-:Y:S01]  /*e8b0*/  @!P4 FMUL R51, R51, R51 ;  /* 0x000000333333c220 */ /* 0x002fe20000400000 */
[----:B------:R-:W-:Y:S01]  /*e8c0*/  IADD3 R12, R28, 0x680, RZ ;  /* 0x000006801c0c7810 */ /* 0x000fe20007ffe0ff */
[----:B------:R-:W1:Y:S01]  /*e8d0*/  MUFU.EX2 R70, R70 ;  /* 0x0000004600467308 */ /* 0x000e620000000800 */
        /* <DEDUP_REMOVED lines=9> */
[----:B------:R-:W-:-:S07]  /*e970*/  @!P5 FMUL R60, R60, 0.5 ;  /* 0x3f0000003c3cd820 */ /* 0x000fce0000400000 */
[----:B------:R-:W3:Y:S01]  /*e980*/  MUFU.EX2 R60, R60 ;  /* 0x0000003c003c7308 */ /* 0x000ee20000000800 */
[----:B--2---:R-:W-:Y:S01]  /*e990*/  @!P3 FMUL R49, R49, R49 ;  /* 0x000000313131b220 */ /* 0x004fe20000400000 */
[----:B------:R-:W-:Y:S01]  /*e9a0*/  FSETP.GEU.AND P3, PT, R47, -126, PT ;  /* 0xc2fc00002f00780b */ /* 0x000fe20003f6e000 */
[----:B------:R-:W-:Y:S01]  /*e9b0*/  @!P6 FMUL R61, R61, 0.5 ;  /* 0x3f0000003d3de820 */ /* 0x000fe20000400000 */
[----:B-1----:R-:W-:Y:S01]  /*e9c0*/  @!P4 FMUL R48, R48, R48 ;  /* 0x000000303030c220 */ /* 0x002fe20000400000 */
[----:B------:R-:W-:-:S04]  /*e9d0*/  FSETP.GEU.AND P4, PT, R62, -126, PT ;  /* 0xc2fc00003e00780b */ /* 0x000fc80003f8e000 */
[----:B------:R-:W1:Y:S06]  /*e9e0*/  MUFU.EX2 R61, R61 ;  /* 0x0000003d003d7308 */ /* 0x000e6c0000000800 */
[----:B------:R-:W-:Y:S01]  /*e9f0*/  @!P3 FMUL R47, R47, 0.5 ;  /* 0x3f0000002f2fb820 */ /* 0x000fe20000400000 */
[----:B------:R-:W-:Y:S02]  /*ea00*/  WARPGROUP.DEPBAR.LE gsb0, 0x0 ;  /* 0x00008000000079c5 */ /* 0x000fe40000010000 */
[----:B------:R-:W-:Y:S01]  /*ea10*/  F2FP.F16.F32.PACK_AB R24, R83, R216 ;  /* 0x000000d85318723e */ /* 0x000fe200000000ff */
[----:B---3--:R-:W-:Y:S01]  /*ea20*/  @!P5 FMUL R60, R60, R60 ;  /* 0x0000003c3c3cd220 */ /* 0x008fe20000400000 */
[----:B------:R-:W-:Y:S01]  /*ea30*/  F2FP.F16.F32.PACK_AB R25, R85, R86 ;  /* 0x000000565519723e */ /* 0x000fe200000000ff */
[----:B------:R-:W2:Y:S01]  /*ea40*/  MUFU.EX2 R47, R47 ;  /* 0x0000002f002f7308 */ /* 0x000ea20000000800 */
[----:B------:R-:W-:Y:S01]  /*ea50*/  F2FP.F16.F32.PACK_AB R26, R72, R74 ;  /* 0x0000004a481a723e */ /* 0x000fe200000000ff */
[----:B------:R-:W-:Y:S01]  /*ea60*/  @!P4 FMUL R62, R62, 0.5 ;  /* 0x3f0000003e3ec820 */ /* 0x000fe20000400000 */
[----:B------:R-:W-:-:S02]  /*ea70*/  F2FP.F16.F32.PACK_AB R27, R84, R214 ;  /* 0x000000d6541b723e */ /* 0x000fc400000000ff */
[----:B------:R-:W-:Y:S02]  /*ea80*/  FSETP.GEU.AND P5, PT, R63, -126, PT ;  /* 0xc2fc00003f00780b */ /* 0x000fe40003fae000 */
[----:B------:R-:W-:Y:S01]  /*ea90*/  WARPGROUP.ARRIVE ;  /* 0x00000000000079c5 */ /* 0x000fe20000000000 */
[----:B------:R-:W3:Y:S01]  /*eaa0*/  MUFU.EX2 R72, R58 ;  /* 0x0000003a00487308 */ /* 0x000ee20000000800 */
[----:B-1----:R-:W-:Y:S01]  /*eab0*/  @!P6 FMUL R61, R61, R61 ;  /* 0x0000003d3d3de220 */ /* 0x002fe20000400000 */
[----:B------:R-:W-:-:S03]  /*eac0*/  FSETP.GEU.AND P6, PT, R40, -126, PT ;  /* 0xc2fc00002800780b */ /* 0x000fc60003fce000 */
[----:B------:R-:W-:Y:S01]  /*ead0*/  HGMMA.64x32x16.F32 R184, R24, gdesc[UR28].tnspB, R184, gsb0 ;  /* 0x4060001c18b87df0 */ /* 0x000fe200080008b8 */
[----:B------:R-:W-:Y:S01]  /*eae0*/  R2UR UR31, R13 ;  /* 0x000000000d1f72ca */ /* 0x000fe200000e0000 */
[----:B------:R-:W-:Y:S01]  /*eaf0*/  IMAD.MOV.U32 R13, RZ, RZ, -0x7fffffe0 ;  /* 0x80000020ff0d7424 */ /* 0x000fe200078e00ff */
[----:B------:R-:W-:Y:S01]  /*eb00*/  R2UR UR30, R12 ;  /* 0x000000000c1e72ca */ /* 0x000fe200000e0000 */
[----:B------:R-:W1:Y:S01]  /*eb10*/  MUFU.EX2 R62, R62 ;  /* 0x0000003e003e7308 */ /* 0x000e620000000800 */
[----:B------:R-:W-:Y:S01]  /*eb20*/  IADD3 R12, R28, 0x880, RZ ;  /* 0x000008801c0c7810 */ /* 0x000fe20007ffe0ff */
[----:B------:R-:W-:Y:S01]  /*eb30*/  @!P5 FMUL R63, R63, 0.5 ;  /* 0x3f0000003f3fd820 */ /* 0x000fe20000400000 */
[----:B--2---:R-:W-:Y:S01]  /*eb40*/  @!P3 FMUL R47, R47, R47 ;  /* 0x0000002f2f2fb220 */ /* 0x004fe20000400000 */
[----:B------:R-:W-:Y:S02]  /*eb50*/  FSETP.GEU.AND P3, PT, R53, -126, PT ;  /* 0xc2fc00003500780b */ /* 0x000fe40003f6e000 */
[----:B------:R-:W-:Y:S01]  /*eb60*/  @!P6 FMUL R40, R40, 0.5 ;  /* 0x3f0000002828e820 */ /* 0x000fe20000400000 */
[----:B---3--:R-:W-:Y:S01]  /*eb70*/  @!P2 FMUL R72, R72, R72 ;  /* 0x000000484848a220 */ /* 0x008fe20000400000 */
[----:B------:R-:W-:Y:S01]  /*eb80*/  FSETP.GEU.AND P2, PT, R68, -126, PT ;  /* 0xc2fc00004400780b */ /* 0x000fe20003f4e000 */
[----:B------:R-:W2:Y:S01]  /*eb90*/  MUFU.EX2 R63, R63 ;  /* 0x0000003f003f7308 */ /* 0x000ea20000000800 */
[----:B-1----:R-:W-:-:S07]  /*eba0*/  @!P4 FMUL R62, R62, R62 ;  /* 0x0000003e3e3ec220 */ /* 0x002fce0000400000 */
[----:B------:R-:W-:Y:S01]  /*ebb0*/  @!P3 FMUL R53, R53, 0.5 ;  /* 0x3f0000003535b820 */ /* 0x000fe20000400000 */
[----:B------:R-:W1:Y:S01]  /*ebc0*/  MUFU.EX2 R40, R40 ;  /* 0x0000002800287308 */ /* 0x000e620000000800 */
[----:B------:R-:W-:Y:S02]  /*ebd0*/  FSETP.GEU.AND P4, PT, R54, -126, PT ;  /* 0xc2fc00003600780b */ /* 0x000fe40003f8e000 */
[----:B------:R-:W-:Y:S01]  /*ebe0*/  @!P2 FMUL R68, R68, 0.5 ;  /* 0x3f0000004444a820 */ /* 0x000fe20000400000 */
[----:B--2---:R-:W-:-:S05]  /*ebf0*/  @!P5 FMUL R63, R63, R63 ;  /* 0x0000003f3f3fd220 */ /* 0x004fca0000400000 */
[----:B------:R-:W2:Y:S01]  /*ec00*/  MUFU.EX2 R68, R68 ;  /* 0x0000004400447308 */ /* 0x000ea20000000800 */
[----:B------:R-:W-:-:S04]  /*ec10*/  FSETP.GEU.AND P5, PT, R41, -126, PT ;  /* 0xc2fc00002900780b */ /* 0x000fc80003fae000 */
[----:B------:R-:W-:-:S03]  /*ec20*/  @!P4 FMUL R54, R54, 0.5 ;  /* 0x3f0000003636c820 */ /* 0x000fc60000400000 */
[----:B------:R-:W3:Y:S01]  /*ec30*/  MUFU.EX2 R53, R53 ;  /* 0x0000003500357308 */ /* 0x000ee20000000800 */
[----:B-1----:R-:W-:Y:S01]  /*ec40*/  @!P6 FMUL R40, R40, R40 ;  /* 0x000000282828e220 */ /* 0x002fe20000400000 */
[----:B------:R-:W-:-:S04]  /*ec50*/  FSETP.GEU.AND P6, PT, R38, -126, PT ;  /* 0xc2fc00002600780b */ /* 0x000fc80003fce000 */
[----:B------:R-:W-:Y:S02]  /*ec60*/  @!P5 FMUL R41, R41, 0.5 ;  /* 0x3f0000002929d820 */ /* 0x000fe40000400000 */
[----:B------:R-:W1:Y:S01]  /*ec70*/  MUFU.EX2 R54, R54 ;  /* 0x0000003600367308 */ /* 0x000e620000000800 */
[----:B--2---:R-:W-:Y:S01]  /*ec80*/  @!P2 FMUL R68, R68, R68 ;  /* 0x000000444444a220 */ /* 0x004fe20000400000 */
[----:B------:R-:W-:Y:S02]  /*ec90*/  WARPGROUP.DEPBAR.LE gsb0, 0x0 ;  /* 0x00008000000079c5 */ /* 0x000fe40000010000 */
[----:B------:R-:W-:Y:S01]  /*eca0*/  WARPGROUP.ARRIVE ;  /* 0x00000000000079c5 */ /* 0x000fe20000000000 */
[----:B------:R-:W-:Y:S02]  /*ecb0*/  FSETP.GEU.AND P2, PT, R71, -126, PT ;  /* 0xc2fc00004700780b */ /* 0x000fe40003f4e000 */
[----:B------:R-:W-:Y:S01]  /*ecc0*/  @!P6 FMUL R38, R38, 0.5 ;  /* 0x3f0000002626e820 */ /* 0x000fe20000400000 */
[----:B------:R-:W2:Y:S01]  /*ecd0*/  MUFU.EX2 R41, R41 ;  /* 0x0000002900297308 */ /* 0x000ea20000000800 */
[----:B---3--:R-:W-:Y:S01]  /*ece0*/  @!P3 FMUL R53, R53, R53 ;  /* 0x000000353535b220 */ /* 0x008fe20000400000 */
[----:B------:R-:W-:Y:S01]  /*ecf0*/  HGMMA.64x32x16.F32 R168, R24, gdesc[UR24].tnspB, R168, gsb0 ;  /* 0x4060001818a87df0 */ /* 0x000fe200080008a8 */
[----:B------:R-:W-:-:S02]  /*ed00*/  R2UR UR27, R13 ;  /* 0x000000000d1b72ca */ /* 0x000fc400000e0000 */
[----:B------:R-:W-:Y:S02]  /*ed10*/  MOV R13, 0x80000020 ;  /* 0x80000020000d7802 */ /* 0x000fe40000000f00 */
[----:B------:R-:W-:Y:S01]  /*ed20*/  R2UR UR26, R12 ;  /* 0x000000000c1a72ca */ /* 0x000fe200000e0000 */
[----:B------:R-:W3:Y:S01]  /*ed30*/  MUFU.EX2 R38, R38 ;  /* 0x0000002600267308 */ /* 0x000ee20000000800 */
[----:B------:R-:W-:Y:S01]  /*ed40*/  IADD3 R12, R28, 0xc80, RZ ;  /* 0x00000c801c0c7810 */ /* 0x000fe20007ffe0ff */
[----:B------:R-:W-:Y:S01]  /*ed50*/  @!P2 FMUL R71, R71, 0.5 ;  /* 0x3f0000004747a820 */ /* 0x000fe20000400000 */
[----:B------:R-:W-:Y:S01]  /*ed60*/  FSETP.GEU.AND P3, PT, R43, -126, PT ;  /* 0xc2fc00002b00780b */ /* 0x000fe20003f6e000 */
[----:B-1----:R-:W-:Y:S01]  /*ed70*/  @!P4 FMUL R54, R54, R54 ;  /* 0x000000363636c220 */ /* 0x002fe20000400000 */
[----:B------:R-:W-:-:S03]  /*ed80*/  FSETP.GEU.AND P4, PT, R34, -126, PT ;  /* 0xc2fc00002200780b */ /* 0x000fc60003f8e000 */
[----:B------:R-:W1:Y:S01]  /*ed90*/  MUFU.EX2 R71, R71 ;  /* 0x0000004700477308 */ /* 0x000e620000000800 */
[----:B--2---:R-:W-:Y:S01]  /*eda0*/  @!P5 FMUL R41, R41, R41 ;  /* 0x000000292929d220 */ /* 0x004fe20000400000 */
[----:B------:R-:W-:-:S06]  /*edb0*/  FSETP.GEU.AND P5, PT, R35, -126, PT ;  /* 0xc2fc00002300780b */ /* 0x000fcc0003fae000 */
[----:B------:R-:W-:Y:S01]  /*edc0*/  @!P3 FMUL R43, R43, 0.5 ;  /* 0x3f0000002b2bb820 */ /* 0x000fe20000400000 */
[----:B---3--:R-:W-:Y:S01]  /*edd0*/  @!P6 FMUL R38, R38, R38 ;  /* 0x000000262626e220 */ /* 0x008fe20000400000 */
[----:B------:R-:W-:Y:S01]  /*ede0*/  @!P4 FMUL R34, R34, 0.5 ;  /* 0x3f0000002222c820 */ /* 0x000fe20000400000 */
[----:B------:R-:W-:-:S03]  /*edf0*/  FSETP.GEU.AND P6, PT, R44, -126, PT ;  /* 0xc2fc00002c00780b */ /* 0x000fc60003fce000 */
[----:B------:R-:W2:Y:S01]  /*ee00*/  MUFU.EX2 R43, R43 ;  /* 0x0000002b002b7308 */ /* 0x000ea20000000800 */
[----:B------:R-:W-:Y:S01]  /*ee10*/  @!P5 FMUL R35, R35, 0.5 ;  /* 0x3f0000002323d820 */ /* 0x000fe20000400000 */
[----:B-1----:R-:W-:Y:S01]  /*ee20*/  @!P2 FMUL R71, R71, R71 ;  /* 0x000000474747a220 */ /* 0x002fe20000400000 */
[----:B------:R-:W-:-:S07]  /*ee30*/  FSETP.GEU.AND P2, PT, R46, -126, PT ;  /* 0xc2fc00002e00780b */ /* 0x000fce0003f4e000 */
[----:B------:R-:W-:-:S06]  /*ee40*/  @!P6 FMUL R44, R44, 0.5 ;  /* 0x3f0000002c2ce820 */ /* 0x000fcc0000400000 */
[----:B------:R-:W-:Y:S01]  /*ee50*/  @!P2 FMUL R46, R46, 0.5 ;  /* 0x3f0000002e2ea820 */ /* 0x000fe20000400000 */
[----:B--2---:R-:W-:Y:S01]  /*ee60*/  @!P3 FMUL R43, R43, R43 ;  /* 0x0000002b2b2bb220 */ /* 0x004fe20000400000 */
[----:B------:R-:W-:Y:S01]  /*ee70*/  FSETP.GEU.AND P3, PT, R31, -126, PT ;  /* 0xc2fc00001f00780b */ /* 0x000fe20003f6e000 */
[----:B------:R-:W-:Y:S02]  /*ee80*/  WARPGROUP.DEPBAR.LE gsb0, 0x0 ;  /* 0x00008000000079c5 */ /* 0x000fe40000010000 */
[----:B------:R-:W-:Y:S01]  /*ee90*/  WARPGROUP.ARRIVE ;  /* 0x00000000000079c5 */ /* 0x000fe20000000000 */
[----:B------:R-:W1:Y:S05]  /*eea0*/  MUFU.EX2 R46, R46 ;  /* 0x0000002e002e7308 */ /* 0x000e6a0000000800 */
[----:B------:R-:W-:Y:S01]  /*eeb0*/  HGMMA.64x32x16.F32 R152, R24, gdesc[UR48].tnspB, R152, gsb0 ;  /* 0x4060003018987df0 */ /* 0x000fe20008000898 */
[----:B------:R-:W-:Y:S01]  /*eec0*/  R2UR UR50, R32 ;  /* 0x00000000203272ca */ /* 0x000fe200000e0000 */
[----:B------:R-:W-:Y:S01]  /*eed0*/  VIADD R32, R28, 0xc0 ;  /* 0x000000c01c207836 */ /* 0x000fe20000000000 */
[----:B------:R-:W-:Y:S01]  /*eee0*/  R2UR UR51, R33 ;  /* 0x00000000213372ca */ /* 0x000fe200000e0000 */
[----:B------:R-:W-:Y:S01]  /*eef0*/  @!P3 FMUL R31, R31, 0.5 ;  /* 0x3f0000001f1fb820 */ /* 0x000fe20000400000 */
[----:B------:R-:W-:Y:S01]  /*ef00*/  MOV R33, 0x80000020 ;  /* 0x8000002000217802 */ /* 0x000fe20000000f00 */
[----:B-1----:R-:W-:Y:S01]  /*ef10*/  @!P2 FMUL R46, R46, R46 ;  /* 0x0000002e2e2ea220 */ /* 0x002fe20000400000 */
[----:B------:R-:W-:-:S13]  /*ef20*/  FSETP.GEU.AND P2, PT, R39, -126, PT ;  /* 0xc2fc00002700780b */ /* 0x000fda0003f4e000 */
[----:B------:R-:W-:-:S06]  /*ef30*/  @!P2 FMUL R39, R39, 0.5 ;  /* 0x3f0000002727a820 */ /* 0x000fcc0000400000 */
[----:B------:R-:W1:Y:S02]  /*ef40*/  MUFU.EX2 R39, R39 ;  /* 0x0000002700277308 */ /* 0x000e640000000800 */
[----:B-1----:R-:W-:Y:S01]  /*ef50*/  @!P2 FMUL R39, R39, R39 ;  /* 0x000000272727a220 */ /* 0x002fe20000400000 */
[----:B------:R-:W-:Y:S02]  /*ef60*/  WARPGROUP.DEPBAR.LE gsb0, 0x0 ;  /* 0x00008000000079c5 */ /* 0x000fe40000010000 */
[----:B------:R-:W-:Y:S01]  /*ef70*/  WARPGROUP.ARRIVE ;  /* 0x00000000000079c5 */ /* 0x000fe20000000000 */
[----:B------:R-:W-:-:S05]  /*ef80*/  FSETP.GEU.AND P2, PT, R42, -126, PT ;  /* 0xc2fc00002a00780b */ /* 0x000fca0003f4e000 */
[----:B------:R-:W-:Y:S01]  /*ef90*/  HGMMA.64x32x16.F32 R136, R24, gdesc[UR44].tnspB, R136, gsb0 ;  /* 0x4060002c18887df0 */ /* 0x000fe20008000888 */
[----:B------:R-:W-:Y:S02]  /*efa0*/  R2UR UR47, R13 ;  /* 0x000000000d2f72ca */ /* 0x000fe400000e0000 */
[----:B------:R-:W-:Y:S02]  /*efb0*/  MOV R13, 0x80000020 ;  /* 0x80000020000d7802 */ /* 0x000fe40000000f00 */
[----:B------:R-:W-:Y:S01]  /*efc0*/  R2UR UR46, R12 ;  /* 0x000000000c2e72ca */ /* 0x000fe200000e0000 */
[----:B------:R-:W-:Y:S02]  /*efd0*/  VIADD R12, R28, 0x2c0 ;  /* 0x000002c01c0c7836 */ /* 0x000fe40000000000 */
[----:B------:R-:W-:-:S06]  /*efe0*/  @!P2 FMUL R42, R42, 0.5 ;  /* 0x3f0000002a2aa820 */ /* 0x000fcc0000400000 */
[----:B------:R-:W1:Y:S02]  /*eff0*/  MUFU.EX2 R42, R42 ;  /* 0x0000002a002a7308 */ /* 0x000e640000000800 */
[----:B-1----:R-:W-:Y:S01]  /*f000*/  @!P2 FMUL R42, R42, R42 ;  /* 0x0000002a2a2aa220 */ /* 0x002fe20000400000 */
[----:B------:R-:W-:-:S13]  /*f010*/  FSETP.GEU.AND P2, PT, R45, -126, PT ;  /* 0xc2fc00002d00780b */ /* 0x000fda0003f4e000 */
[----:B------:R-:W-:Y:S01]  /*f020*/  @!P2 FMUL R45, R45, 0.5 ;  /* 0x3f0000002d2da820 */ /* 0x000fe20000400000 */
[----:B------:R-:W-:Y:S02]  /*f030*/  WARPGROUP.DEPBAR.LE gsb0, 0x0 ;  /* 0x00008000000079c5 */ /* 0x000fe40000010000 */
[----:B------:R-:W-:-:S03]  /*f040*/  WARPGROUP.ARRIVE ;  /* 0x00000000000079c5 */ /* 0x000fc60000000000 */
[----:B------:R-:W1:Y:S03]  /*f050*/  MUFU.EX2 R45, R45 ;  /* 0x0000002d002d7308 */ /* 0x000e660000000800 */
[----:B------:R-:W-:Y:S01]  /*f060*/  HGMMA.64x32x16.F32 R120, R24, gdesc[UR40].tnspB, R120, gsb0 ;  /* 0x4060002818787df0 */ /* 0x000fe20008000878 */
[----:B------:R-:W-:Y:S02]  /*f070*/  R2UR UR42, R32 ;  /* 0x00000000202a72ca */ /* 0x000fe400000e0000 */
[----:B------:R-:W-:Y:S01]  /*f080*/  R2UR UR43, R33 ;  /* 0x00000000212b72ca */ /* 0x000fe200000e0000 */
[----:B------:R-:W-:Y:S01]  /*f090*/  IMAD.MOV.U32 R33, RZ, RZ, -0x7fffffe0 ;  /* 0x80000020ff217424 */ /* 0x000fe200078e00ff */
[----:B------:R-:W-:Y:S01]  /*f0a0*/  IADD3 R32, R28, 0x4c0, RZ ;  /* 0x000004c01c207810 */ /* 0x000fe20007ffe0ff */
[----:B-1----:R-:W-:Y:S01]  /*f0b0*/  @!P2 FMUL R45, R45, R45 ;  /* 0x0000002d2d2da220 */ /* 0x002fe20000400000 */
[----:B------:R-:W-:Y:S01]  /*f0c0*/  ISETP.NE.AND P2, PT, R6, 0x4, PT ;  /* 0x000000040600780c */ /* 0x000fe20003f45270 */
[----:B------:R-:W-:-:S02]  /*f0d0*/  WARPGROUP.DEPBAR.LE gsb0, 0x0 ;  /* 0x00008000000079c5 */ /* 0x000fc40000010000 */
[----:B------:R-:W-:-:S06]  /*f0e0*/  WARPGROUP.ARRIVE ;  /* 0x00000000000079c5 */ /* 0x000fcc0000000000 */
[----:B------:R-:W-:Y:S01]  /*f0f0*/  HGMMA.64x32x16.F32 R104, R24, gdesc[UR4].tnspB, R104, gsb0 ;  /* 0x4060000418687df0 */ /* 0x000fe20008000868 */
[----:B------:R-:W-:Y:S02]  /*f100*/  R2UR UR7, R13 ;  /* 0x000000000d0772ca */ /* 0x000fe400000e0000 */
[----:B------:R-:W-:Y:S01]  /*f110*/  R2UR UR6, R12 ;  /* 0x000000000c0672ca */ /* 0x000fe200000e0000 */
[----:B------:R-:W-:-:S04]  /*f120*/  FADD R12, R87, R66 ;  /* 0x00000042570c7221 */ /* 0x000fc80000000000 */
[----:B------:R-:W-:-:S04]  /*f130*/  FADD R12, R12, R67 ;  /* 0x000000430c0c7221 */ /* 0x000fc80000000000 */
[----:B------:R-:W-:Y:S01]  /*f140*/  FADD R12, R12, R65 ;  /* 0x000000410c0c7221 */ /* 0x000fe20000000000 */
[----:B------:R-:W-:Y:S02]  /*f150*/  WARPGROUP.DEPBAR.LE gsb0, 0x0 ;  /* 0x00008000000079c5 */ /* 0x000fe40000010000 */
[----:B------:R-:W-:-:S06]  /*f160*/  WARPGROUP.ARRIVE ;  /* 0x00000000000079c5 */ /* 0x000fcc0000000000 */
[----:B------:R-:W-:Y:S01]  /*f170*/  HGMMA.64x32x16.F32 R88, R24, gdesc[UR8].tnspB, R88, gsb0 ;  /* 0x4060000818587df0 */ /* 0x000fe20008000858 */
[----:B------:R-:W-:Y:S02]  /*f180*/  R2UR UR10, R32 ;  /* 0x00000000200a72ca */ /* 0x000fe400000e0000 */
[----:B------:R-:W-:Y:S01]  /*f190*/  R2UR UR11, R33 ;  /* 0x00000000210b72ca */ /* 0x000fe200000e0000 */
[----:B------:R-:W-:Y:S01]  /*f1a0*/  IMAD.MOV.U32 R33, RZ, RZ, -0x7fffffe0 ;  /* 0x80000020ff217424 */ /* 0x000fe200078e00ff */
[----:B------:R-:W-:Y:S01]  /*f1b0*/  IADD3 R32, R28, 0x6c0, RZ ;  /* 0x000006c01c207810 */ /* 0x000fe20007ffe0ff */
[----:B------:R-:W-:Y:S02]  /*f1c0*/  WARPGROUP.DEPBAR.LE gsb0, 0x0 ;  /* 0x00008000000079c5 */ /* 0x000fe40000010000 */
[----:B------:R-:W-:Y:S01]  /*f1d0*/  FADD R26, R215, R82 ;  /* 0x00000052d71a7221 */ /* 0x000fe20000000000 */
[----:B------:R-:W-:Y:S02]  /*f1e0*/  F2FP.F16.F32.PACK_AB R24, R67, R66 ;  /* 0x000000424318723e */ /* 0x000fe400000000ff */
[----:B------:R-:W-:Y:S01]  /*f1f0*/  F2FP.F16.F32.PACK_AB R25, R29, R82 ;  /* 0x000000521d19723e */ /* 0x000fe200000000ff */
[----:B------:R-:W-:Y:S01]  /*f200*/  FADD R13, R26, R29 ;  /* 0x0000001d1a0d7221 */ /* 0x000fe20000000000 */
[----:B------:R-:W-:Y:S01]  /*f210*/  F2FP.F16.F32.PACK_AB R26, R64, R65 ;  /* 0x00000041401a723e */ /* 0x000fe200000000ff */
[----:B------:R-:W-:Y:S01]  /*f220*/  FADD R29, R12, R64 ;  /* 0x000000400c1d7221 */ /* 0x000fe20000000000 */
[----:B------:R-:W-:Y:S01]  /*f230*/  F2FP.F16.F32.PACK_AB R27, R73, R76 ;  /* 0x0000004c491b723e */ /* 0x000fe200000000ff */
[----:B------:R-:W-:Y:S01]  /*f240*/  FADD R13, R13, R76 ;  /* 0x0000004c0d0d7221 */ /* 0x000fe20000000000 */
[----:B------:R-:W-:-:S02]  /*f250*/  IADD3 R12, R28, 0x8c0, RZ ;  /* 0x000008c01c0c7810 */ /* 0x000fc40007ffe0ff */
[----:B------:R-:W-:Y:S01]  /*f260*/  WARPGROUP.ARRIVE ;  /* 0x00000000000079c5 */ /* 0x000fe20000000000 */
[----:B------:R-:W-:Y:S01]  /*f270*/  FADD R58, R13, R73 ;  /* 0x000000490d3a7221 */ /* 0x000fe20000000000 */
[----:B------:R-:W-:-:S03]  /*f280*/  MOV R13, 0x80000020 ;  /* 0x80000020000d7802 */ /* 0x000fc60000000f00 */
[----:B------:R-:W-:Y:S01]  /*f290*/  FADD R58, R58, R75 ;  /* 0x0000004b3a3a7221 */ /* 0x000fe20000000000 */
[----:B------:R-:W-:Y:S01]  /*f2a0*/  HGMMA.64x32x16.F32 R184, R24, gdesc[UR16].tnspB, R184, gsb0 ;  /* 0x4060001018b87df0 */ /* 0x000fe200080008b8 */
[----:B------:R-:W-:Y:S02]  /*f2b0*/  R2UR UR18, R32 ;  /* 0x00000000201272ca */ /* 0x000fe400000e0000 */
[----:B------:R-:W-:Y:S02]  /*f2c0*/  R2UR UR19, R33 ;  /* 0x00000000211372ca */ /* 0x000fe400000e0000 */
[----:B------:R-:W-:Y:S02]  /*f2d0*/  IADD3 R32, R28, 0xac0, RZ ;  /* 0x00000ac01c207810 */ /* 0x000fe40007ffe0ff */
[----:B------:R-:W-:Y:S01]  /*f2e0*/  MOV R33, 0x80000020 ;  /* 0x8000002000217802 */ /* 0x000fe20000000f00 */
[----:B------:R-:W-:Y:S02]  /*f2f0*/  WARPGROUP.DEPBAR.LE gsb0, 0x0 ;  /* 0x00008000000079c5 */ /* 0x000fe40000010000 */
[----:B------:R-:W-:-:S06]  /*f300*/  WARPGROUP.ARRIVE ;  /* 0x00000000000079c5 */ /* 0x000fcc0000000000 */
[----:B------:R-:W-:Y:S01]  /*f310*/  HGMMA.64x32x16.F32 R168, R24, gdesc[UR36].tnspB, R168, gsb0 ;  /* 0x4060002418a87df0 */ /* 0x000fe200080008a8 */
[----:B------:R-:W-:Y:S01]  /*f320*/  R2UR UR38, R12 ;  /* 0x000000000c2672ca */ /* 0x000fe200000e0000 */
[----:B------:R-:W-:Y:S01]  /*f330*/  VIADD R12, R28, 0xcc0 ;  /* 0x00000cc01c0c7836 */ /* 0x000fe20000000000 */
[----:B------:R-:W-:Y:S02]  /*f340*/  R2UR UR39, R13 ;  /* 0x000000000d2772ca */ /* 0x000fe400000e0000 */
[----:B------:R-:W-:Y:S01]  /*f350*/  MOV R13, 0x80000020 ;  /* 0x80000020000d7802 */ /* 0x000fe20000000f00 */
[----:B------:R-:W-:Y:S02]  /*f360*/  WARPGROUP.DEPBAR.LE gsb0, 0x0 ;  /* 0x00008000000079c5 */ /* 0x000fe40000010000 */
[----:B------:R-:W-:-:S06]  /*f370*/  WARPGROUP.ARRIVE ;  /* 0x00000000000079c5 */ /* 0x000fcc0000000000 */
[----:B------:R-:W-:Y:S01]  /*f380*/  HGMMA.64x32x16.F32 R152, R24, gdesc[UR32].tnspB, R152, gsb0 ;  /* 0x4060002018987df0 */ /* 0x000fe20008000898 */
[----:B------:R-:W-:Y:S01]  /*f390*/  R2UR UR34, R32 ;  /* 0x00000000202272ca */ /* 0x000fe200000e0000 */
[----:B------:R-:W-:Y:S01]  /*f3a0*/  FADD R32, R58, R77 ;  /* 0x0000004d3a207221 */ /* 0x000fe20000000000 */
[----:B------:R-:W-:Y:S02]  /*f3b0*/  R2UR UR35, R33 ;  /* 0x00000000212372ca */ /* 0x000fe400000e0000 */
[----:B------:R-:W-:Y:S01]  /*f3c0*/  IADD3 R58, R28, 0x900, RZ ;  /* 0x000009001c3a7810 */ /* 0x000fe20007ffe0ff */
[----:B------:R1:W2:Y:S01]  /*f3d0*/  MUFU.EX2 R33, R35 ;  /* 0x0000002300217308 */ /* 0x0002a20000000800 */
[----:B------:R-:W-:Y:S01]  /*f3e0*/  FADD R32, R32, R78 ;  /* 0x0000004e20207221 */ /* 0x000fe20000000000 */
[----:B-1----:R-:W-:Y:S01]  /*f3f0*/  MOV R35, 0x80000020 ;  /* 0x8000002000237802 */ /* 0x002fe20000000f00 */
[----:B--2---:R-:W-:Y:S01]  /*f400*/  @!P5 FMUL R33, R33, R33 ;  /* 0x000000212121d220 */ /* 0x004fe20000400000 */
[----:B------:R-:W-:-:S13]  /*f410*/  FSETP.GEU.AND P5, PT, R36, -126, PT ;  /* 0xc2fc00002400780b */ /* 0x000fda0003fae000 */
[----:B------:R-:W-:Y:S01]  /*f420*/  @!P5 FMUL R36, R36, 0.5 ;  /* 0x3f0000002424d820 */ /* 0x000fe20000400000 */
[----:B------:R-:W-:Y:S02]  /*f430*/  WARPGROUP.DEPBAR.LE gsb0, 0x0 ;  /* 0x00008000000079c5 */ /* 0x000fe40000010000 */
[----:B------:R-:W-:-:S06]  /*f440*/  WARPGROUP.ARRIVE ;  /* 0x00000000000079c5 */ /* 0x000fcc0000000000 */
[----:B------:R-:W-:Y:S01]  /*f450*/  HGMMA.64x32x16.F32 R136, R24, gdesc[UR28].tnspB, R136, gsb0 ;  /* 0x4060001c18887df0 */ /* 0x000fe20008000888 */
[----:B------:R-:W-:Y:S01]  /*f460*/  R2UR UR30, R12 ;  /* 0x000000000c1e72ca */ /* 0x000fe200000e0000 */
[----:B------:R-:W-:Y:S01]  /*f470*/  VIADD R12, R28, 0x100 ;  /* 0x000001001c0c7836 */ /* 0x000fe20000000000 */
[----:B------:R-:W-:Y:S01]  /*f480*/  R2UR UR31, R13 ;  /* 0x000000000d1f72ca */ /* 0x000fe200000e0000 */
[----:B------:R-:W-:Y:S01]  /*f490*/  IMAD.MOV.U32 R13, RZ, RZ, -0x7fffffe0 ;  /* 0x80000020ff0d7424 */ /* 0x000fe200078e00ff */
[----:B------:R-:W-:Y:S02]  /*f4a0*/  WARPGROUP.DEPBAR.LE gsb0, 0x0 ;  /* 0x00008000000079c5 */ /* 0x000fe40000010000 */
[----:B------:R-:W-:-:S06]  /*f4b0*/  WARPGROUP.ARRIVE ;  /* 0x00000000000079c5 */ /* 0x000fcc0000000000 */
[----:B------:R-:W-:Y:S01]  /*f4c0*/  HGMMA.64x32x16.F32 R120, R24, gdesc[UR24].tnspB, R120, gsb0 ;  /* 0x4060001818787df0 */ /* 0x000fe20008000878 */
[----:B------:R-:W-:Y:S01]  /*f4d0*/  R2UR UR26, R12 ;  /* 0x000000000c1a72ca */ /* 0x000fe200000e0000 */
[----:B------:R-:W-:Y:S01]  /*f4e0*/  FADD R12, R29, R56 ;  /* 0x000000381d0c7221 */ /* 0x000fe20000000000 */
[----:B------:R-:W-:Y:S02]  /*f4f0*/  R2UR UR27, R13 ;  /* 0x000000000d1b72ca */ /* 0x000fe400000e0000 */
[----:B------:R-:W-:Y:S01]  /*f500*/  MOV R13, 0x80000020 ;  /* 0x80000020000d7802 */ /* 0x000fe20000000f00 */
[----:B------:R-:W-:Y:S01]  /*f510*/  FADD R12, R12, R59 ;  /* 0x0000003b0c0c7221 */ /* 0x000fe20000000000 */
[----:B------:R-:W-:-:S03]  /*f520*/  MOV R29, 0x80000020 ;  /* 0x80000020001d7802 */ /* 0x000fc60000000f00 */
[----:B------:R-:W-:-:S04]  /*f530*/  FADD R12, R12, R57 ;  /* 0x000000390c0c7221 */ /* 0x000fc80000000000 */
[----:B------:R-:W-:Y:S01]  /*f540*/  FADD R12, R12, R72 ;  /* 0x000000480c0c7221 */ /* 0x000fe20000000000 */
[----:B------:R-:W-:Y:S02]  /*f550*/  WARPGROUP.DEPBAR.LE gsb0, 0x0 ;  /* 0x00008000000079c5 */ /* 0x000fe40000010000 */
[----:B------:R-:W-:-:S06]  /*f560*/  WARPGROUP.ARRIVE ;  /* 0x00000000000079c5 */ /* 0x000fcc0000000000 */
[----:B------:R-:W-:Y:S03]  /*f570*/  HGMMA.64x32x16.F32 R104, R24, gdesc[UR48].tnspB, R104, gsb0 ;  /* 0x4060003018687df0 */ /* 0x000fe60008000868 */
[----:B------:R-:W-:Y:S02]  /*f580*/  WARPGROUP.DEPBAR.LE gsb0, 0x0 ;  /* 0x00008000000079c5 */ /* 0x000fe40000010000 */
[----:B------:R-:W-:-:S06]  /*f590*/  WARPGROUP.ARRIVE ;  /* 0x00000000000079c5 */ /* 0x000fcc0000000000 */
[----:B------:R-:W-:Y:S03]  /*f5a0*/  HGMMA.64x32x16.F32 R88, R24, gdesc[UR44].tnspB, R88, gsb0 ;  /* 0x4060002c18587df0 */ /* 0x000fe60008000858 */
[----:B------:R-:W-:Y:S02]  /*f5b0*/  WARPGROUP.DEPBAR.LE gsb0, 0x0 ;  /* 0x00008000000079c5 */ /* 0x000fe40000010000 */
[C---:B------:R-:W-:Y:S02]  /*f5c0*/  IADD3 R26, R28.reuse, 0x300, RZ ;  /* 0x000003001c1a7810 */ /* 0x040fe40007ffe0ff */
[----:B------:R-:W-:Y:S02]  /*f5d0*/  IADD3 R24, R28, 0x500, RZ ;  /* 0x000005001c187810 */ /* 0x000fe40007ffe0ff */
[----:B------:R-:W-:Y:S02]  /*f5e0*/  MOV R27, 0x80000020 ;  /* 0x80000020001b7802 */ /* 0x000fe40000000f00 */
[----:B------:R-:W-:-:S02]  /*f5f0*/  MOV R25, 0x80000020 ;  /* 0x8000002000197802 */ /* 0x000fc40000000f00 */
[----:B------:R-:W-:Y:S02]  /*f600*/  R2UR UR46, R26 ;  /* 0x000000001a2e72ca */ /* 0x000fe400000e0000 */
[----:B------:R-:W-:Y:S02]  /*f610*/  R2UR UR47, R27 ;  /* 0x000000001b2f72ca */ /* 0x000fe400000e0000 */
[----:B------:R-:W-:Y:S02]  /*f620*/  R2UR UR50, R24 ;  /* 0x00000000183272ca */ /* 0x000fe400000e0000 */
[----:B------:R-:W-:Y:S02]  /*f630*/  R2UR UR51, R25 ;  /* 0x00000000193372ca */ /* 0x000fe400000e0000 */
[----:B------:R-:W-:Y:S01]  /*f640*/  F2FP.F16.F32.PACK_AB R24, R59, R56 ;  /* 0x000000383b18723e */ /* 0x000fe200000000ff */
[----:B------:R-:W-:Y:S01]  /*f650*/  VIADD R56, R28, 0x700 ;  /* 0x000007001c387836 */ /* 0x000fe20000000000 */
[----:B------:R-:W-:-:S02]  /*f660*/  F2FP.F16.F32.PACK_AB R25, R77, R75 ;  /* 0x0000004b4d19723e */ /* 0x000fc400000000ff */
[----:B------:R-:W-:Y:S02]  /*f670*/  F2FP.F16.F32.PACK_AB R26, R72, R57 ;  /* 0x00000039481a723e */ /* 0x000fe400000000ff */
[----:B------:R-:W-:Y:S01]  /*f680*/  F2FP.F16.F32.PACK_AB R27, R79, R78 ;  /* 0x0000004e4f1b723e */ /* 0x000fe200000000ff */
[----:B------:R-:W-:Y:S01]  /*f690*/  FADD R79, R32, R79 ;  /* 0x0000004f204f7221 */ /* 0x000fe20000000000 */
[----:B------:R-:W-:Y:S02]  /*f6a0*/  MOV R57, 0x80000020 ;  /* 0x8000002000397802 */ /* 0x000fe40000000f00 */
[----:B------:R-:W-:Y:S01]  /*f6b0*/  WARPGROUP.ARRIVE ;  /* 0x00000000000079c5 */ /* 0x000fe20000000000 */
[----:B------:R-:W-:-:S05]  /*f6c0*/  MOV R59, 0x80000020 ;  /* 0x80000020003b7802 */ /* 0x000fca0000000f00 */
[----:B------:R-:W-:Y:S03]  /*f6d0*/  HGMMA.64x32x16.F32 R184, R24, gdesc[UR40].tnspB, R184, gsb0 ;  /* 0x4060002818b87df0 */ /* 0x000fe600080008b8 */
[----:B------:R-:W-:Y:S02]  /*f6e0*/  WARPGROUP.DEPBAR.LE gsb0, 0x0 ;  /* 0x00008000000079c5 */ /* 0x000fe40000010000 */
[----:B------:R-:W-:-:S06]  /*f6f0*/  WARPGROUP.ARRIVE ;  /* 0x00000000000079c5 */ /* 0x000fcc0000000000 */
        /* <DEDUP_REMOVED lines=14> */
[----:B------:R-:W-:Y:S03]  /*f7e0*/  HGMMA.64x32x16.F32 R136, R24, gdesc[UR16].tnspB, R136, gsb0 ;  /* 0x4060001018887df0 */ /* 0x000fe60008000888 */
        /* <DEDUP_REMOVED lines=9> */
[----:B------:R-:W-:Y:S03]  /*f880*/  HGMMA.64x32x16.F32 R104, R24, gdesc[UR32].tnspB, R104, gsb0 ;  /* 0x4060002018687df0 */ /* 0x000fe60008000868 */
[----:B------:R-:W-:Y:S02]  /*f890*/  WARPGROUP.DEPBAR.LE gsb0, 0x0 ;  /* 0x00008000000079c5 */ /* 0x000fe40000010000 */
[----:B------:R-:W-:-:S06]  /*f8a0*/  WARPGROUP.ARRIVE ;  /* 0x00000000000079c5 */ /* 0x000fcc0000000000 */
[----:B------:R-:W-:Y:S03]  /*f8b0*/  HGMMA.64x32x16.F32 R88, R24, gdesc[UR28].tnspB, R88, gsb0 ;  /* 0x4060001c18587df0 */ /* 0x000fe60008000858 */
[----:B------:R-:W-:Y:S02]  /*f8c0*/  WARPGROUP.DEPBAR.LE gsb0, 0x0 ;  /* 0x00008000000079c5 */ /* 0x000fe40000010000 */
[C---:B------:R-:W-:Y:S01]  /*f8d0*/  VIADD R24, R28.reuse, 0xb00 ;  /* 0x00000b001c187836 */ /* 0x040fe20000000000 */
[----:B------:R-:W-:Y:S02]  /*f8e0*/  MOV R25, 0x80000020 ;  /* 0x8000002000197802 */ /* 0x000fe40000000f00 */
[----:B------:R-:W-:Y:S02]  /*f8f0*/  IADD3 R26, R28, 0x140, RZ ;  /* 0x000001401c1a7810 */ /* 0x000fe40007ffe0ff */
[----:B------:R-:W-:Y:S01]  /*f900*/  R2UR UR18, R24 ;  /* 0x00000000181272ca */ /* 0x000fe200000e0000 */
[----:B------:R-:W-:Y:S01]  /*f910*/  VIADD R24, R28, 0xd00 ;  /* 0x00000d001c187836 */ /* 0x000fe20000000000 */
[----:B------:R-:W-:Y:S01]  /*f920*/  R2UR UR19, R25 ;  /* 0x00000000191372ca */ /* 0x000fe200000e0000 */
[----:B------:R-:W-:Y:S01]  /*f930*/  IMAD.MOV.U32 R25, RZ, RZ, -0x7fffffe0 ;  /* 0x80000020ff197424 */ /* 0x000fe200078e00ff */
[----:B------:R-:W-:-:S02]  /*f940*/  MOV R27, 0x80000020 ;  /* 0x80000020001b7802 */ /* 0x000fc40000000f00 */
[----:B------:R-:W-:Y:S02]  /*f950*/  R2UR UR30, R24 ;  /* 0x00000000181e72ca */ /* 0x000fe400000e0000 */
[----:B------:R-:W-:Y:S02]  /*f960*/  R2UR UR31, R25 ;  /* 0x00000000191f72ca */ /* 0x000fe400000e0000 */
[----:B------:R-:W-:Y:S02]  /*f970*/  R2UR UR34, R26 ;  /* 0x000000001a2272ca */ /* 0x000fe400000e0000 */
[----:B------:R-:W-:Y:S02]  /*f980*/  R2UR UR35, R27 ;  /* 0x000000001b2372ca */ /* 0x000fe400000e0000 */
[----:B------:R-:W-:Y:S01]  /*f990*/  F2FP.F16.F32.PACK_AB R24, R52, R55 ;  /* 0x000000373418723e */ /* 0x000fe200000000ff */
[----:B------:R-:W-:Y:S01]  /*f9a0*/  FADD R55, R12, R55 ;  /* 0x000000370c377221 */ /* 0x000fe20000000000 */
[----:B------:R-:W-:Y:S01]  /*f9b0*/  F2FP.F16.F32.PACK_AB R25, R69, R68 ;  /* 0x000000444519723e */ /* 0x000fe200000000ff */
[----:B------:R-:W-:Y:S01]  /*f9c0*/  VIADD R12, R28, 0x1c0 ;  /* 0x000001c01c0c7836 */ /* 0x000fe20000000000 */
        /* <DEDUP_REMOVED lines=11> */
[----:B------:R-:W-:-:S02]  /*fa80*/  WARPGROUP.DEPBAR.LE gsb0, 0x0 ;  /* 0x00008000000079c5 */ /* 0x000fc40000010000 */
[----:B------:R-:W-:-:S06]  /*fa90*/  WARPGROUP.ARRIVE ;  /* 0x00000000000079c5 */ /* 0x000fcc0000000000 */
[----:B------:R-:W-:Y:S03]  /*faa0*/  HGMMA.64x32x16.F32 R168, R24, gdesc[UR44].tnspB, R168, gsb0 ;  /* 0x4060002c18a87df0 */ /* 0x000fe600080008a8 */
        /* <DEDUP_REMOVED lines=19> */
[----:B------:R-:W-:Y:S02]  /*fbe0*/  R2UR UR30, R58 ;  /* 0x000000003a1e72ca */ /* 0x000fe400000e0000 */
[----:B------:R-:W-:Y:S01]  /*fbf0*/  R2UR UR31, R59 ;  /* 0x000000003b1f72ca */ /* 0x000fe200000e0000 */
[----:B------:R1:W2:Y:S08]  /*fc00*/  MUFU.EX2 R58, R34 ;  /* 0x00000022003a7308 */ /* 0x0002b00000000800 */
[----:B------:R-:W3:Y:S01]  /*fc10*/  MUFU.EX2 R59, R44 ;  /* 0x0000002c003b7308 */ /* 0x000ee20000000800 */
[----:B-1----:R-:W-:Y:S01]  /*fc20*/  IADD3 R34, R28, 0xd80, RZ ;  /* 0x00000d801c227810 */ /* 0x002fe20007ffe0ff */
[----:B--2---:R-:W-:Y:S01]  /*fc30*/  @!P4 FMUL R58, R58, R58 ;  /* 0x0000003a3a3ac220 */ /* 0x004fe20000400000 */
[----:B------:R-:W-:Y:S01]  /*fc40*/  FSETP.GEU.AND P4, PT, R30, -126, PT ;  /* 0xc2fc00001e00780b */ /* 0x000fe20003f8e000 */
[----:B---3--:R-:W-:Y:S01]  /*fc50*/  @!P6 FMUL R59, R59, R59 ;  /* 0x0000003b3b3be220 */ /* 0x008fe20000400000 */
[----:B------:R-:W-:-:S11]  /*fc60*/  FSETP.GEU.AND P6, PT, R37, -126, PT ;  /* 0xc2fc00002500780b */ /* 0x000fd60003fce000 */
[----:B------:R-:W-:-:S06]  /*fc70*/  @!P4 FMUL R30, R30, 0.5 ;  /* 0x3f0000001e1ec820 */ /* 0x000fcc0000400000 */
[----:B------:R-:W1:Y:S01]  /*fc80*/  MUFU.EX2 R30, R30 ;  /* 0x0000001e001e7308 */ /* 0x000e620000000800 */
[----:B------:R-:W-:-:S07]  /*fc90*/  @!P6 FMUL R37, R37, 0.5 ;  /* 0x3f0000002525e820 */ /* 0x000fce0000400000 */
[----:B------:R-:W2:Y:S01]  /*fca0*/  MUFU.EX2 R37, R37 ;  /* 0x0000002500257308 */ /* 0x000ea20000000800 */
[----:B------:R-:W-:Y:S02]  /*fcb0*/  WARPGROUP.DEPBAR.LE gsb0, 0x0 ;  /* 0x00008000000079c5 */ /* 0x000fe40000010000 */
[C---:B------:R-:W-:Y:S01]  /*fcc0*/  VIADD R24, R28.reuse, 0x940 ;  /* 0x000009401c187836 */ /* 0x040fe20000000000 */
[----:B------:R-:W-:Y:S02]  /*fcd0*/  MOV R25, 0x80000020 ;  /* 0x8000002000197802 */ /* 0x000fe40000000f00 */
[----:B------:R-:W-:Y:S02]  /*fce0*/  IADD3 R26, R28, 0xd40, RZ ;  /* 0x00000d401c1a7810 */ /* 0x000fe40007ffe0ff */
[----:B------:R-:W-:Y:S01]  /*fcf0*/  R2UR UR42, R24 ;  /* 0x00000000182a72ca */ /* 0x000fe200000e0000 */
[----:B------:R-:W-:Y:S01]  /*fd00*/  VIADD R24, R28, 0xb40 ;  /* 0x00000b401c187836 */ /* 0x000fe20000000000 */
[----:B------:R-:W-:Y:S01]  /*fd10*/  R2UR UR43, R25 ;  /* 0x00000000192b72ca */ /* 0x000fe200000e0000 */
[----:B-1----:R-:W-:Y:S01]  /*fd20*/  @!P4 FMUL R30, R30, R30 ;  /* 0x0000001e1e1ec220 */ /* 0x002fe20000400000 */
[----:B------:R-:W-:-:S02]  /*fd30*/  MOV R25, 0x80000020 ;  /* 0x8000002000197802 */ /* 0x000fc40000000f00 */
[----:B------:R-:W-:Y:S01]  /*fd40*/  R2UR UR10, R24 ;  /* 0x00000000180a72ca */ /* 0x000fe200000e0000 */
[----:B------:R-:W-:Y:S01]  /*fd50*/  VIADD R24, R28, 0x180 ;  /* 0x000001801c187836 */ /* 0x000fe20000000000 */
[----:B------:R-:W-:Y:S01]  /*fd60*/  R2UR UR11, R25 ;  /* 0x00000000190b72ca */ /* 0x000fe200000e0000 */
[----:B--2---:R-:W-:Y:S01]  /*fd70*/  @!P6 FMUL R37, R37, R37 ;  /* 0x000000252525e220 */ /* 0x004fe20000400000 */
[----:B------:R-:W-:Y:S02]  /*fd80*/  MOV R27, 0x80000020 ;  /* 0x80000020001b7802 */ /* 0x000fe40000000f00 */
[----:B------:R-:W-:Y:S02]  /*fd90*/  MOV R25, 0x80000020 ;  /* 0x8000002000197802 */ /* 0x000fe40000000f00 */
[----:B------:R-:W-:Y:S02]  /*fda0*/  R2UR UR18, R26 ;  /* 0x000000001a1272ca */ /* 0x000fe400000e0000 */
[----:B------:R-:W-:-:S02]  /*fdb0*/  R2UR UR19, R27 ;  /* 0x000000001b1372ca */ /* 0x000fc400000e0000 */
[----:B------:R-:W-:Y:S02]  /*fdc0*/  R2UR UR26, R24 ;  /* 0x00000000181a72ca */ /* 0x000fe400000e0000 */
[----:B------:R-:W-:Y:S02]  /*fdd0*/  R2UR UR27, R25 ;  /* 0x00000000191b72ca */ /* 0x000fe400000e0000 */
        /* <DEDUP_REMOVED lines=13> */
[----:B------:R-:W-:Y:S03]  /*feb0*/  HGMMA.64x32x16.F32 R184, R24, gdesc[UR32].tnspB, R184, gsb0 ;  /* 0x4060002018b87df0 */ /* 0x000fe600080008b8 */
[----:B------:R-:W-:-:S02]  /*fec0*/  WARPGROUP.DEPBAR.LE gsb0, 0x0 ;  /* 0x00008000000079c5 */ /* 0x000fc40000010000 */
[----:B------:R-:W-:-:S06]  /*fed0*/  WARPGROUP.ARRIVE ;  /* 0x00000000000079c5 */ /* 0x000fcc0000000000 */
[----:B------:R-:W-:Y:S01]  /*fee0*/  HGMMA.64x32x16.F32 R168, R24, gdesc[UR36].tnspB, R168, gsb0 ;  /* 0x4060002418a87df0 */ /* 0x000fe200080008a8 */
[----:B------:R-:W-:Y:S02]  /*fef0*/  R2UR UR39, R29 ;  /* 0x000000001d2772ca */ /* 0x000fe400000e0000 */
        /* <DEDUP_REMOVED lines=18> */
[----:B------:R-:W-:Y:S01]  /*10020*/  R2UR UR11, R57 ;  /* 0x00000000390b72ca */ /* 0x000fe200000e0000 */
[----:B------:R-:W-:-:S03]  /*10030*/  IMAD.MOV.U32 R57, RZ, RZ, -0x7fffffe0 ;  /* 0x80000020ff397424 */ /* 0x000fc600078e00ff */
[----:B------:R-:W-:Y:S02]  /*10040*/  R2UR UR34, R56 ;  /* 0x00000000382272ca */ /* 0x000fe400000e0000 */
[----:B------:R-:W-:Y:S01]  /*10050*/  R2UR UR35, R57 ;  /* 0x00000000392372ca */ /* 0x000fe200000e0000 */
        /* <DEDUP_REMOVED lines=26> */
[----:B------:R-:W-:Y:S01]  /*10200*/  R2UR UR26, R34 ;  /* 0x00000000221a72ca */ /* 0x000fe200000e0000 */
[----:B------:R-:W-:Y:S01]  /*10210*/  FADD R41, R41, R58 ;  /* 0x0000003a29297221 */ /* 0x000fe20000000000 */
[----:B------:R-:W-:Y:S01]  /*10220*/  R2UR UR27, R35 ;  /* 0x00000000231b72ca */ /* 0x000fe200000e0000 */
[----:B------:R-:W1:Y:S01]  /*10230*/  MUFU.EX2 R34, R31 ;  /* 0x0000001f00227308 */ /* 0x000e620000000800 */
[----:B------:R-:W-:Y:S01]  /*10240*/  FADD R42, R42, R59 ;  /* 0x0000003b2a2a7221 */ /* 0x000fe20000000000 */
[----:B------:R-:W-:-:S03]  /*10250*/  FADD R41, R41, R33 ;  /* 0x0000002129297221 */ /* 0x000fc60000000000 */
[----:B------:R-:W-:-:S03]  /*10260*/  FADD R42, R42, R45 ;  /* 0x0000002d2a2a7221 */ /* 0x000fc60000000000 */
[----:B------:R-:W2:Y:S01]  /*10270*/  MUFU.EX2 R31, R36 ;  /* 0x00000024001f7308 */ /* 0x000ea20000000800 */
[----:B-1----:R-:W-:-:S04]  /*10280*/  @!P3 FMUL R34, R34, R34 ;  /* 0x000000222222b220 */ /* 0x002fc80000400000 */
[----:B------:R-:W-:Y:S01]  /*10290*/  FADD R41, R41, R34 ;  /* 0x0000002229297221 */ /* 0x000fe20000000000 */
[----:B--2---:R-:W-:-:S04]  /*102a0*/  @!P5 FMUL R31, R31, R31 ;  /* 0x0000001f1f1fd220 */ /* 0x004fc80000400000 */
[----:B------:R-:W-:Y:S01]  /*102b0*/  FADD R42, R42, R31 ;  /* 0x0000001f2a2a7221 */ /* 0x000fe20000000000 */
        /* <DEDUP_REMOVED lines=21> */
[----:B------:R-:W-:Y:S01]  /*10410*/  FADD R12, R42, R37 ;  /* 0x000000252a0c7221 */ /* 0x000fe20000000000 */
[----:B------:R-:W-:Y:S01]  /*10420*/  R2UR UR31, R13 ;  /* 0x000000000d1f72ca */ /* 0x000fe200000e0000 */
        /* <DEDUP_REMOVED lines=8> */
[----:B------:R-:W-:Y:S01]  /*104b0*/  MOV R25, 0x80000020 ;  /* 0x8000002000197802 */ /* 0x000fe20000000f00 */
[----:B------:R-:W-:Y:S01]  /*104c0*/  IMAD.MOV.U32 R27, RZ, RZ, -0x7fffffe0 ;  /* 0x80000020ff1b7424 */ /* 0x000fe200078e00ff */
[----:B------:R-:W-:Y:S02]  /*104d0*/  IADD3 R24, R28, 0x3c0, RZ ;  /* 0x000003c01c187810 */ /* 0x000fe40007ffe0ff */
[----:B------:R-:W-:Y:S01]  /*104e0*/  R2UR UR11, R25 ;  /* 0x00000000190b72ca */ /* 0x000fe200000e0000 */
[----:B------:R-:W-:Y:S01]  /*104f0*/  IMAD.MOV.U32 R25, RZ, RZ, -0x7fffffe0 ;  /* 0x80000020ff197424 */ /* 0x000fe200078e00ff */
[----:B------:R-:W-:-:S02]  /*10500*/  R2UR UR10, R24 ;  /* 0x00000000180a72ca */ /* 0x000fc400000e0000 */
[C---:B------:R-:W-:Y:S02]  /*10510*/  IADD3 R24, R28.reuse, 0x7c0, RZ ;  /* 0x000007c01c187810 */ /* 0x040fe40007ffe0ff */
[----:B------:R-:W-:Y:S02]  /*10520*/  IADD3 R26, R28, 0xbc0, RZ ;  /* 0x00000bc01c1a7810 */ /* 0x000fe40007ffe0ff */
[----:B------:R-:W-:Y:S02]  /*10530*/  R2UR UR26, R24 ;  /* 0x00000000181a72ca */ /* 0x000fe400000e0000 */
[----:B------:R-:W-:Y:S02]  /*10540*/  R2UR UR27, R25 ;  /* 0x00000000191b72ca */ /* 0x000fe400000e0000 */
[----:B------:R-:W-:Y:S02]  /*10550*/  R2UR UR34, R26 ;  /* 0x000000001a2272ca */ /* 0x000fe400000e0000 */
[----:B------:R-:W-:-:S02]  /*10560*/  R2UR UR35, R27 ;  /* 0x000000001b2372ca */ /* 0x000fc400000e0000 */
[----:B------:R-:W-:Y:S02]  /*10570*/  F2FP.F16.F32.PACK_AB R24, R33, R58 ;  /* 0x0000003a2118723e */ /* 0x000fe400000000ff */
[----:B------:R-:W-:Y:S02]  /*10580*/  F2FP.F16.F32.PACK_AB R25, R45, R59 ;  /* 0x0000003b2d19723e */ /* 0x000fe400000000ff */
[----:B------:R-:W-:Y:S02]  /*10590*/  F2FP.F16.F32.PACK_AB R26, R30, R34 ;  /* 0x000000221e1a723e */ /* 0x000fe400000000ff */
[----:B------:R-:W-:Y:S02]  /*105a0*/  F2FP.F16.F32.PACK_AB R27, R37, R31 ;  /* 0x0000001f251b723e */ /* 0x000fe400000000ff */
[----:B------:R-:W-:Y:S02]  /*105b0*/  IADD3 R28, R28, 0xdc0, RZ ;  /* 0x00000dc01c1c7810 */ /* 0x000fe40007ffe0ff */
[----:B------:R-:W-:-:S02]  /*105c0*/  WARPGROUP.ARRIVE ;  /* 0x00000000000079c5 */ /* 0x000fc40000000000 */
[----:B------:R-:W-:-:S04]  /*105d0*/  R2UR UR38, R28 ;  /* 0x000000001c2672ca */ /* 0x000fc800000e0000 */
        /* <DEDUP_REMOVED lines=20> */
[----:B------:R-:W-:-:S05]  /*10720*/  SEL R26, R6, RZ, P2 ;  /* 0x000000ff061a7207 */ /* 0x000fca0001000000 */
[----:B------:R-:W-:-:S05]  /*10730*/  IMAD R6, R26, 0x8, R11 ;  /* 0x000000081a067824 */ /* 0x000fca00078e020b */
[----:B------:R-:W-:-:S04]  /*10740*/  PRMT R6, RZ, 0x654, R6 ;  /* 0x00000654ff067816 */ /* 0x000fc80000000006 */
[----:B------:R1:W-:Y:S01]  /*10750*/  SYNCS.ARRIVE.TRANS64.RED.A1T0 RZ, [R6+URZ], RZ ;  /* 0x000000ff06ff79a7 */ /* 0x0003e2000810043f */
[----:B------:R-:W-:Y:S05]  /*10760*/  @P1 BRA `(.L_x_45) ;  /* 0x00000004000c1947 */ /* 0x000fea0003800000 */
[----:B------:R-:W-:Y:S01]  /*10770*/  ISETP.LT.OR P1, PT, R7, 0x1, !P0 ;  /* 0x000000010700780c */ /* 0x000fe20004721670 */
[----:B------:R-:W-:-:S12]  /*10780*/  BSSY B0, `(.L_x_46) ;  /* 0x0000040000007945 */ /* 0x000fd80003800000 */
[----:B------:R-:W-:Y:S05]  /*10790*/  @P1 BRA `(.L_x_47) ;  /* 0x0000000000f81947 */ /* 0x000fea0003800000 */
[----:B-1----:R-:W-:Y:S02]  /*107a0*/  LEA R6, R5, R2, 0x3 ;  /* 0x0000000205067211 */ /* 0x002fe400078e18ff */
[----:B------:R-:W-:Y:S02]  /*107b0*/  SHF.L.U32 R25, R4, 0x1f, RZ ;  /* 0x0000001f04197819 */ /* 0x000fe400000006ff */
[----:B------:R-:W-:Y:S02]  /*107c0*/  ISETP.NE.AND P2, PT, R0, RZ, PT ;  /* 0x000000ff0000720c */ /* 0x000fe40003f45270 */
[----:B------:R-:W1:Y:S02]  /*107d0*/  SYNCS.PHASECHK.TRANS64.TRYWAIT P1, [R6+URZ+0x3f020], R25 ;  /* 0x03f02019060075a7 */ /* 0x000e64000802017f */
[----:B-1----:R-:W-:Y:S09]  /*107e0*/  @!P1 BRA `(.L_x_48) ;  /* 0x0000003000289947 */ /* 0x002ff20003800000 */
.L_x_97:
[----:B------:R-:W-:Y:S05]  /*107f0*/  @P2 BRA `(.L_x_49) ;  /* 0x0000000000142947 */ /* 0x000fea0003800000 */
[----:B------:R-:W-:Y:S02]  /*10800*/  ISETP.NE.AND P1, PT, R211, RZ, PT ;  /* 0x000000ffd300720c */ /* 0x000fe40003f25270 */
[----:B-1----:R-:W-:-:S04]  /*10810*/  MOV R25, 0xe000 ;  /* 0x0000e00000197802 */ /* 0x002fc80000000f00 */
[----:B------:R2:W-:Y:S07]  /*10820*/  SYNCS.ARRIVE.TRANS64 RZ, [R6+URZ+0x3f000], R25 ;  /* 0x03f0001906ff79a7 */ /* 0x0005ee000800003f */
[----:B------:R-:W-:Y:S05]  /*10830*/  @!P1 BRA `(.L_x_49) ;  /* 0x0000000000049947 */ /* 0x000fea0003800000 */
[----:B------:R-:W-:Y:S01]  /*10840*/  BPT.TRAP 0x1 ;  /* 0x000000040000795c */ /* 0x000fe20000300000 */
.L_x_49:
[C---:B------:R-:W-:Y:S01]  /*10850*/  IMAD R24, R5.reuse, 0xe000, R2 ;  /* 0x0000e00005187824 */ /* 0x040fe200078e0202 */
        /* <DEDUP_REMOVED lines=50> */
.L_x_47:
[----:B------:R-:W-:Y:S05]  /*10b80*/  BSYNC B0 ;  /* 0x0000000000007941 */ /* 0x000fea0003800000 */
.L_x_46:
[----:B------:R-:W-:-:S07]  /*10b90*/  IADD3 R7, R7, -0x1, RZ ;  /* 0xffffffff07077810 */ /* 0x000fce0007ffe0ff */
.L_x_45:
[----:B------:R-:W-:Y:S01]  /*10ba0*/  ISETP.GT.AND P3, PT, R210, 0x1, PT ;  /* 0x00000001d200780c */ /* 0x000fe20003f64270 */
[----:B------:R-:W-:Y:S01]  /*10bb0*/  VIADD R15, R15, 0x1 ;  /* 0x000000010f0f7836 */ /* 0x000fe20000000000 */
[----:B-1----:R-:W-:Y:S01]  /*10bc0*/  IADD3 R6, R26, 0x1, RZ ;  /* 0x000000011a067810 */ /* 0x002fe20007ffe0ff */
[----:B------:R-:W-:Y:S01]  /*10bd0*/  VIADD R10, R10, 0x80 ;  /* 0x000000800a0a7836 */ /* 0x000fe20000000000 */
[----:B------:R-:W-:Y:S02]  /*10be0*/  IADD3 R210, R210, -0x1, RZ ;  /* 0xffffffffd2d27810 */ /* 0x000fe40007ffe0ff */
[----:B------:R-:W-:Y:S02]  /*10bf0*/  ISETP.NE.AND P1, PT, R15, 0x4, PT ;  /* 0x000000040f00780c */ /* 0x000fe40003f25270 */
[----:B------:R-:W-:Y:S02]  /*10c00*/  ISETP.NE.AND P2, PT, R6, 0x4, PT ;  /* 0x000000040600780c */ /* 0x000fe40003f45270 */
[----:B------:R-:W-:-:S02]  /*10c10*/  SEL R24, RZ, 0x1, P1 ;  /* 0x00000001ff187807 */ /* 0x000fc40000800000 */
[----:B------:R-:W-:Y:S02]  /*10c20*/  MOV R214, R17 ;  /* 0x0000001100d67202 */ /* 0x000fe40000000f00 */
[----:B------:R-:W-:Y:S02]  /*10c30*/  LOP3.LUT R3, R3, R24, RZ, 0x3c, !PT ;  /* 0x0000001803037212 */ /* 0x000fe400078e3cff */
[----:B------:R-:W-:Y:S02]  /*10c40*/  MOV R212, R14 ;  /* 0x0000000e00d47202 */ /* 0x000fe40000000f00 */
[----:B------:R-:W-:Y:S02]  /*10c50*/  SEL R15, R15, RZ, P1 ;  /* 0x000000ff0f0f7207 */ /* 0x000fe40000800000 */
[----:B------:R-:W-:Y:S01]  /*10c60*/  SEL R6, R6, RZ, P2 ;  /* 0x000000ff06067207 */ /* 0x000fe20001000000 */
[----:B------:R-:W-:Y:S06]  /*10c70*/  @P3 BRA `(.L_x_50) ;  /* 0xffffffa400a03947 */ /* 0x000fec000383ffff */
.L_x_37:
[----:B------:R-:W-:Y:S05]  /*10c80*/  WARPSYNC.ALL ;  /* 0x0000000000007948 */ /* 0x000fea0003800000 */
[----:B------:R-:W1:Y:S01]  /*10c90*/  SHFL.BFLY PT, R0, R13, 0x1, 0x1f ;  /* 0x0c201f000d007f89 */ /* 0x000e6200000e0000 */
[----:B------:R-:W-:Y:S01]  /*10ca0*/  BSSY B0, `(.L_x_51) ;  /* 0x0000023000007945 */ /* 0x000fe20003800000 */
[----:B------:R-:W-:Y:S01]  /*10cb0*/  IMAD.MOV.U32 R6, RZ, RZ, 0x7f800000 ;  /* 0x7f800000ff067424 */ /* 0x000fe200078e00ff */
[----:B------:R-:W-:Y:S01]  /*10cc0*/  MOV R9, 0x3f800000 ;  /* 0x3f80000000097802 */ /* 0x000fe20000000f00 */
[----:B------:R-:W2:Y:S01]  /*10cd0*/  SHFL.BFLY PT, R3, R12, 0x1, 0x1f ;  /* 0x0c201f000c037f89 */ /* 0x000ea200000e0000 */
[----:B------:R-:W-:Y:S01]  /*10ce0*/  MOV R4, 0x3f800000 ;  /* 0x3f80000000047802 */ /* 0x000fe20000000f00 */
[----:B------:R-:W-:-:S02]  /*10cf0*/  IMAD.MOV.U32 R7, RZ, RZ, 0x7f800000 ;  /* 0x7f800000ff077424 */ /* 0x000fc400078e00ff */
[----:B-1----:R-:W-:Y:S01]  /*10d00*/  FADD R0, R0, R13 ;  /* 0x0000000d00007221 */ /* 0x002fe20000000000 */
[----:B--2---:R-:W-:-:S04]  /*10d10*/  FADD R15, R3, R12 ;  /* 0x0000000c030f7221 */ /* 0x004fc80000000000 */
[----:B------:R-:W1:Y:S04]  /*10d20*/  SHFL.BFLY PT, R5, R0, 0x2, 0x1f ;  /* 0x0c401f0000057f89 */ /* 0x000e6800000e0000 */
[----:B------:R-:W2:Y:S01]  /*10d30*/  SHFL.BFLY PT, R24, R15, 0x2, 0x1f ;  /* 0x0c401f000f187f89 */ /* 0x000ea200000e0000 */
[C---:B-1----:R-:W-:Y:S01]  /*10d40*/  FSETP.NE.AND P0, PT, R0.reuse, -R5, PT ;  /* 0x800000050000720b */ /* 0x042fe20003f05000 */
[----:B------:R-:W-:Y:S01]  /*10d50*/  FADD R3, R0, R5 ;  /* 0x0000000500037221 */ /* 0x000fe20000000000 */
[----:B--2---:R-:W-:-:S11]  /*10d60*/  FADD R8, R15, R24 ;  /* 0x000000180f087221 */ /* 0x004fd60000000000 */
[----:B------:R-:W-:Y:S05]  /*10d70*/  @!P0 BRA `(.L_x_52) ;  /* 0x0000000000548947 */ /* 0x000fea0003800000 */
[----:B------:R-:W-:Y:S01]  /*10d80*/  IADD3 R0, R3, 0x1800000, RZ ;  /* 0x0180000003007810 */ /* 0x000fe20007ffe0ff */
[----:B------:R-:W-:Y:S03]  /*10d90*/  BSSY B1, `(.L_x_53) ;  /* 0x000000c000017945 */ /* 0x000fe60003800000 */
[----:B------:R-:W-:-:S04]  /*10da0*/  LOP3.LUT R0, R0, 0x7f800000, RZ, 0xc0, !PT ;  /* 0x7f80000000007812 */ /* 0x000fc800078ec0ff */
[----:B------:R-:W-:-:S13]  /*10db0*/  ISETP.GT.U32.AND P0, PT, R0, 0x1ffffff, PT ;  /* 0x01ffffff0000780c */ /* 0x000fda0003f04070 */
[----:B------:R-:W-:Y:S05]  /*10dc0*/  @P0 BRA `(.L_x_54) ;  /* 0x0000000000100947 */ /* 0x000fea0003800000 */
[----:B------:R-:W-:-:S07]  /*10dd0*/  MOV R12, 0x10df0 ;  /* 0x00010df0000c7802 */ /* 0x000fce0000000f00 */
[----:B------:R-:W-:Y:S05]  /*10de0*/  CALL.REL.NOINC `($__internal_0_$__cuda_sm20_rcp_rn_f32_slowpath) ;  /* 0x0000002800bc7944 */ /* 0x000fea0003c00000 */
[----:B------:R-:W-:Y:S01]  /*10df0*/  MOV R4, R0 ;  /* 0x0000000000047202 */ /* 0x000fe20000000f00 */
[----:B------:R-:W-:Y:S06]  /*10e00*/  BRA `(.L_x_55) ;  /* 0x0000000000107947 */ /* 0x000fec0003800000 */
.L_x_54:
[----:B------:R-:W1:Y:S02]  /*10e10*/  MUFU.RCP R4, R3 ;  /* 0x0000000300047308 */ /* 0x000e640000001000 */
[----:B-1----:R-:W-:-:S04]  /*10e20*/  FFMA R0, R3, R4, -1 ;  /* 0xbf80000003007423 */ /* 0x002fc80000000004 */
[----:B------:R-:W-:-:S04]  /*10e30*/  FADD.FTZ R5, -R0, -RZ ;  /* 0x800000ff00057221 */ /* 0x000fc80000010100 */
[----:B------:R-:W-:-:S07]  /*10e40*/  FFMA R4, R4, R5, R4 ;  /* 0x0000000504047223 */ /* 0x000fce0000000004 */
.L_x_55:
[----:B------:R-:W-:Y:S05]  /*10e50*/  BSYNC B1 ;  /* 0x0000000000017941 */ /* 0x000fea0003800000 */
.L_x_53:
[----:B------:R-:W-:Y:S01]  /*10e60*/  FSETP.GEU.AND P0, PT, |R3|, 1.175494350822287508e-38, PT ;  /* 0x008000000300780b */ /* 0x000fe20003f0e200 */
[----:B------:R-:W-:-:S12]  /*10e70*/  ULDC UR6, c[0x0][0x600] ;  /* 0x0001800000067ab9 */ /* 0x000fd80000000800 */
[----:B------:R-:W-:-:S04]  /*10e80*/  @!P0 FMUL R3, R3, 16777216 ;  /* 0x4b80000003038820 */ /* 0x000fc80000400000 */
[----:B------:R-:W1:Y:S02]  /*10e90*/  MUFU.LG2 R0, R3 ;  /* 0x0000000300007308 */ /* 0x000e640000000c00 */
[----:B-1----:R-:W-:-:S04]  /*10ea0*/  @!P0 FADD R0, R0, -24 ;  /* 0xc1c0000000008421 */ /* 0x002fc80000000000 */
[----:B------:R-:W-:-:S04]  /*10eb0*/  FMUL R0, R0, 0.69314718246459960938 ;  /* 0x3f31721800007820 */ /* 0x000fc80000400000 */
[----:B------:R-:W-:-:S07]  /*10ec0*/  FFMA R7, R17, UR6, R0 ;  /* 0x0000000611077c23 */ /* 0x000fce0008000000 */
.L_x_52:
[----:B------:R-:W-:Y:S05]  /*10ed0*/  BSYNC B0 ;  /* 0x0000000000007941 */ /* 0x000fea0003800000 */
.L_x_51:
[----:B------:R-:W-:Y:S01]  /*10ee0*/  FSETP.NE.AND P0, PT, R15, -R24, PT ;  /* 0x800000180f00720b */ /* 0x000fe20003f05000 */
[----:B------:R-:W-:Y:S01]  /*10ef0*/  ULDC UR4, c[0x0][0x608] ;  /* 0x0001820000047ab9 */ /* 0x000fe20000000800 */
[----:B------:R-:W-:Y:S01]  /*10f00*/  BSSY B0, `(.L_x_56) ;  /* 0x0000051000007945 */ /* 0x000fe20003800000 */
[----:B------:R-:W-:-:S04]  /*10f10*/  FMUL R4, R4, UR4 ;  /* 0x0000000404047c20 */ /* 0x000fc80008400000 */
        /* <DEDUP_REMOVED lines=56> */
[----:B------:R-:W-:Y:S06]  /*112a0*/  @!P0 BRA `(.L_x_57) ;  /* 0x0000000000588947 */ /* 0x000fec0003800000 */
[----:B------:R-:W-:Y:S01]  /*112b0*/  VIADD R0, R8, 0x1800000 ;  /* 0x0180000008007836 */ /* 0x000fe20000000000 */
[----:B------:R-:W-:Y:S04]  /*112c0*/  BSSY B1, `(.L_x_58) ;  /* 0x000000d000017945 */ /* 0x000fe80003800000 */
[----:B------:R-:W-:-:S04]  /*112d0*/  LOP3.LUT R0, R0, 0x7f800000, RZ, 0xc0, !PT ;  /* 0x7f80000000007812 */ /* 0x000fc800078ec0ff */
[----:B------:R-:W-:-:S13]  /*112e0*/  ISETP.GT.U32.AND P0, PT, R0, 0x1ffffff, PT ;  /* 0x01ffffff0000780c */ /* 0x000fda0003f04070 */
[----:B------:R-:W-:Y:S05]  /*112f0*/  @P0 BRA `(.L_x_59) ;  /* 0x0000000000140947 */ /* 0x000fea0003800000 */
[----:B------:R-:W-:Y:S02]  /*11300*/  MOV R3, R8 ;  /* 0x0000000800037202 */ /* 0x000fe40000000f00 */
[----:B------:R-:W-:-:S07]  /*11310*/  MOV R12, 0x11330 ;  /* 0x00011330000c7802 */ /* 0x000fce0000000f00 */
[----:B------:R-:W-:Y:S05]  /*11320*/  CALL.REL.NOINC `($__internal_0_$__cuda_sm20_rcp_rn_f32_slowpath) ;  /* 0x00000024006c7944 */ /* 0x000fea0003c00000 */
[----:B------:R-:W-:Y:S01]  /*11330*/  MOV R9, R0 ;  /* 0x0000000000097202 */ /* 0x000fe20000000f00 */
[----:B------:R-:W-:Y:S06]  /*11340*/  BRA `(.L_x_60) ;  /* 0x0000000000107947 */ /* 0x000fec0003800000 */
.L_x_59:
[----:B------:R-:W1:Y:S02]  /*11350*/  MUFU.RCP R9, R8 ;  /* 0x0000000800097308 */ /* 0x000e640000001000 */
[----:B-1----:R-:W-:-:S04]  /*11360*/  FFMA R0, R8, R9, -1 ;  /* 0xbf80000008007423 */ /* 0x002fc80000000009 */
[----:B------:R-:W-:-:S04]  /*11370*/  FADD.FTZ R0, -R0, -RZ ;  /* 0x800000ff00007221 */ /* 0x000fc80000010100 */
[----:B------:R-:W-:-:S07]  /*11380*/  FFMA R9, R9, R0, R9 ;  /* 0x0000000009097223 */ /* 0x000fce0000000009 */
.L_x_60:
[----:B------:R-:W-:Y:S05]  /*11390*/  BSYNC B1 ;  /* 0x0000000000017941 */ /* 0x000fea0003800000 */
.L_x_58:
[----:B------:R-:W-:Y:S01]  /*113a0*/  FSETP.GEU.AND P0, PT, |R8|, 1.175494350822287508e-38, PT ;  /* 0x008000000800780b */ /* 0x000fe20003f0e200 */
[----:B------:R-:W-:-:S12]  /*113b0*/  ULDC UR4, c[0x0][0x600] ;  /* 0x0001800000047ab9 */ /* 0x000fd80000000800 */
[----:B------:R-:W-:-:S04]  /*113c0*/  @!P0 FMUL R8, R8, 16777216 ;  /* 0x4b80000008088820 */ /* 0x000fc80000400000 */
[----:B------:R-:W1:Y:S02]  /*113d0*/  MUFU.LG2 R0, R8 ;  /* 0x0000000800007308 */ /* 0x000e640000000c00 */
[----:B-1----:R-:W-:-:S04]  /*113e0*/  @!P0 FADD R0, R0, -24 ;  /* 0xc1c0000000008421 */ /* 0x002fc80000000000 */
[----:B------:R-:W-:-:S04]  /*113f0*/  FMUL R3, R0, 0.69314718246459960938 ;  /* 0x3f31721800037820 */ /* 0x000fc80000400000 */
[----:B------:R-:W-:-:S07]  /*11400*/  FFMA R6, R14, UR4, R3 ;  /* 0x000000040e067c23 */ /* 0x000fce0008000003 */
.L_x_57:
[----:B------:R-:W-:Y:S05]  /*11410*/  BSYNC B0 ;  /* 0x0000000000007941 */ /* 0x000fea0003800000 */
.L_x_56:
[C---:B------:R-:W-:Y:S01]  /*11420*/  LOP3.LUT P0, RZ, R16.reuse, 0x3, RZ, 0xc0, !PT ;  /* 0x0000000310ff7812 */ /* 0x040fe2000780c0ff */
[----:B------:R-:W-:Y:S01]  /*11430*/  ULDC UR4, c[0x0][0x608] ;  /* 0x0001820000047ab9 */ /* 0x000fe20000000800 */
[----:B------:R-:W-:Y:S01]  /*11440*/  LOP3.LUT R19, R16, 0x7f, RZ, 0xc0, !PT ;  /* 0x0000007f10137812 */ /* 0x000fe200078ec0ff */
[----:B------:R-:W-:Y:S01]  /*11450*/  FMUL R9, R9, UR4 ;  /* 0x0000000409097c20 */ /* 0x000fe20008400000 */
[----:B------:R-:W-:Y:S01]  /*11460*/  ULDC.64 UR8, c[0x0][0x208] ;  /* 0x0000820000087ab9 */ /* 0x000fe20000000a00 */
[----:B------:R-:W-:Y:S01]  /*11470*/  BSSY B0, `(.L_x_61) ;  /* 0x0000040000007945 */ /* 0x000fe20003800000 */
[----:B------:R-:W-:Y:S01]  /*11480*/  SHF.R.U32.HI R23, RZ, 0x5, R19 ;  /* 0x00000005ff177819 */ /* 0x000fe20000011613 */
        /* <DEDUP_REMOVED lines=40> */
[----:B------:R-:W-:Y:S06]  /*11710*/  @P0 BRA `(.L_x_62) ;  /* 0x0000000000540947 */ /* 0x000fec0003800000 */
[----:B------:R-:W1:Y:S01]  /*11720*/  S2UR UR4, SR_CTAID.X ;  /* 0x00000000000479c3 */ /* 0x000e620000002500 */
[----:B------:R-:W-:Y:S01]  /*11730*/  SHF.R.U32.HI R0, RZ, 0x2, R16 ;  /* 0x00000002ff007819 */ /* 0x000fe20000011610 */
[----:B------:R-:W-:-:S03]  /*11740*/  IMAD.SHL.U32 R3, R23, 0x10, RZ ;  /* 0x0000001017037824 */ /* 0x000fc600078e00ff */
[----:B------:R-:W-:-:S04]  /*11750*/  LOP3.LUT R0, R0, 0x7, RZ, 0xc0, !PT ;  /* 0x0000000700007812 */ /* 0x000fc800078ec0ff */
[----:B------:R-:W-:Y:S01]  /*11760*/  LOP3.LUT R0, R3, 0xfffffff0, R0, 0xe2, !PT ;  /* 0xfffffff003007812 */ /* 0x000fe200078ee200 */
[----:B-1----:R-:W-:-:S03]  /*11770*/  USHF.L.U32 UR6, UR4, 0x6, URZ ;  /* 0x0000000604067899 */ /* 0x002fc6000800063f */
[----:B------:R-:W-:Y:S02]  /*11780*/  ULDC.64 UR4, c[0x0][0x688] ;  /* 0x0001a20000047ab9 */ /* 0x000fe40000000a00 */
[----:B------:R-:W-:Y:S02]  /*11790*/  UIMAD UR4, UR36, UR4, UR6 ;  /* 0x00000004240472a4 */ /* 0x000fe4000f8e0206 */
[----:B------:R-:W-:Y:S02]  /*117a0*/  LOP3.LUT R3, R0, UR6, RZ, 0xfc, !PT ;  /* 0x0000000600037c12 */ /* 0x000fe4000f8efcff */
[----:B------:R-:W-:Y:S02]  /*117b0*/  UIMAD UR4, UR37, UR5, UR4 ;  /* 0x00000005250472a4 */ /* 0x000fe4000f8e0204 */
[C---:B------:R-:W-:Y:S01]  /*117c0*/  IADD3 R4, R3.reuse, 0x8, RZ ;  /* 0x0000000803047810 */ /* 0x040fe20007ffe0ff */
[----:B------:R-:W-:Y:S02]  /*117d0*/  ULDC UR5, c[0x0][0x288] ;  /* 0x0000a20000057ab9 */ /* 0x000fe40000000800 */
[----:B------:R-:W-:-:S02]  /*117e0*/  ISETP.GE.U32.AND P0, PT, R3, UR5, PT ;  /* 0x0000000503007c0c */ /* 0x000fc4000bf06070 */
[----:B------:R-:W-:Y:S02]  /*117f0*/  IADD3 R0, P2, R0, UR4, RZ ;  /* 0x0000000400007c10 */ /* 0x000fe4000ff5e0ff */
[----:B------:R-:W-:Y:S01]  /*11800*/  ISETP.GE.U32.AND P1, PT, R4, UR5, PT ;  /* 0x0000000504007c0c */ /* 0x000fe2000bf26070 */
[----:B------:R-:W-:Y:S01]  /*11810*/  ULDC.64 UR4, c[0x0][0x680] ;  /* 0x0001a00000047ab9 */ /* 0x000fe20000000a00 */
[----:B------:R-:W-:Y:S02]  /*11820*/  IADD3.X R3, RZ, RZ, RZ, P2, !PT ;  /* 0x000000ffff037210 */ /* 0x000fe400017fe4ff */
[----:B------:R-:W-:-:S04]  /*11830*/  LEA R4, P2, R0, UR4, 0x2 ;  /* 0x0000000400047c11 */ /* 0x000fc8000f8410ff */
[----:B------:R-:W-:-:S05]  /*11840*/  LEA.HI.X R5, R0, UR5, R3, 0x2, P2 ;  /* 0x0000000500057c11 */ /* 0x000fca00090f1403 */
[----:B------:R1:W-:Y:S04]  /*11850*/  @!P0 STG.E desc[UR8][R4.64], R7 ;  /* 0x0000000704008986 */ /* 0x0003e8000c101908 */
[----:B------:R1:W-:Y:S02]  /*11860*/  @!P1 STG.E desc[UR8][R4.64+0x20], R6 ;  /* 0x0000200604009986 */ /* 0x0003e4000c101908 */
.L_x_62:
[----:B------:R-:W-:Y:S05]  /*11870*/  BSYNC B0 ;  /* 0x0000000000007941 */ /* 0x000fea0003800000 */
.L_x_61:
[----:B------:R-:W-:Y:S01]  /*11880*/  ULDC.64 UR4, c[0x0][0x730] ;  /* 0x0001cc0000047ab9 */ /* 0x000fe20000000a00 */
[-C--:B------:R-:W-:Y:S01]  /*11890*/  FMUL R106, R106, R9.reuse ;  /* 0x000000096a6a7220 */ /* 0x080fe20000400000 */
[----:B------:R-:W-:Y:S01]  /*118a0*/  ISETP.NE.U32.AND P0, PT, RZ, UR4, PT ;  /* 0x00000004ff007c0c */ /* 0x000fe2000bf05070 */
[-C--:B------:R-:W-:Y:S01]  /*118b0*/  FMUL R38, R107, R9.reuse ;  /* 0x000000096b267220 */ /* 0x080fe20000400000 */
[-C--:B------:R-:W-:Y:S01]  /*118c0*/  FMUL R110, R110, R9.reuse ;  /* 0x000000096e6e7220 */ /* 0x080fe20000400000 */
[-C--:B------:R-:W-:Y:S01]  /*118d0*/  FMUL R36, R111, R9.reuse ;  /* 0x000000096f247220 */ /* 0x080fe20000400000 */
[----:B------:R-:W-:Y:S01]  /*118e0*/  ISETP.NE.AND.EX P0, PT, RZ, UR5, PT, P0 ;  /* 0x00000005ff007c0c */ /* 0x000fe2000bf05300 */
        /* <DEDUP_REMOVED lines=13> */
[----:B------:R-:W-:Y:S02]  /*119c0*/  ULDC.64 UR4, c[0x0][0x728] ;  /* 0x0001ca0000047ab9 */ /* 0x000fe40000000a00 */
[----:B------:R-:W-:-:S04]  /*119d0*/  ISETP.NE.U32.AND P0, PT, RZ, UR4, PT ;  /* 0x00000004ff007c0c */ /* 0x000fc8000bf05070 */
[----:B------:R-:W-:-:S13]  /*119e0*/  ISETP.NE.AND.EX P0, PT, RZ, UR5, PT, P0 ;  /* 0x00000005ff007c0c */ /* 0x000fda000bf05300 */
[----:B------:R-:W-:Y:S05]  /*119f0*/  @!P0 BRA `(.L_x_64) ;  /* 0x00000000000c8947 */ /* 0x000fea0003800000 */
[----:B-1----:R-:W1:Y:S02]  /*11a00*/  LDC.64 R4, c[0x0][0x728] ;  /* 0x0001ca00ff047b82 */ /* 0x002e640000000a00 */
[----:B-1----:R2:W5:Y:S01]  /*11a10*/  LDG.E R17, desc[UR8][R4.64] ;  /* 0x0000000804117981 */ /* 0x002562000c1e1900 */
[----:B------:R-:W-:Y:S05]  /*11a20*/  BRA `(.L_x_63) ;  /* 0x0000000000047947 */ /* 0x000fea0003800000 */
.L_x_64:
[----:B------:R-:W3:Y:S02]  /*11a30*/  LDC R17, c[0x0][0x720] ;  /* 0x0001c800ff117b82 */ /* 0x000ee40000000800 */
.L_x_63:
[----:B------:R-:W-:-:S04]  /*11a40*/  MOV R0, RZ ;  /* 0x000000ff00007202 */ /* 0x000fc80000000f00 */
[----:B------:R-:W-:-:S13]  /*11a50*/  LOP3.LUT P0, RZ, R0, 0x1bf, RZ, 0xc0, !PT ;  /* 0x000001bf00ff7812 */ /* 0x000fda000780c0ff */
[----:B------:R-:W-:Y:S05]  /*11a60*/  @!P0 BRA `(.L_x_65) ;  /* 0x0000000000408947 */ /* 0x000fea0003800000 */
[----:B------:R-:W-:Y:S01]  /*11a70*/  MOV R14, 0x0 ;  /* 0x00000000000e7802 */ /* 0x000fe20000000f00 */
[----:B------:R-:W-:Y:S01]  /*11a80*/  ULDC.64 UR4, c[0x4][0x70] ;  /* 0x01001c0000047ab9 */ /* 0x000fe20000000a00 */
[----:B------:R-:W-:Y:S01]  /*11a90*/  ULDC.64 UR6, c[0x4][0x8] ;  /* 0x0100020000067ab9 */ /* 0x000fe20000000a00 */
[----:B-12---:R-:W-:Y:S01]  /*11aa0*/  IMAD.U32 R4, RZ, RZ, UR4 ;  /* 0x00000004ff047e24 */ /* 0x006fe2000f8e00ff */
[----:B------:R-:W-:Y:S01]  /*11ab0*/  MOV R5, UR5 ;  /* 0x0000000500057c02 */ /* 0x000fe20008000f00 */
[----:B------:R-:W-:Y:S01]  /*11ac0*/  ULDC.64 UR4, c[0x4][0x78] ;  /* 0x01001e0000047ab9 */ /* 0x000fe20000000a00 */
[----:B------:R-:W1:Y:S01]  /*11ad0*/  LDC.64 R14, c[0x4][R14] ;  /* 0x010000000e0e7b82 */ /* 0x000e620000000a00 */
[----:B------:R-:W-:Y:S01]  /*11ae0*/  MOV R6, UR4 ;  /* 0x0000000400067c02 */ /* 0x000fe20008000f00 */
[----:B------:R-:W-:Y:S01]  /*11af0*/  IMAD.U32 R7, RZ, RZ, UR5 ;  /* 0x00000005ff077e24 */ /* 0x000fe2000f8e00ff */
[----:B------:R-:W-:Y:S01]  /*11b00*/  MOV R10, UR6 ;  /* 0x00000006000a7c02 */ /* 0x000fe20008000f00 */
[----:B------:R-:W-:Y:S01]  /*11b10*/  IMAD.MOV.U32 R8, RZ, RZ, 0x70 ;  /* 0x00000070ff087424 */ /* 0x000fe200078e00ff */
[----:B------:R-:W-:-:S02]  /*11b20*/  MOV R11, UR7 ;  /* 0x00000007000b7c02 */ /* 0x000fc40008000f00 */
[----:B------:R-:W-:Y:S02]  /*11b30*/  MOV R12, 0x1 ;  /* 0x00000001000c7802 */ /* 0x000fe40000000f00 */
[----:B------:R-:W-:-:S07]  /*11b40*/  MOV R13, RZ ;  /* 0x000000ff000d7202 */ /* 0x000fce0000000f00 */
[----:B------:R-:W-:-:S07]  /*11b50*/  LEPC R20, `(.L_x_65) ;  /* 0x000000001014794e */ /* 0x000fce0000000000 */
[----:B-1-3-5:R-:W-:Y:S05]  /*11b60*/  CALL.ABS.NOINC R14 ;  /* 0x000000000e007343 */ /* 0x02afea0003c00000 */
.L_x_65:
        /* <DEDUP_REMOVED lines=18> */
.L_x_66:
[----:B------:R-:W-:Y:S01]  /*11c90*/  ULDC.64 UR4, c[0x0][0x730] ;  /* 0x0001cc0000047ab9 */ /* 0x000fe20000000a00 */
[----:B------:R-:W-:Y:S01]  /*11ca0*/  IMAD.SHL.U32 R0, R16, 0x20, RZ ;  /* 0x0000002010007824 */ /* 0x000fe200078e00ff */
[----:B------:R-:W-:Y:S01]  /*11cb0*/  ISETP.NE.U32.AND P0, PT, RZ, UR4, PT ;  /* 0x00000004ff007c0c */ /* 0x000fe2000bf05070 */
[----:B------:R-:W-:Y:S01]  /*11cc0*/  VIADD R19, R19, 0x1f ;  /* 0x0000001f13137836 */ /* 0x000fe20000000000 */
[----:B-12---:R-:W-:Y:S02]  /*11cd0*/  SHF.R.U32.HI R4, RZ, 0x1, R16 ;  /* 0x00000001ff047819 */ /* 0x006fe40000011610 */
[----:B------:R-:W-:Y:S02]  /*11ce0*/  ISETP.NE.AND.EX P0, PT, RZ, UR5, PT, P0 ;  /* 0x00000005ff007c0c */ /* 0x000fe4000bf05300 */
[C---:B------:R-:W-:Y:S02]  /*11cf0*/  LOP3.LUT R3, R0.reuse, 0xc0, RZ, 0xc0, !PT ;  /* 0x000000c000037812 */ /* 0x040fe400078ec0ff */
[----:B------:R-:W-:-:S02]  /*11d00*/  LOP3.LUT R6, R0, 0x20, RZ, 0xc0, !PT ;  /* 0x0000002000067812 */ /* 0x000fc400078ec0ff */
[----:B------:R-:W-:Y:S02]  /*11d10*/  LOP3.LUT R3, R3, 0x8, R4, 0xf8, !PT ;  /* 0x0000000803037812 */ /* 0x000fe400078ef804 */
[----:B------:R-:W-:Y:S02]  /*11d20*/  SHF.L.U32 R4, R16, 0x2, RZ ;  /* 0x0000000210047819 */ /* 0x000fe400000006ff */
[----:B------:R-:W-:Y:S02]  /*11d30*/  LEA R6, R23, R6, 0x9 ;  /* 0x0000000617067211 */ /* 0x000fe400078e48ff */
[----:B------:R-:W-:Y:S01]  /*11d40*/  LOP3.LUT R3, R3, 0x18, R4, 0x78, !PT ;  /* 0x0000001803037812 */ /* 0x000fe200078e7804 */
[----:B---3-5:R-:W1:Y:S01]  /*11d50*/  @P0 LDC R17, c[0x0][0x720] ;  /* 0x0001c800ff110b82 */ /* 0x028e620000000800 */
[----:B------:R-:W-:Y:S02]  /*11d60*/  LOP3.LUT R0, R0, 0x100, RZ, 0xc0, !PT ;  /* 0x0000010000007812 */ /* 0x000fe400078ec0ff */
[----:B------:R-:W-:-:S02]  /*11d70*/  ISETP.GT.U32.AND P1, PT, R19, 0x3e, PT ;  /* 0x0000003e1300780c */ /* 0x000fc40003f24070 */
[----:B------:R-:W-:Y:S02]  /*11d80*/  IADD3 R3, R3, R6, R0 ;  /* 0x0000000603037210 */ /* 0x000fe40007ffe000 */
[----:B------:R-:W-:Y:S02]  /*11d90*/  LOP3.LUT P0, RZ, R16, 0x4, RZ, 0xc0, !PT ;  /* 0x0000000410ff7812 */ /* 0x000fe4000780c0ff */
[----:B------:R-:W-:Y:S01]  /*11da0*/  LEA R3, R3, R2, 0x1 ;  /* 0x0000000203037211 */ /* 0x000fe200078e08ff */
[-C--:B-1----:R-:W-:Y:S01]  /*11db0*/  FMUL R5, R186, R17.reuse ;  /* 0x00000011ba057220 */ /* 0x082fe20000400000 */
        /* <DEDUP_REMOVED lines=15> */
[----:B------:R-:W-:Y:S01]  /*11eb0*/  F2FP.F16.F32.PACK_AB R5, R0, R5 ;  /* 0x000000050005723e */ /* 0x000fe200000000ff */
[-C--:B------:R-:W-:Y:S01]  /*11ec0*/  FMUL R13, R56, R17.reuse ;  /* 0x00000011380d7220 */ /* 0x080fe20000400000 */
[----:B------:R-:W-:Y:S01]  /*11ed0*/  MOV R0, 0x10 ;  /* 0x0000001000007802 */ /* 0x000fe20000000f00 */
        /* <DEDUP_REMOVED lines=96> */
[----:B------:R-:W-:Y:S01]  /*124e0*/  VIADD R17, R3, 0x1000 ;  /* 0x0000100003117836 */ /* 0x000fe20000000000 */
[----:B------:R-:W-:-:S02]  /*124f0*/  F2FP.F16.F32.PACK_AB R9, R10, R9 ;  /* 0x000000090a09723e */ /* 0x000fc400000000ff */
[----:B------:R-:W-:Y:S02]  /*12500*/  F2FP.F16.F32.PACK_AB R4, R185, R4 ;  /* 0x00000004b904723e */ /* 0x000fe400000000ff */
[----:B------:R-:W-:Y:S02]  /*12510*/  F2FP.F16.F32.PACK_AB R6, R189, R6 ;  /* 0x00000006bd06723e */ /* 0x000fe400000000ff */
[----:B------:R-:W-:Y:S02]  /*12520*/  F2FP.F16.F32.PACK_AB R8, R193, R192 ;  /* 0x000000c0c108723e */ /* 0x000fe400000000ff */
[----:B------:R-:W-:Y:S02]  /*12530*/  F2FP.F16.F32.PACK_AB R10, R197, R196 ;  /* 0x000000c4c50a723e */ /* 0x000fe400000000ff */
[----:B------:R-:W-:Y:S02]  /*12540*/  F2FP.F16.F32.PACK_AB R11, R12, R11 ;  /* 0x0000000b0c0b723e */ /* 0x000fe400000000ff */
[----:B------:R-:W-:Y:S01]  /*12550*/  SEL R0, R0, 0xfffffff0, !P0 ;  /* 0xfffffff000007807 */ /* 0x000fe20004000000 */
[----:B------:R-:W-:Y:S06]  /*12560*/  @P1 BRA `(.L_x_67) ;  /* 0x0000000000041947 */ /* 0x000fec0003800000 */
[----:B------:R-:W-:-:S04]  /*12570*/  DEPBAR.LE SB0, 0x1 ;  /* 0x000080400000791a */ /* 0x000fc80000000000 */
.L_x_67:
[----:B------:R-:W-:Y:S05]  /*12580*/  WARPSYNC.ALL ;  /* 0x0000000000007948 */ /* 0x000fea0003800000 */
[----:B------:R-:W-:Y:S01]  /*12590*/  BAR.SYNC.DEFER_BLOCKING 0x1, 0x80 ;  /* 0x0042000000007b1d */ /* 0x000fe20000010000 */
[C---:B------:R-:W-:Y:S02]  /*125a0*/  LEA R22, R0.reuse, R17, 0x1 ;  /* 0x0000001100167211 */ /* 0x040fe400078e08ff */
[----:B------:R-:W-:Y:S02]  /*125b0*/  LEA R0, R0, R3, 0x1 ;  /* 0x0000000300007211 */ /* 0x000fe400078e08ff */
[----:B------:R-:W-:Y:S01]  /*125c0*/  F2FP.F16.F32.PACK_AB R13, R13, R14 ;  /* 0x0000000e0d0d723e */ /* 0x000fe200000000ff */
[----:B------:R-:W-:Y:S01]  /*125d0*/  BSSY B0, `(.L_x_68) ;  /* 0x000001e000007945 */ /* 0x000fe20003800000 */
[----:B------:R-:W-:-:S02]  /*125e0*/  F2FP.F16.F32.PACK_AB R15, R15, R16 ;  /* 0x000000100f0f723e */ /* 0x000fc400000000ff */
[----:B------:R-:W-:Y:S02]  /*125f0*/  F2FP.F16.F32.PACK_AB R17, R19, R20 ;  /* 0x000000141311723e */ /* 0x000fe400000000ff */
[----:B------:R-:W-:Y:S02]  /*12600*/  F2FP.F16.F32.PACK_AB R12, R169, R168 ;  /* 0x000000a8a90c723e */ /* 0x000fe400000000ff */
[----:B------:R-:W-:Y:S02]  /*12610*/  F2FP.F16.F32.PACK_AB R14, R173, R172 ;  /* 0x000000acad0e723e */ /* 0x000fe400000000ff */
[----:B------:R-:W-:Y:S02]  /*12620*/  F2FP.F16.F32.PACK_AB R16, R177, R176 ;  /* 0x000000b0b110723e */ /* 0x000fe400000000ff */
[----:B------:R-:W-:Y:S02]  /*12630*/  F2FP.F16.F32.PACK_AB R18, R181, R180 ;  /* 0x000000b4b512723e */ /* 0x000fe400000000ff */
[----:B------:R-:W-:Y:S01]  /*12640*/  F2FP.F16.F32.PACK_AB R19, R21, R48 ;  /* 0x000000301513723e */ /* 0x000fe200000000ff */
[----:B------:R1:W-:Y:S04]  /*12650*/  STSM.16.M88.4 [R3], R4 ;  /* 0x0000000403007844 */ /* 0x0003e80000000200 */
[----:B------:R1:W-:Y:S01]  /*12660*/  STSM.16.M88.4 [R0], R8 ;  /* 0x0000000800007844 */ /* 0x0003e20000000200 */
[----:B------:R-:W-:Y:S01]  /*12670*/  @!PT LDS RZ, [RZ] ;  /* 0x00000000fffff984 */ /* 0x000fe20000000800 */
[----:B------:R-:W-:Y:S01]  /*12680*/  @!PT LDS RZ, [RZ] ;  /* 0x00000000fffff984 */ /* 0x000fe20000000800 */
[----:B------:R-:W-:Y:S01]  /*12690*/  @!PT LDS RZ, [RZ] ;  /* 0x00000000fffff984 */ /* 0x000fe20000000800 */
[----:B------:R-:W-:Y:S01]  /*126a0*/  @!PT LDS RZ, [RZ] ;  /* 0x00000000fffff984 */ /* 0x000fe20000000800 */
[----:B------:R2:W-:Y:S06]  /*126b0*/  MEMBAR.ALL.CTA ;  /* 0x0000000000007992 */ /* 0x0005ec0000008000 */
[----:B--2---:R-:W2:Y:S02]  /*126c0*/  FENCE.VIEW.ASYNC.S ;  /* 0x00000000000073c6 */ /* 0x004ea40000000000 */
[----:B--2---:R-:W-:Y:S06]  /*126d0*/  BAR.SYNC.DEFER_BLOCKING 0x1, 0x80 ;  /* 0x0042000000007b1d */ /* 0x004fec0000010000 */
[----:B------:R-:W-:Y:S05]  /*126e0*/  @P1 BRA `(.L_x_69) ;  /* 0x0000000000301947 */ /* 0x000fea0003800000 */
[----:B------:R-:W2:Y:S01]  /*126f0*/  S2UR UR10, SR_CTAID.X ;  /* 0x00000000000a79c3 */ /* 0x000ea20000002500 */
[----:B------:R-:W-:Y:S01]  /*12700*/  ULDC.64 UR4, c[0x0][0x198] ;  /* 0x0000660000047ab9 */ /* 0x000fe20000000a00 */
[----:B------:R-:W-:Y:S01]  /*12710*/  R2UR UR8, R2 ;  /* 0x00000000020872ca */ /* 0x000fe200000e0000 */
[----:B------:R-:W-:Y:S01]  /*12720*/  UIADD3 UR4, UP0, UR4, 0x670, URZ ;  /* 0x0000067004047890 */ /* 0x000fe2000ff1e03f */
[----:B------:R-:W-:Y:S01]  /*12730*/  UMOV UR9, URZ ;  /* 0x0000003f00097c82 */ /* 0x000fe20008000000 */
[----:B------:R-:W-:Y:S02]  /*12740*/  UMOV UR11, UR36 ;  /* 0x00000024000b7c82 */ /* 0x000fe40008000000 */
[----:B------:R-:W-:Y:S01]  /*12750*/  UIADD3.X UR5, URZ, UR5, URZ, UP0, !UPT ;  /* 0x000000053f057290 */ /* 0x000fe200087fe43f */
[----:B------:R-:W-:Y:S01]  /*12760*/  UMOV UR12, UR37 ;  /* 0x00000025000c7c82 */ /* 0x000fe20008000000 */
[----:B--2---:R-:W-:-:S09]  /*12770*/  USHF.L.U32 UR10, UR10, 0x6, URZ ;  /* 0x000000060a0a7899 */ /* 0x004fd2000800063f */
[----:B------:R2:W-:Y:S01]  /*12780*/  UTMASTG.4D [UR8], [UR4] ;  /* 0x00000008040073b5 */ /* 0x0005e20008018000 */
[----:B------:R0:W-:Y:S01]  /*12790*/  UTMACMDFLUSH ;  /* 0x00000000000079b7 */ /* 0x0001e20000000000 */
[----:B--2---:R-:W-:-:S04]  /*127a0*/  DEPBAR.LE SB0, 0x1 ;  /* 0x000080400000791a */ /* 0x004fc80000000000 */
.L_x_69:
[----:B------:R-:W-:Y:S05]  /*127b0*/  BSYNC B0 ;  /* 0x0000000000007941 */ /* 0x000fea0003800000 */
.L_x_68:
[----:B------:R-:W-:Y:S01]  /*127c0*/  BAR.SYNC.DEFER_BLOCKING 0x1, 0x80 ;  /* 0x0042000000007b1d */ /* 0x000fe20000010000 */
[----:B-1----:R-:W-:Y:S02]  /*127d0*/  F2FP.F16.F32.PACK_AB R4, R153, R152 ;  /* 0x000000989904723e */ /* 0x002fe400000000ff */
[----:B------:R-:W-:Y:S02]  /*127e0*/  F2FP.F16.F32.PACK_AB R5, R23, R50 ;  /* 0x000000321705723e */ /* 0x000fe400000000ff */
[----:B------:R-:W-:Y:S01]  /*127f0*/  F2FP.F16.F32.PACK_AB R6, R157, R156 ;  /* 0x0000009c9d06723e */ /* 0x000fe200000000ff */
[----:B------:R-:W-:Y:S01]  /*12800*/  BSSY B0, `(.L_x_70) ;  /* 0x000001d000007945 */ /* 0x000fe20003800000 */
[----:B------:R-:W-:Y:S02]  /*12810*/  F2FP.F16.F32.PACK_AB R7, R25, R52 ;  /* 0x000000341907723e */ /* 0x000fe400000000ff */
[----:B------:R-:W-:Y:S02]  /*12820*/  F2FP.F16.F32.PACK_AB R8, R161, R160 ;  /* 0x000000a0a108723e */ /* 0x000fe400000000ff */
[----:B------:R-:W-:-:S02]  /*12830*/  F2FP.F16.F32.PACK_AB R9, R27, R54 ;  /* 0x000000361b09723e */ /* 0x000fc400000000ff */
[----:B------:R-:W-:Y:S02]  /*12840*/  F2FP.F16.F32.PACK_AB R10, R165, R164 ;  /* 0x000000a4a50a723e */ /* 0x000fe400000000ff */
[----:B------:R-:W-:Y:S01]  /*12850*/  F2FP.F16.F32.PACK_AB R11, R29, R166 ;  /* 0x000000a61d0b723e */ /* 0x000fe200000000ff */
[----:B------:R1:W-:Y:S04]  /*12860*/  STSM.16.M88.4 [R3+0x1000], R12 ;  /* 0x0010000c03007844 */ /* 0x0003e80000000200 */
[----:B------:R1:W-:Y:S01]  /*12870*/  STSM.16.M88.4 [R0+0x1000], R16 ;  /* 0x0010001000007844 */ /* 0x0003e20000000200 */
        /* <DEDUP_REMOVED lines=9> */
[----:B------:R-:W-:Y:S01]  /*12910*/  R2UR UR8, R2 ;  /* 0x00000000020872ca */ /* 0x000fe200000e0000 */
[----:B------:R-:W-:Y:S01]  /*12920*/  ULDC.64 UR4, c[0x0][0x198] ;  /* 0x0000660000047ab9 */ /* 0x000fe20000000a00 */
[----:B------:R-:W-:Y:S01]  /*12930*/  UMOV UR9, 0x20 ;  /* 0x0000002000097882 */ /* 0x000fe20000000000 */
[----:B------:R-:W-:Y:S01]  /*12940*/  UIADD3 UR4, UP0, UR4, 0x670, URZ ;  /* 0x0000067004047890 */ /* 0x000fe2000ff1e03f */
[----:B------:R-:W-:Y:S01]  /*12950*/  UMOV UR11, UR36 ;  /* 0x00000024000b7c82 */ /* 0x000fe20008000000 */
[----:B------:R-:W-:Y:S02]  /*12960*/  UMOV UR12, UR37 ;  /* 0x00000025000c7c82 */ /* 0x000fe40008000000 */
[----:B------:R-:W-:-:S06]  /*12970*/  UIADD3.X UR5, URZ, UR5, URZ, UP0, !UPT ;  /* 0x000000053f057290 */ /* 0x000fcc00087fe43f */
[----:B------:R-:W-:Y:S02]  /*12980*/  UIADD3 UR8, UR8, 0x1000, URZ ;  /* 0x0000100008087890 */ /* 0x000fe4000fffe03f */
[----:B--2---:R-:W-:-:S09]  /*12990*/  USHF.L.U32 UR10, UR10, 0x6, URZ ;  /* 0x000000060a0a7899 */ /* 0x004fd2000800063f */
[----:B------:R2:W-:Y:S01]  /*129a0*/  UTMASTG.4D [UR8], [UR4] ;  /* 0x00000008040073b5 */ /* 0x0005e20008018000 */
[----:B------:R0:W-:Y:S01]  /*129b0*/  UTMACMDFLUSH ;  /* 0x00000000000079b7 */ /* 0x0001e20000000000 */
[----:B--2---:R-:W-:-:S04]  /*129c0*/  DEPBAR.LE SB0, 0x1 ;  /* 0x000080400000791a */ /* 0x004fc80000000000 */
.L_x_71:
[----:B------:R-:W-:Y:S05]  /*129d0*/  BSYNC B0 ;  /* 0x0000000000007941 */ /* 0x000fea0003800000 */
.L_x_70:
[----:B------:R-:W-:Y:S01]  /*129e0*/  BAR.SYNC.DEFER_BLOCKING 0x1, 0x80 ;  /* 0x0042000000007b1d */ /* 0x000fe20000010000 */
[----:B------:R-:W-:Y:S02]  /*129f0*/  F2FP.F16.F32.PACK_AB R144, R145, R144 ;  /* 0x000000909190723e */ /* 0x000fe400000000ff */
[----:B-1----:R-:W-:Y:S02]  /*12a00*/  F2FP.F16.F32.PACK_AB R12, R137, R136 ;  /* 0x00000088890c723e */ /* 0x002fe400000000ff */
[----:B------:R-:W-:Y:S01]  /*12a10*/  F2FP.F16.F32.PACK_AB R13, R46, R31 ;  /* 0x0000001f2e0d723e */ /* 0x000fe200000000ff */
[----:B------:R-:W-:Y:S01]  /*12a20*/  BSSY B0, `(.L_x_72) ;  /* 0x000001c000007945 */ /* 0x000fe20003800000 */
[----:B------:R-:W-:Y:S02]  /*12a30*/  F2FP.F16.F32.PACK_AB R14, R141, R140 ;  /* 0x0000008c8d0e723e */ /* 0x000fe400000000ff */
[----:B------:R-:W-:Y:S02]  /*12a40*/  F2FP.F16.F32.PACK_AB R15, R44, R33 ;  /* 0x000000212c0f723e */ /* 0x000fe400000000ff */
[----:B------:R-:W-:-:S02]  /*12a50*/  F2FP.F16.F32.PACK_AB R145, R42, R35 ;  /* 0x000000232a91723e */ /* 0x000fc400000000ff */
        /* <DEDUP_REMOVED lines=16> */
[----:B------:R-:W-:Y:S01]  /*12b60*/  UMOV UR9, 0x40 ;  /* 0x0000004000097882 */ /* 0x000fe20000000000 */
[----:B------:R-:W-:Y:S02]  /*12b70*/  UMOV UR11, UR36 ;  /* 0x00000024000b7c82 */ /* 0x000fe40008000000 */
[----:B------:R-:W-:Y:S01]  /*12b80*/  UIADD3.X UR5, URZ, UR5, URZ, UP0, !UPT ;  /* 0x000000053f057290 */ /* 0x000fe200087fe43f */
[----:B------:R-:W-:Y:S01]  /*12b90*/  UMOV UR12, UR37 ;  /* 0x00000025000c7c82 */ /* 0x000fe20008000000 */
[----:B--2---:R-:W-:-:S09]  /*12ba0*/  USHF.L.U32 UR10, UR10, 0x6, URZ ;  /* 0x000000060a0a7899 */ /* 0x004fd2000800063f */
[----:B------:R2:W-:Y:S01]  /*12bb0*/  UTMASTG.4D [UR8], [UR4] ;  /* 0x00000008040073b5 */ /* 0x0005e20008018000 */
[----:B------:R0:W-:Y:S01]  /*12bc0*/  UTMACMDFLUSH ;  /* 0x00000000000079b7 */ /* 0x0001e20000000000 */
[----:B--2---:R-:W-:-:S04]  /*12bd0*/  DEPBAR.LE SB0, 0x1 ;  /* 0x000080400000791a */ /* 0x004fc80000000000 */
.L_x_73:
[----:B------:R-:W-:Y:S05]  /*12be0*/  BSYNC B0 ;  /* 0x0000000000007941 */ /* 0x000fea0003800000 */
.L_x_72:
[----:B------:R-:W-:Y:S01]  /*12bf0*/  BAR.SYNC.DEFER_BLOCKING 0x1, 0x80 ;  /* 0x0042000000007b1d */ /* 0x000fe20000010000 */
[----:B------:R-:W-:Y:S02]  /*12c00*/  F2FP.F16.F32.PACK_AB R120, R121, R120 ;  /* 0x000000787978723e */ /* 0x000fe400000000ff */
        /* <DEDUP_REMOVED lines=9> */
[----:B------:R2:W-:Y:S01]  /*12ca0*/  STSM.16.M88.4 [R22], R144 ;  /* 0x0000009016007844 */ /* 0x0005e20000000200 */
[----:B------:R-:W-:Y:S01]  /*12cb0*/  @!PT LDS RZ, [RZ] ;  /* 0x00000000fffff984 */ /* 0x000fe20000000800 */
[----:B------:R-:W-:Y:S01]  /*12cc0*/  @!PT LDS RZ, [RZ] ;  /* 0x00000000fffff984 */ /* 0x000fe20000000800 */
[----:B------:R-:W-:Y:S01]  /*12cd0*/  @!PT LDS RZ, [RZ] ;  /* 0x00000000fffff984 */ /* 0x000fe20000000800 */
[----:B------:R-:W-:Y:S01]  /*12ce0*/  @!PT LDS RZ, [RZ] ;  /* 0x00000000fffff984 */ /* 0x000fe20000000800 */
[----:B------:R3:W-:Y:S06]  /*12cf0*/  MEMBAR.ALL.CTA ;  /* 0x0000000000007992 */ /* 0x0007ec0000008000 */
[----:B---3--:R-:W3:Y:S02]  /*12d00*/  FENCE.VIEW.ASYNC.S ;  /* 0x00000000000073c6 */ /* 0x008ee40000000000 */
[----:B---3--:R-:W-:Y:S06]  /*12d10*/  BAR.SYNC.DEFER_BLOCKING 0x1, 0x80 ;  /* 0x0042000000007b1d */ /* 0x008fec0000010000 */
[----:B------:R-:W-:Y:S05]  /*12d20*/  @P1 BRA `(.L_x_75) ;  /* 0x0000000000341947 */ /* 0x000fea0003800000 */
[----:B------:R-:W3:Y:S01]  /*12d30*/  S2UR UR10, SR_CTAID.X ;  /* 0x00000000000a79c3 */ /* 0x000ee20000002500 */
        /* <DEDUP_REMOVED lines=8> */
[----:B---3--:R-:W-:-:S09]  /*12dc0*/  USHF.L.U32 UR10, UR10, 0x6, URZ ;  /* 0x000000060a0a7899 */ /* 0x008fd2000800063f */
[----:B------:R3:W-:Y:S01]  /*12dd0*/  UTMASTG.4D [UR8], [UR4] ;  /* 0x00000008040073b5 */ /* 0x0007e20008018000 */
[----:B------:R0:W-:Y:S01]  /*12de0*/  UTMACMDFLUSH ;  /* 0x00000000000079b7 */ /* 0x0001e20000000000 */
[----:B---3--:R-:W-:-:S04]  /*12df0*/  DEPBAR.LE SB0, 0x1 ;  /* 0x000080400000791a */ /* 0x008fc80000000000 */
.L_x_75:
[----:B------:R-:W-:Y:S05]  /*12e00*/  BSYNC B0 ;  /* 0x0000000000007941 */ /* 0x000fea0003800000 */
.L_x_74:
        /* <DEDUP_REMOVED lines=17> */
[----:B----4-:R-:W4:Y:S02]  /*12f20*/  FENCE.VIEW.ASYNC.S ;  /* 0x00000000000073c6 */ /* 0x010f240000000000 */
[----:B----4-:R-:W-:Y:S06]  /*12f30*/  BAR.SYNC.DEFER_BLOCKING 0x1, 0x80 ;  /* 0x0042000000007b1d */ /* 0x010fec0000010000 */
[----:B------:R-:W-:Y:S05]  /*12f40*/  @P1 BRA `(.L_x_77) ;  /* 0x0000000000301947 */ /* 0x000fea0003800000 */
[----:B------:R-:W4:Y:S01]  /*12f50*/  S2UR UR10, SR_CTAID.X ;  /* 0x00000000000a79c3 */ /* 0x000f220000002500 */
[----:B------:R-:W-:Y:S01]  /*12f60*/  ULDC.64 UR4, c[0x0][0x198] ;  /* 0x0000660000047ab9 */ /* 0x000fe20000000a00 */
[----:B------:R-:W-:Y:S01]  /*12f70*/  R2UR UR8, R2 ;  /* 0x00000000020872ca */ /* 0x000fe200000e0000 */
[----:B------:R-:W-:Y:S01]  /*12f80*/  UIADD3 UR4, UP0, UR4, 0x670, URZ ;  /* 0x0000067004047890 */ /* 0x000fe2000ff1e03f */
[----:B------:R-:W-:Y:S01]  /*12f90*/  UMOV UR9, 0x80 ;  /* 0x0000008000097882 */ /* 0x000fe20000000000 */
[----:B------:R-:W-:Y:S02]  /*12fa0*/  UMOV UR11, UR36 ;  /* 0x00000024000b7c82 */ /* 0x000fe40008000000 */
[----:B------:R-:W-:Y:S01]  /*12fb0*/  UIADD3.X UR5, URZ, UR5, URZ, UP0, !UPT ;  /* 0x000000053f057290 */ /* 0x000fe200087fe43f */
[----:B------:R-:W-:Y:S01]  /*12fc0*/  UMOV UR12, UR37 ;  /* 0x00000025000c7c82 */ /* 0x000fe20008000000 */
[----:B----4-:R-:W-:-:S09]  /*12fd0*/  USHF.L.U32 UR10, UR10, 0x6, URZ ;  /* 0x000000060a0a7899 */ /* 0x010fd2000800063f */
[----:B------:R4:W-:Y:S01]  /*12fe0*/  UTMASTG.4D [UR8], [UR4] ;  /* 0x00000008040073b5 */ /* 0x0009e20008018000 */
[----:B------:R0:W-:Y:S01]  /*12ff0*/  UTMACMDFLUSH ;  /* 0x00000000000079b7 */ /* 0x0001e20000000000 */
[----:B----4-:R-:W-:-:S04]  /*13000*/  DEPBAR.LE SB0, 0x1 ;  /* 0x000080400000791a */ /* 0x010fc80000000000 */
.L_x_77:
[----:B------:R-:W-:Y:S05]  /*13010*/  BSYNC B0 ;  /* 0x0000000000007941 */ /* 0x000fea0003800000 */
.L_x_76:
        /* <DEDUP_REMOVED lines=17> */
[----:B-----5:R-:W5:Y:S02]  /*13130*/  FENCE.VIEW.ASYNC.S ;  /* 0x00000000000073c6 */ /* 0x020f640000000000 */
[----:B-----5:R-:W-:Y:S06]  /*13140*/  BAR.SYNC.DEFER_BLOCKING 0x1, 0x80 ;  /* 0x0042000000007b1d */ /* 0x020fec0000010000 */
[----:B------:R-:W-:Y:S05]  /*13150*/  @P1 BRA `(.L_x_79) ;  /* 0x0000000000341947 */ /* 0x000fea0003800000 */
[----:B------:R-:W5:Y:S01]  /*13160*/  S2UR UR10, SR_CTAID.X ;  /* 0x00000000000a79c3 */ /* 0x000f620000002500 */
        /* <DEDUP_REMOVED lines=8> */
[----:B-----5:R-:W-:-:S09]  /*131f0*/  USHF.L.U32 UR10, UR10, 0x6, URZ ;  /* 0x000000060a0a7899 */ /* 0x020fd2000800063f */
[----:B------:R1:W-:Y:S01]  /*13200*/  UTMASTG.4D [UR8], [UR4] ;  /* 0x00000008040073b5 */ /* 0x0003e20008018000 */
[----:B------:R0:W-:Y:S01]  /*13210*/  UTMACMDFLUSH ;  /* 0x00000000000079b7 */ /* 0x0001e20000000000 */
[----:B-1----:R-:W-:-:S04]  /*13220*/  DEPBAR.LE SB0, 0x1 ;  /* 0x000080400000791a */ /* 0x002fc80000000000 */
.L_x_79:
[----:B------:R-:W-:Y:S05]  /*13230*/  BSYNC B0 ;  /* 0x0000000000007941 */ /* 0x000fea0003800000 */
.L_x_78:
[----:B------:R-:W-:Y:S06]  /*13240*/  BAR.SYNC.DEFER_BLOCKING 0x1, 0x80 ;  /* 0x0042000000007b1d */ /* 0x000fec0000010000 */
[----:B------:R-:W-:Y:S01]  /*13250*/  BSSY B0, `(.L_x_80) ;  /* 0x0000016000007945 */ /* 0x000fe20003800000 */
[----:B------:R1:W-:Y:S04]  /*13260*/  STSM.16.M88.4 [R3], R88 ;  /* 0x0000005803007844 */ /* 0x0003e80000000200 */
        /* <DEDUP_REMOVED lines=10> */
[----:B------:R-:W-:Y:S01]  /*13310*/  ULDC.64 UR4, c[0x0][0x198] ;  /* 0x0000660000047ab9 */ /* 0x000fe20000000a00 */
[----:B------:R-:W-:Y:S01]  /*13320*/  R2UR UR8, R2 ;  /* 0x00000000020872ca */ /* 0x000fe200000e0000 */
[----:B------:R-:W-:Y:S01]  /*13330*/  UIADD3 UR4, UP0, UR4, 0x670, URZ ;  /* 0x0000067004047890 */ /* 0x000fe2000ff1e03f */
[----:B------:R-:W-:Y:S01]  /*13340*/  UMOV UR9, 0xc0 ;  /* 0x000000c000097882 */ /* 0x000fe20000000000 */
[----:B------:R-:W-:Y:S02]  /*13350*/  UMOV UR11, UR36 ;  /* 0x00000024000b7c82 */ /* 0x000fe40008000000 */
[----:B------:R-:W-:Y:S01]  /*13360*/  UIADD3.X UR5, URZ, UR5, URZ, UP0, !UPT ;  /* 0x000000053f057290 */ /* 0x000fe200087fe43f */
[----:B------:R-:W-:Y:S01]  /*13370*/  UMOV UR12, UR37 ;  /* 0x00000025000c7c82 */ /* 0x000fe20008000000 */
[----:B-----5:R-:W-:-:S09]  /*13380*/  USHF.L.U32 UR10, UR10, 0x6, URZ ;  /* 0x000000060a0a7899 */ /* 0x020fd2000800063f */
[----:B------:R1:W-:Y:S02]  /*13390*/  UTMASTG.4D [UR8], [UR4] ;  /* 0x00000008040073b5 */ /* 0x0003e40008018000 */
[----:B-1----:R0:W-:Y:S02]  /*133a0*/  UTMACMDFLUSH ;  /* 0x00000000000079b7 */ /* 0x0021e40000000000 */
.L_x_81:
[----:B------:R-:W-:Y:S05]  /*133b0*/  BSYNC B0 ;  /* 0x0000000000007941 */ /* 0x000fea0003800000 */
.L_x_80:
[----:B------:R-:W-:-:S04]  /*133c0*/  DEPBAR.LE SB0, 0x0 ;  /* 0x000080000000791a */ /* 0x000fc80000000000 */
[----:B------:R-:W-:Y:S05]  /*133d0*/  EXIT ;  /* 0x000000000000794d */ /* 0x000fea0003800000 */
.L_x_7:
[----:B-1----:R1:W2:Y:S02]  /*133e0*/  SYNCS.PHASECHK.TRANS64.TRYWAIT P2, [R3+URZ+0x3f048], R2 ;  /* 0x03f04802030075a7 */ /* 0x0022a4000804017f */
[----:B--2---:R-:W-:Y:S05]  /*133f0*/  @!P2 NANOSLEEP.SYNCS 0x989680 ;  /* 0x009896800000a95d */ /* 0x004fea0003900000 */
[----:B------:R-:W2:Y:S02]  /*13400*/  @!P2 SYNCS.PHASECHK.TRANS64 P2, [R3+URZ+0x3f048], R2 ;  /* 0x03f048020300a5a7 */ /* 0x000ea4000804007f */
[----:B--2---:R-:W-:Y:S05]  /*13410*/  @!P2 BRA `(.L_x_7) ;  /* 0xfffffffc00f0a947 */ /* 0x004fea000383ffff */
[----:B------:R-:W-:Y:S05]  /*13420*/  BRA `(.L_x_82) ;  /* 0xfffffed000b87947 */ /* 0x000fea000383ffff */
.L_x_12:
[----:B-1----:R1:W2:Y:S02]  /*13430*/  SYNCS.PHASECHK.TRANS64.TRYWAIT P1, [R3+URZ+0x3f020], R2 ;  /* 0x03f02002030075a7 */ /* 0x0022a4000802017f */
[----:B--2---:R-:W-:Y:S05]  /*13440*/  @!P1 NANOSLEEP.SYNCS 0x989680 ;  /* 0x009896800000995d */ /* 0x004fea0003900000 */
[----:B------:R-:W2:Y:S02]  /*13450*/  @!P1 SYNCS.PHASECHK.TRANS64 P1, [R3+URZ+0x3f020], R2 ;  /* 0x03f02002030095a7 */ /* 0x000ea4000802007f */
[----:B--2---:R-:W-:Y:S05]  /*13460*/  @!P1 BRA `(.L_x_12) ;  /* 0xfffffffc00f09947 */ /* 0x004fea000383ffff */
[----:B------:R-:W-:Y:S05]  /*13470*/  BRA `(.L_x_83) ;  /* 0xfffffed400e87947 */ /* 0x000fea000383ffff */
.L_x_14:
[----:B-1----:R1:W2:Y:S02]  /*13480*/  SYNCS.PHASECHK.TRANS64.TRYWAIT P1, [R2+URZ+0x3f020], R3 ;  /* 0x03f02003020075a7 */ /* 0x0022a4000802017f */
[----:B--2---:R-:W-:Y:S05]  /*13490*/  @!P1 NANOSLEEP.SYNCS 0x989680 ;  /* 0x009896800000995d */ /* 0x004fea0003900000 */
[----:B------:R-:W2:Y:S02]  /*134a0*/  @!P1 SYNCS.PHASECHK.TRANS64 P1, [R2+URZ+0x3f020], R3 ;  /* 0x03f02003020095a7 */ /* 0x000ea4000802007f */
[----:B--2---:R-:W-:Y:S05]  /*134b0*/  @!P1 BRA `(.L_x_14) ;  /* 0xfffffffc00f09947 */ /* 0x004fea000383ffff */
[----:B------:R-:W-:Y:S05]  /*134c0*/  BRA `(.L_x_84) ;  /* 0xfffffed800b07947 */ /* 0x000fea000383ffff */
.L_x_17:
[----:B-1----:R1:W2:Y:S02]  /*134d0*/  SYNCS.PHASECHK.TRANS64.TRYWAIT P1, [R3+URZ+0x3f020], R4 ;  /* 0x03f02004030075a7 */ /* 0x0022a4000802017f */
[----:B--2---:R-:W-:Y:S05]  /*134e0*/  @!P1 NANOSLEEP.SYNCS 0x989680 ;  /* 0x009896800000995d */ /* 0x004fea0003900000 */
[----:B------:R-:W2:Y:S02]  /*134f0*/  @!P1 SYNCS.PHASECHK.TRANS64 P1, [R3+URZ+0x3f020], R4 ;  /* 0x03f02004030095a7 */ /* 0x000ea4000802007f */
[----:B--2---:R-:W-:Y:S05]  /*13500*/  @!P1 BRA `(.L_x_17) ;  /* 0xfffffffc00f09947 */ /* 0x004fea000383ffff */
[----:B------:R-:W-:Y:S05]  /*13510*/  BRA `(.L_x_85) ;  /* 0xfffffedc00bc7947 */ /* 0x000fea000383ffff */
.L_x_19:
[----:B-1----:R1:W2:Y:S02]  /*13520*/  SYNCS.PHASECHK.TRANS64.TRYWAIT P1, [R3+URZ+0x3f020], R2 ;  /* 0x03f02002030075a7 */ /* 0x0022a4000802017f */
[----:B--2---:R-:W-:Y:S05]  /*13530*/  @!P1 NANOSLEEP.SYNCS 0x989680 ;  /* 0x009896800000995d */ /* 0x004fea0003900000 */
[----:B------:R-:W2:Y:S02]  /*13540*/  @!P1 SYNCS.PHASECHK.TRANS64 P1, [R3+URZ+0x3f020], R2 ;  /* 0x03f02002030095a7 */ /* 0x000ea4000802007f */
[----:B--2---:R-:W-:Y:S05]  /*13550*/  @!P1 BRA `(.L_x_19) ;  /* 0xfffffffc00f09947 */ /* 0x004fea000383ffff */
[----:B------:R-:W-:Y:S05]  /*13560*/  BRA `(.L_x_86) ;  /* 0xfffffee000b47947 */ /* 0x000fea000383ffff */
.L_x_21:
[----:B-1----:R1:W2:Y:S02]  /*13570*/  SYNCS.PHASECHK.TRANS64.TRYWAIT P1, [R2+URZ+0x3f040], R89 ;  /* 0x03f04059020075a7 */ /* 0x0022a4000802017f */
[----:B--2---:R-:W-:Y:S05]  /*13580*/  @!P1 NANOSLEEP.SYNCS 0x989680 ;  /* 0x009896800000995d */ /* 0x004fea0003900000 */
[----:B------:R-:W2:Y:S02]  /*13590*/  @!P1 SYNCS.PHASECHK.TRANS64 P1, [R2+URZ+0x3f040], R89 ;  /* 0x03f04059020095a7 */ /* 0x000ea4000802007f */
[----:B--2---:R-:W-:Y:S05]  /*135a0*/  @!P1 BRA `(.L_x_21) ;  /* 0xfffffffc00f09947 */ /* 0x004fea000383ffff */
[----:B------:R-:W-:Y:S05]  /*135b0*/  BRA `(.L_x_87) ;  /* 0xfffffee400c47947 */ /* 0x000fea000383ffff */
.L_x_22:
[----:B--2---:R2:W3:Y:S02]  /*135c0*/  SYNCS.PHASECHK.TRANS64.TRYWAIT P1, [R2+URZ+0x3f000], R89 ;  /* 0x03f00059020075a7 */ /* 0x0044e4000802017f */
[----:B---3--:R-:W-:Y:S05]  /*135d0*/  @!P1 NANOSLEEP.SYNCS 0x989680 ;  /* 0x009896800000995d */ /* 0x008fea0003900000 */
[----:B------:R-:W3:Y:S02]  /*135e0*/  @!P1 SYNCS.PHASECHK.TRANS64 P1, [R2+URZ+0x3f000], R89 ;  /* 0x03f00059020095a7 */ /* 0x000ee4000802007f */
[----:B---3--:R-:W-:Y:S05]  /*135f0*/  @!P1 BRA `(.L_x_22) ;  /* 0xfffffffc00f09947 */ /* 0x008fea000383ffff */
[----:B------:R-:W-:Y:S05]  /*13600*/  BRA `(.L_x_88) ;  /* 0xfffffee400d07947 */ /* 0x000fea000383ffff */
.L_x_23:
[----:B---3--:R3:W1:Y:S02]  /*13610*/  SYNCS.PHASECHK.TRANS64.TRYWAIT P6, [R2+URZ+0x3f008], R89 ;  /* 0x03f00859020075a7 */ /* 0x00866400080c017f */
[----:B-1----:R-:W-:Y:S05]  /*13620*/  @!P6 NANOSLEEP.SYNCS 0x989680 ;  /* 0x009896800000e95d */ /* 0x002fea0003900000 */
[----:B------:R-:W1:Y:S02]  /*13630*/  @!P6 SYNCS.PHASECHK.TRANS64 P6, [R2+URZ+0x3f008], R89 ;  /* 0x03f008590200e5a7 */ /* 0x000e6400080c007f */
[----:B-1----:R-:W-:Y:S05]  /*13640*/  @!P6 BRA `(.L_x_23) ;  /* 0xfffffffc00f0e947 */ /* 0x002fea000383ffff */
[----:B------:R-:W-:Y:S05]  /*13650*/  BRA `(.L_x_89) ;  /* 0xffffff0c00c87947 */ /* 0x000fea000383ffff */
.L_x_25:
[----:B-1----:R1:W2:Y:S02]  /*13660*/  SYNCS.PHASECHK.TRANS64.TRYWAIT P2, [R17+URZ+0x3f000], R14 ;  /* 0x03f0000e110075a7 */ /* 0x0022a4000804017f */
[----:B--2---:R-:W-:Y:S05]  /*13670*/  @!P2 NANOSLEEP.SYNCS 0x989680 ;  /* 0x009896800000a95d */ /* 0x004fea0003900000 */
[----:B------:R-:W2:Y:S02]  /*13680*/  @!P2 SYNCS.PHASECHK.TRANS64 P2, [R17+URZ+0x3f000], R14 ;  /* 0x03f0000e1100a5a7 */ /* 0x000ea4000804007f */
[----:B--2---:R-:W-:Y:S05]  /*13690*/  @!P2 BRA `(.L_x_25) ;  /* 0xfffffffc00f0a947 */ /* 0x004fea000383ffff */
[----:B------:R-:W-:Y:S05]  /*136a0*/  BRA `(.L_x_90) ;  /* 0xffffff3000387947 */ /* 0x000fea000383ffff */
.L_x_28:
[----:B-1----:R1:W2:Y:S02]  /*136b0*/  SYNCS.PHASECHK.TRANS64.TRYWAIT P3, [R14+URZ+0x3f020], R17 ;  /* 0x03f020110e0075a7 */ /* 0x0022a4000806017f */
[----:B--2---:R-:W-:Y:S05]  /*136c0*/  @!P3 NANOSLEEP.SYNCS 0x989680 ;  /* 0x009896800000b95d */ /* 0x004fea0003900000 */
[----:B------:R-:W2:Y:S02]  /*136d0*/  @!P3 SYNCS.PHASECHK.TRANS64 P3, [R14+URZ+0x3f020], R17 ;  /* 0x03f020110e00b5a7 */ /* 0x000ea4000806007f */
[----:B--2---:R-:W-:Y:S05]  /*136e0*/  @!P3 BRA `(.L_x_28) ;  /* 0xfffffffc00f0b947 */ /* 0x004fea000383ffff */
[----:B------:R-:W-:Y:S05]  /*136f0*/  BRA `(.L_x_91) ;  /* 0xffffff3400d87947 */ /* 0x000fea000383ffff */
.L_x_30:
[----:B-1----:R1:W3:Y:S02]  /*13700*/  SYNCS.PHASECHK.TRANS64.TRYWAIT P4, [R219+URZ+0x3f000], R218 ;  /* 0x03f000dadb0075a7 */ /* 0x0022e4000808017f */
[----:B---3--:R-:W-:Y:S05]  /*13710*/  @!P4 NANOSLEEP.SYNCS 0x989680 ;  /* 0x009896800000c95d */ /* 0x008fea0003900000 */
[----:B------:R-:W3:Y:S02]  /*13720*/  @!P4 SYNCS.PHASECHK.TRANS64 P4, [R219+URZ+0x3f000], R218 ;  /* 0x03f000dadb00c5a7 */ /* 0x000ee4000808007f */
[----:B---3--:R-:W-:Y:S05]  /*13730*/  @!P4 BRA `(.L_x_30) ;  /* 0xfffffffc00f0c947 */ /* 0x008fea000383ffff */
[----:B------:R-:W-:Y:S05]  /*13740*/  BRA `(.L_x_92) ;  /* 0xffffff40003c7947 */ /* 0x000fea000383ffff */
.L_x_34:
[----:B-1----:R1:W2:Y:S02]  /*13750*/  SYNCS.PHASECHK.TRANS64.TRYWAIT P2, [R24+URZ+0x3f020], R25 ;  /* 0x03f02019180075a7 */ /* 0x0022a4000804017f */
[----:B--2---:R-:W-:Y:S05]  /*13760*/  @!P2 NANOSLEEP.SYNCS 0x989680 ;  /* 0x009896800000a95d */ /* 0x004fea0003900000 */
[----:B------:R-:W2:Y:S02]  /*13770*/  @!P2 SYNCS.PHASECHK.TRANS64 P2, [R24+URZ+0x3f020], R25 ;  /* 0x03f020191800a5a7 */ /* 0x000ea4000804007f */
[----:B--2---:R-:W-:Y:S05]  /*13780*/  @!P2 BRA `(.L_x_34) ;  /* 0xfffffffc00f0a947 */ /* 0x004fea000383ffff */
[----:B------:R-:W-:Y:S05]  /*13790*/  BRA `(.L_x_93) ;  /* 0xffffff7400c87947 */ /* 0x000fea000383ffff */
.L_x_38:
[----:B-1----:R1:W2:Y:S02]  /*137a0*/  SYNCS.PHASECHK.TRANS64.TRYWAIT P1, [R17+URZ+0x3f000], R14 ;  /* 0x03f0000e110075a7 */ /* 0x0022a4000802017f */
[----:B--2---:R-:W-:Y:S05]  /*137b0*/  @!P1 NANOSLEEP.SYNCS 0x989680 ;  /* 0x009896800000995d */ /* 0x004fea0003900000 */
[----:B------:R-:W2:Y:S02]  /*137c0*/  @!P1 SYNCS.PHASECHK.TRANS64 P1, [R17+URZ+0x3f000], R14 ;  /* 0x03f0000e110095a7 */ /* 0x000ea4000802007f */
[----:B--2---:R-:W-:Y:S05]  /*137d0*/  @!P1 BRA `(.L_x_38) ;  /* 0xfffffffc00f09947 */ /* 0x004fea000383ffff */
[----:B------:R-:W-:Y:S05]  /*137e0*/  BRA `(.L_x_94) ;  /* 0xffffff7800d87947 */ /* 0x000fea000383ffff */
.L_x_41:
[----:B-1----:R1:W2:Y:S02]  /*137f0*/  SYNCS.PHASECHK.TRANS64.TRYWAIT P2, [R14+URZ+0x3f020], R17 ;  /* 0x03f020110e0075a7 */ /* 0x0022a4000804017f */
[----:B--2---:R-:W-:Y:S05]  /*13800*/  @!P2 NANOSLEEP.SYNCS 0x989680 ;  /* 0x009896800000a95d */ /* 0x004fea0003900000 */
[----:B------:R-:W2:Y:S02]  /*13810*/  @!P2 SYNCS.PHASECHK.TRANS64 P2, [R14+URZ+0x3f020], R17 ;  /* 0x03f020110e00a5a7 */ /* 0x000ea4000804007f */
[----:B--2---:R-:W-:Y:S05]  /*13820*/  @!P2 BRA `(.L_x_41) ;  /* 0xfffffffc00f0a947 */ /* 0x004fea000383ffff */
[----:B------:R-:W-:Y:S05]  /*13830*/  BRA `(.L_x_95) ;  /* 0xffffff8000e07947 */ /* 0x000fea000383ffff */
.L_x_44:
[----:B-1----:R1:W2:Y:S02]  /*13840*/  SYNCS.PHASECHK.TRANS64.TRYWAIT P2, [R65+URZ+0x3f000], R64 ;  /* 0x03f00040410075a7 */ /* 0x0022a4000804017f */
[----:B--2---:R-:W-:Y:S05]  /*13850*/  @!P2 NANOSLEEP.SYNCS 0x989680 ;  /* 0x009896800000a95d */ /* 0x004fea0003900000 */
[----:B------:R-:W2:Y:S02]  /*13860*/  @!P2 SYNCS.PHASECHK.TRANS64 P2, [R65+URZ+0x3f000], R64 ;  /* 0x03f000404100a5a7 */ /* 0x000ea4000804007f */
[----:B--2---:R-:W-:Y:S05]  /*13870*/  @!P2 BRA `(.L_x_44) ;  /* 0xfffffffc00f0a947 */ /* 0x004fea000383ffff */
[----:B------:R-:W-:Y:S05]  /*13880*/  BRA `(.L_x_96) ;  /* 0xffffff9400107947 */ /* 0x000fea000383ffff */
.L_x_48:
[----:B-1----:R1:W2:Y:S02]  /*13890*/  SYNCS.PHASECHK.TRANS64.TRYWAIT P1, [R6+URZ+0x3f020], R25 ;  /* 0x03f02019060075a7 */ /* 0x0022a4000802017f */
[----:B--2---:R-:W-:Y:S05]  /*138a0*/  @!P1 NANOSLEEP.SYNCS 0x989680 ;  /* 0x009896800000995d */ /* 0x004fea0003900000 */
[----:B------:R-:W2:Y:S02]  /*138b0*/  @!P1 SYNCS.PHASECHK.TRANS64 P1, [R6+URZ+0x3f020], R25 ;  /* 0x03f02019060095a7 */ /* 0x000ea4000802007f */
[----:B--2---:R-:W-:Y:S05]  /*138c0*/  @!P1 BRA `(.L_x_48) ;  /* 0xfffffffc00f09947 */ /* 0x004fea000383ffff */
[----:B------:R-:W-:Y:S05]  /*138d0*/  BRA `(.L_x_97) ;  /* 0xffffffcc00c47947 */ /* 0x000fea000383ffff */
        .weak           $__internal_0_$__cuda_sm20_rcp_rn_f32_slowpath
        .type           $__internal_0_$__cuda_sm20_rcp_rn_f32_slowpath,@function
        .size           $__internal_0_$__cuda_sm20_rcp_rn_f32_slowpath,(.L_x_103 - $__internal_0_$__cuda_sm20_rcp_rn_f32_slowpath)
$__internal_0_$__cuda_sm20_rcp_rn_f32_slowpath:
[----:B------:R-:W-:Y:S01]  /*138e0*/  IMAD.SHL.U32 R0, R3, 0x2, RZ ;  /* 0x0000000203007824 */ /* 0x000fe200078e00ff */
[----:B------:R-:W-:Y:S04]  /*138f0*/  BSSY B2, `(.L_x_98) ;  /* 0x0000030000027945 */ /* 0x000fe80003800000 */
[----:B------:R-:W-:-:S04]  /*13900*/  SHF.R.U32.HI R13, RZ, 0x18, R0 ;  /* 0x00000018ff0d7819 */ /* 0x000fc80000011600 */
[----:B------:R-:W-:-:S13]  /*13910*/  ISETP.NE.U32.AND P0, PT, R13, RZ, PT ;  /* 0x000000ff0d00720c */ /* 0x000fda0003f05070 */
[----:B------:R-:W-:Y:S05]  /*13920*/  @P0 BRA `(.L_x_99) ;  /* 0x0000000000280947 */ /* 0x000fea0003800000 */
[----:B------:R-:W-:-:S04]  /*13930*/  SHF.L.U32 R0, R3, 0x1, RZ ;  /* 0x0000000103007819 */ /* 0x000fc800000006ff */
[----:B------:R-:W-:-:S13]  /*13940*/  ISETP.NE.AND P0, PT, R0, RZ, PT ;  /* 0x000000ff0000720c */ /* 0x000fda0003f05270 */
[----:B------:R-:W-:Y:S01]  /*13950*/  @P0 FFMA R5, R3, 1.84467440737095516160e+19, RZ ;  /* 0x5f80000003050823 */ /* 0x000fe200000000ff */
[----:B------:R-:W-:Y:S08]  /*13960*/  @!P0 MUFU.RCP R4, R3 ;  /* 0x0000000300048308 */ /* 0x000ff00000001000 */
[----:B------:R-:W1:Y:S02]  /*13970*/  @P0 MUFU.RCP R0, R5 ;  /* 0x0000000500000308 */ /* 0x000e640000001000 */
[----:B-1----:R-:W-:-:S04]  /*13980*/  @P0 FFMA R10, R5, R0, -1 ;  /* 0xbf800000050a0423 */ /* 0x002fc80000000000 */
[----:B------:R-:W-:-:S04]  /*13990*/  @P0 FADD.FTZ R11, -R10, -RZ ;  /* 0x800000ff0a0b0221 */ /* 0x000fc80000010100 */
[----:B------:R-:W-:-:S04]  /*139a0*/  @P0 FFMA R0, R0, R11, R0 ;  /* 0x0000000b00000223 */ /* 0x000fc80000000000 */
[----:B------:R-:W-:Y:S01]  /*139b0*/  @P0 FFMA R4, R0, 1.84467440737095516160e+19, RZ ;  /* 0x5f80000000040823 */ /* 0x000fe200000000ff */
[----:B------:R-:W-:Y:S06]  /*139c0*/  BRA `(.L_x_100) ;  /* 0x0000000000887947 */ /* 0x000fec0003800000 */
.L_x_99:
[----:B------:R-:W-:-:S04]  /*139d0*/  IADD3 R26, R13, -0xfd, RZ ;  /* 0xffffff030d1a7810 */ /* 0x000fc80007ffe0ff */
[----:B------:R-:W-:-:S13]  /*139e0*/  ISETP.GT.U32.AND P0, PT, R26, 0x1, PT ;  /* 0x000000011a00780c */ /* 0x000fda0003f04070 */
[----:B------:R-:W-:Y:S05]  /*139f0*/  @P0 BRA `(.L_x_101) ;  /* 0x0000000000780947 */ /* 0x000fea0003800000 */
[----:B------:R-:W-:Y:S01]  /*13a00*/  LOP3.LUT R0, R3, 0x7fffff, RZ, 0xc0, !PT ;  /* 0x007fffff03007812 */ /* 0x000fe200078ec0ff */
[----:B------:R-:W-:-:S03]  /*13a10*/  IMAD.MOV.U32 R11, RZ, RZ, 0x3 ;  /* 0x00000003ff0b7424 */ /* 0x000fc600078e00ff */
[----:B------:R-:W-:Y:S02]  /*13a20*/  LOP3.LUT R0, R0, 0x3f800000, RZ, 0xfc, !PT ;  /* 0x3f80000000007812 */ /* 0x000fe400078efcff */
[----:B------:R-:W-:Y:S02]  /*13a30*/  SHF.L.U32 R11, R11, R26, RZ ;  /* 0x0000001a0b0b7219 */ /* 0x000fe400000006ff */
[----:B------:R-:W1:Y:S02]  /*13a40*/  MUFU.RCP R5, R0 ;  /* 0x0000000000057308 */ /* 0x000e640000001000 */
[----:B-1----:R-:W-:-:S04]  /*13a50*/  FFMA R4, R0, R5, -1 ;  /* 0xbf80000000047423 */ /* 0x002fc80000000005 */
[----:B------:R-:W-:-:S04]  /*13a60*/  FADD.FTZ R4, -R4, -RZ ;  /* 0x800000ff04047221 */ /* 0x000fc80000010100 */
[CCC-:B------:R-:W-:Y:S01]  /*13a70*/  FFMA.RM R10, R5.reuse, R4.reuse, R5.reuse ;  /* 0x00000004050a7223 */ /* 0x1c0fe20000004005 */
[----:B------:R-:W-:-:S04]  /*13a80*/  FFMA.RP R5, R5, R4, R5 ;  /* 0x0000000405057223 */ /* 0x000fc80000008005 */
[C---:B------:R-:W-:Y:S02]  /*13a90*/  LOP3.LUT R4, R10.reuse, 0x7fffff, RZ, 0xc0, !PT ;  /* 0x007fffff0a047812 */ /* 0x040fe400078ec0ff */
[----:B------:R-:W-:Y:S02]  /*13aa0*/  FSETP.NEU.FTZ.AND P0, PT, R10, R5, PT ;  /* 0x000000050a00720b */ /* 0x000fe40003f1d000 */
[----:B------:R-:W-:Y:S02]  /*13ab0*/  LOP3.LUT R4, R4, 0x800000, RZ, 0xfc, !PT ;  /* 0x0080000004047812 */ /* 0x000fe400078efcff */
[----:B------:R-:W-:Y:S02]  /*13ac0*/  SEL R5, RZ, 0xffffffff, !P0 ;  /* 0xffffffffff057807 */ /* 0x000fe40004000000 */
[----:B------:R-:W-:Y:S02]  /*13ad0*/  LOP3.LUT R11, R11, R4, RZ, 0xc0, !PT ;  /* 0x000000040b0b7212 */ /* 0x000fe400078ec0ff */
[----:B------:R-:W-:-:S02]  /*13ae0*/  IADD3 R5, -R5, RZ, RZ ;  /* 0x000000ff05057210 */ /* 0x000fc40007ffe1ff */
[-C--:B------:R-:W-:Y:S02]  /*13af0*/  SHF.R.U32.HI R11, RZ, R26.reuse, R11 ;  /* 0x0000001aff0b7219 */ /* 0x080fe4000001160b */
[--C-:B------:R-:W-:Y:S01]  /*13b00*/  LOP3.LUT P1, RZ, R5, R26, R4.reuse, 0xf8, !PT ;  /* 0x0000001a05ff7212 */ /* 0x100fe2000782f804 */
[----:B------:R-:W-:Y:S01]  /*13b10*/  VIADD R5, R13, 0xffffff04 ;  /* 0xffffff040d057836 */ /* 0x000fe20000000000 */
[C---:B------:R-:W-:Y:S02]  /*13b20*/  LOP3.LUT P0, RZ, R11.reuse, 0x1, RZ, 0xc0, !PT ;  /* 0x000000010bff7812 */ /* 0x040fe4000780c0ff */
[----:B------:R-:W-:Y:S02]  /*13b30*/  LOP3.LUT P2, RZ, R11, 0x2, RZ, 0xc0, !PT ;  /* 0x000000020bff7812 */ /* 0x000fe4000784c0ff */
[----:B------:R-:W-:Y:S02]  /*13b40*/  SHF.R.U32.HI R4, RZ, R5, R4 ;  /* 0x00000005ff047219 */ /* 0x000fe40000011604 */
[----:B------:R-:W-:-:S02]  /*13b50*/  PLOP3.LUT P0, PT, P0, P1, P2, 0xe0, 0x0 ;  /* 0x000000000000781c */ /* 0x000fc40000703c20 */
[----:B------:R-:W-:Y:S02]  /*13b60*/  LOP3.LUT P1, RZ, R3, 0x7fffff, RZ, 0xc0, !PT ;  /* 0x007fffff03ff7812 */ /* 0x000fe4000782c0ff */
[----:B------:R-:W-:-:S04]  /*13b70*/  SEL R0, RZ, 0x1, !P0 ;  /* 0x00000001ff007807 */ /* 0x000fc80004000000 */
[----:B------:R-:W-:-:S04]  /*13b80*/  IADD3 R0, -R0, RZ, RZ ;  /* 0x000000ff00007210 */ /* 0x000fc80007ffe1ff */
[----:B------:R-:W-:-:S13]  /*13b90*/  ISETP.GE.AND P0, PT, R0, RZ, PT ;  /* 0x000000ff0000720c */ /* 0x000fda0003f06270 */
[----:B------:R-:W-:-:S04]  /*13ba0*/  @!P0 IADD3 R4, R4, 0x1, RZ ;  /* 0x0000000104048810 */ /* 0x000fc80007ffe0ff */
[----:B------:R-:W-:-:S04]  /*13bb0*/  @!P1 SHF.L.U32 R4, R4, 0x1, RZ ;  /* 0x0000000104049819 */ /* 0x000fc800000006ff */
[----:B------:R-:W-:Y:S01]  /*13bc0*/  LOP3.LUT R4, R4, 0x80000000, R3, 0xf8, !PT ;  /* 0x8000000004047812 */ /* 0x000fe200078ef803 */
[----:B------:R-:W-:Y:S06]  /*13bd0*/  BRA `(.L_x_100) ;  /* 0x0000000000047947 */ /* 0x000fec0003800000 */
.L_x_101:
[----:B------:R1:W2:Y:S02]  /*13be0*/  MUFU.RCP R4, R3 ;  /* 0x0000000300047308 */ /* 0x0002a40000001000 */
.L_x_100:
[----:B------:R-:W-:Y:S05]  /*13bf0*/  BSYNC B2 ;  /* 0x0000000000027941 */ /* 0x000fea0003800000 */
.L_x_98:
[----:B--2---:R-:W-:Y:S01]  /*13c00*/  IMAD.MOV.U32 R0, RZ, RZ, R4 ;  /* 0x000000ffff007224 */ /* 0x004fe200078e0004 */
[----:B------:R-:W-:Y:S02]  /*13c10*/  MOV R4, R12 ;  /* 0x0000000c00047202 */ /* 0x000fe40000000f00 */
[----:B------:R-:W-:-:S04]  /*13c20*/  MOV R5, 0x0 ;  /* 0x0000000000057802 */ /* 0x000fc80000000f00 */
[----:B-1----:R-:W-:Y:S05]  /*13c30*/  RET.REL.NODEC R4 `(_ZN7cutlass13device_kernelINS_4fmha6kernel13FmhaKernelTmaINS1_10collective15FmhaMainloopTmaINS_6half_tEfN4cute5tupleIJNS7_1CILi64EEENS9_ILi128EEENS9_ILi224EEEEEENS4_14ResidualFusionEJEEENS4_15FmhaFwdEpilogueIS6_fNS8_IJSA_SC_SB_EEEEEJEEEEEvNT_6ParamsE) ;  /* 0xfffffec004f07950 */ /* 0x002fea0003c3ffff */
.L_x_102:
[----:B------:R-:W-:-:S00]  /*13c40*/  BRA `(.L_x_102) ;  /* 0xfffffffc00fc7947 */ /* 0x000fc0000383ffff */
[----:B------:R-:W-:-:S00]  /*13c50*/  NOP ;  /* 0x0000000000007918 */ /* 0x000fc00000000000 */
        /* <DEDUP_REMOVED lines=10> */
.L_x_103:


//--------------------- .nv.global.init           --------------------------
	.section	.nv.global.init,"aw",@progbits
.nv.global.init:
	.type		$str$23,@object
	.size		$str$23,($str$24 - $str$23)
$str$23:
        /*0000*/ 	.byte	0x28, 0x61, 0x64, 0x64, 0x72, 0x65, 0x73, 0x73, 0x20, 0x26, 0x20, 0x6d, 0x61, 0x73, 0x6b, 0x29
        /*0010*/ 	.byte	0x20, 0x3d, 0x3d, 0x20, 0x30, 0x00
	.type		$str$24,@object
	.size		$str$24,(__unnamed_1 - $str$24)
$str$24:
        /*0016*/ 	.byte	0x2f, 0x74, 0x6d, 0x70, 0x2f, 0x63, 0x75, 0x74, 0x6c, 0x61, 0x73, 0x73, 0x5f, 0x73, 0x77, 0x65
        /*0026*/ 	.byte	0x65, 0x70, 0x5f, 0x73, 0x72, 0x63, 0x2f, 0x69, 0x6e, 0x63, 0x6c, 0x75, 0x64, 0x65, 0x2f, 0x63
        /*0036*/ 	.byte	0x75, 0x74, 0x65, 0x2f, 0x70, 0x6f, 0x69, 0x6e, 0x74, 0x65, 0x72, 0x5f, 0x66, 0x6c, 0x61, 0x67
        /*0046*/ 	.byte	0x67, 0x65, 0x64, 0x2e, 0x68, 0x70, 0x70, 0x00
	.type		__unnamed_1,@object
	.size		__unnamed_1,(__unnamed_2 - __unnamed_1)
__unnamed_1:
        /*004e*/ 	.byte	0x61, 0x75, 0x74, 0x6f, 0x20, 0x63, 0x75, 0x74, 0x65, 0x3a, 0x3a, 0x61, 0x73, 0x5f, 0x70, 0x6f
        /* <DEDUP_REMOVED lines=27> */
        /*020e*/ 	.byte	0x3e, 0x3e, 0x3e, 0x3e, 0x3e, 0x5d, 0x00
	.type		__unnamed_2,@object
	.size		__unnamed_2,(.L_1 - __unnamed_2)
__unnamed_2:
        /* <DEDUP_REMOVED lines=29> */
.L_1:


//--------------------- .nv.shared._ZN7cutlass13device_kernelINS_4fmha6kernel13FmhaKernelTmaINS1_10collective15FmhaMainloopTmaINS_6half_tEfN4cute5tupleIJNS7_1CILi64EEENS9_ILi128EEENS9_ILi224EEEEEENS4_14ResidualFusionEJEEENS4_15FmhaFwdEpilogueIS6_fNS8_IJSA_SC_SB_EEEEEJEEEEEvNT_6ParamsE --------------------------
	.section	.nv.shared._ZN7cutlass13device_kernelINS_4fmha6kernel13FmhaKernelTmaINS1_10collective15FmhaMainloopTmaINS_6half_tEfN4cute5tupleIJNS7_1CILi64EEENS9_ILi128EEENS9_ILi224EEEEEENS4_14ResidualFusionEJEEENS4_15FmhaFwdEpilogueIS6_fNS8_IJSA_SC_SB_EEEEEJEEEEEvNT_6ParamsE,"aw",@nobits
	.sectionflags	@""
	.align	16
	.zero		1024


//--------------------- .nv.shared.reserved.0     --------------------------
	.section	.nv.shared.reserved.0,"aw",@nobits
	.weak		__nv_reservedSMEM_offset_0_alias
	.size		__nv_reservedSMEM_offset_0_alias, 0, 0
	.other		__nv_reservedSMEM_offset_0_alias,@"STO_CUDA_RESERVED_SHARED STV_DEFAULT"
__nv_reservedSMEM_offset_0_alias:
	.zero		0


//--------------------- .nv.global                --------------------------
	.section	.nv.global,"aw",@nobits
.nv.global:
	.type		_ZN39_INTERNAL_5afac3fc_4_k_cu_73b0bed3_31144cute1_E,@object
	.size		_ZN39_INTERNAL_5afac3fc_4_k_cu_73b0bed3_31144cute1_E,(_ZN39_INTERNAL_5afac3fc_4_k_cu_73b0bed3_31144cuda3std3__45__cpo6cbeginE - _ZN39_INTERNAL_5afac3fc_4_k_cu_73b0bed3_31144cute1_E)
_ZN39_INTERNAL_5afac3fc_4_k_cu_73b0bed3_31144cute1_E:
	.zero		1
	.type		_ZN39_INTERNAL_5afac3fc_4_k_cu_73b0bed3_31144cuda3std3__45__cpo6cbeginE,@object
	.size		_ZN39_INTERNAL_5afac3fc_4_k_cu_73b0bed3_31144cuda3std3__45__cpo6cbeginE,(_ZN39_INTERNAL_5afac3fc_4_k_cu_73b0bed3_31144cuda3std3__48in_placeE - _ZN39_INTERNAL_5afac3fc_4_k_cu_73b0bed3_31144cuda3std3__45__cpo6cbeginE)
_ZN39_INTERNAL_5afac3fc_4_k_cu_73b0bed3_31144cuda3std3__45__cpo6cbeginE:
	.zero		1
	.type		_ZN39_INTERNAL_5afac3fc_4_k_cu_73b0bed3_31144cuda3std3__48in_placeE,@object
	.size		_ZN39_INTERNAL_5afac3fc_4_k_cu_73b0bed3_31144cuda3std3__48in_placeE,(_ZN39_INTERNAL_5afac3fc_4_k_cu_73b0bed3_31144cuda3std6ranges3__45__cpo9iter_moveE - _ZN39_INTERNAL_5afac3fc_4_k_cu_73b0bed3_31144cuda3std3__48in_placeE)
_ZN39_INTERNAL_5afac3fc_4_k_cu_73b0bed3_31144cuda3std3__48in_placeE:
	.zero		1
	.type		_ZN39_INTERNAL_5afac3fc_4_k_cu_73b0bed3_31144cuda3std6ranges3__45__cpo9iter_moveE,@object
	.size		_ZN39_INTERNAL_5afac3fc_4_k_cu_73b0bed3_31144cuda3std6ranges3__45__cpo9iter_moveE,(_ZN39_INTERNAL_5afac3fc_4_k_cu_73b0bed3_31144cuda3std3__45__cpo5beginE - _ZN39_INTERNAL_5afac3fc_4_k_cu_73b0bed3_31144cuda3std6ranges3__45__cpo9iter_moveE)
_ZN39_INTERNAL_5afac3fc_4_k_cu_73b0bed3_31144cuda3std6ranges3__45__cpo9iter_moveE:
	.zero		1
	.type		_ZN39_INTERNAL_5afac3fc_4_k_cu_73b0bed3_31144cuda3std3__45__cpo5beginE,@object
	.size		_ZN39_INTERNAL_5afac3fc_4_k_cu_73b0bed3_31144cuda3std3__45__cpo5beginE,(_ZN39_INTERNAL_5afac3fc_4_k_cu_73b0bed3_31144cuda3std3__441_GLOBAL__N__5afac3fc_4_k_cu_73b0bed3_31146ignoreE - _ZN39_INTERNAL_5afac3fc_4_k_cu_73b0bed3_31144cuda3std3__45__cpo5beginE)
_ZN39_INTERNAL_5afac3fc_4_k_cu_73b0bed3_31144cuda3std3__45__cpo5beginE:
	.zero		1
	.type		_ZN39_INTERNAL_5afac3fc_4_k_cu_73b0bed3_31144cuda3std3__441_GLOBAL__N__5afac3fc_4_k_cu_73b0bed3_31146ignoreE,@object
	.size		_ZN39_INTERNAL_5afac3fc_4_k_cu_73b0bed3_31144cuda3std3__441_GLOBAL__N__5afac3fc_4_k_cu_73b0bed3_31146ignoreE,(_ZN39_INTERNAL_5afac3fc_4_k_cu_73b0bed3_31144cute7productE - _ZN39_INTERNAL_5afac3fc_4_k_cu_73b0bed3_31144cuda3std3__441_GLOBAL__N__5afac3fc_4_k_cu_73b0bed3_31146ignoreE)
_ZN39_INTERNAL_5afac3fc_4_k_cu_73b0bed3_31144cuda3std3__441_GLOBAL__N__5afac3fc_4_k_cu_73b0bed3_31146ignoreE:
	.zero		1
	.type		_ZN39_INTERNAL_5afac3fc_4_k_cu_73b0bed3_31144cute7productE,@object
	.size		_ZN39_INTERNAL_5afac3fc_4_k_cu_73b0bed3_31144cute7productE,(_ZN39_INTERNAL_5afac3fc_4_k_cu_73b0bed3_31144cuda3std3__45__cpo3endE - _ZN39_INTERNAL_5afac3fc_4_k_cu_73b0bed3_31144cute7productE)
_ZN39_INTERNAL_5afac3fc_4_k_cu_73b0bed3_31144cute7productE:
	.zero		1
	.type		_ZN39_INTERNAL_5afac3fc_4_k_cu_73b0bed3_31144cuda3std3__45__cpo3endE,@object
	.size		_ZN39_INTERNAL_5afac3fc_4_k_cu_73b0bed3_31144cuda3std3__45__cpo3endE,(_ZN39_INTERNAL_5afac3fc_4_k_cu_73b0bed3_31144cuda3std3__419piecewise_constructE - _ZN39_INTERNAL_5afac3fc_4_k_cu_73b0bed3_31144cuda3std3__45__cpo3endE)
_ZN39_INTERNAL_5afac3fc_4_k_cu_73b0bed3_31144cuda3std3__45__cpo3endE:
	.zero		1
	.type		_ZN39_INTERNAL_5afac3fc_4_k_cu_73b0bed3_31144cuda3std3__419piecewise_constructE,@object
	.size		_ZN39_INTERNAL_5afac3fc_4_k_cu_73b0bed3_31144cuda3std3__419piecewise_constructE,(_ZN39_INTERNAL_5afac3fc_4_k_cu_73b0bed3_31144cuda3std3__45__cpo4cendE - _ZN39_INTERNAL_5afac3fc_4_k_cu_73b0bed3_31144cuda3std3__419piecewise_constructE)
_ZN39_INTERNAL_5afac3fc_4_k_cu_73b0bed3_31144cuda3std3__419piecewise_constructE:
	.zero		1
	.type		_ZN39_INTERNAL_5afac3fc_4_k_cu_73b0bed3_31144cuda3std3__45__cpo4cendE,@object
	.size		_ZN39_INTERNAL_5afac3fc_4_k_cu_73b0bed3_31144cuda3std3__45__cpo4cendE,(_ZN39_INTERNAL_5afac3fc_4_k_cu_73b0bed3_31144cuda3std6ranges3__45__cpo4swapE - _ZN39_INTERNAL_5afac3fc_4_k_cu_73b0bed3_31144cuda3std3__45__cpo4cendE)
_ZN39_INTERNAL_5afac3fc_4_k_cu_73b0bed3_31144cuda3std3__45__cpo4cendE:
	.zero		1
	.type		_ZN39_INTERNAL_5afac3fc_4_k_cu_73b0bed3_31144cuda3std6ranges3__45__cpo4swapE,@object
	.size		_ZN39_INTERNAL_5afac3fc_4_k_cu_73b0bed3_31144cuda3std6ranges3__45__cpo4swapE,(.L_9 - _ZN39_INTERNAL_5afac3fc_4_k_cu_73b0bed3_31144cuda3std6ranges3__45__cpo4swapE)
_ZN39_INTERNAL_5afac3fc_4_k_cu_73b0bed3_31144cuda3std6ranges3__45__cpo4swapE:
	.zero		1
.L_9:


//--------------------- .nv.constant0._ZN7cutlass13device_kernelINS_4fmha6kernel13FmhaKernelTmaINS1_10collective15FmhaMainloopTmaINS_6half_tEfN4cute5tupleIJNS7_1CILi64EEENS9_ILi128EEENS9_ILi224EEEEEENS4_14ResidualFusionEJEEENS4_15FmhaFwdEpilogueIS6_fNS8_IJSA_SC_SB_EEEEEJEEEEEvNT_6ParamsE --------------------------
	.section	.nv.constant0._ZN7cutlass13device_kernelINS_4fmha6kernel13FmhaKernelTmaINS1_10collective15FmhaMainloopTmaINS_6half_tEfN4cute5tupleIJNS7_1CILi64EEENS9_ILi128EEENS9_ILi224EEEEEENS4_14ResidualFusionEJEEENS4_15FmhaFwdEpilogueIS6_fNS8_IJSA_SC_SB_EEEEEJEEEEEvNT_6ParamsE,"a",@progbits
	.sectionflags	@""
	.align	4
.nv.constant0._ZN7cutlass13device_kernelINS_4fmha6kernel13FmhaKernelTmaINS1_10collective15FmhaMainloopTmaINS_6half_tEfN4cute5tupleIJNS7_1CILi64EEENS9_ILi128EEENS9_ILi224EEEEEENS4_14ResidualFusionEJEEENS4_15FmhaFwdEpilogueIS6_fNS8_IJSA_SC_SB_EEEEEJEEEEEvNT_6ParamsE:
	.zero		2688


//--------------------- SYMBOLS --------------------------

	.type		.nv.reservedSmem.offset0,@object
	.size		.nv.reservedSmem.offset0,0x4
	.type		__assertfail,@function
